//
// Generated by NVIDIA NVVM Compiler
//
// Compiler Build ID: CL-36424714
// Cuda compilation tools, release 13.0, V13.0.88
// Based on NVVM 20.0.0
//

.version 9.0
.target sm_100
.address_size 64

	// .globl	_Z14product_carrayP6float2S0_S0_i
.global .align 4 .b8 __cudart_i2opi_f[24] = {65, 144, 67, 60, 153, 149, 98, 219, 192, 221, 52, 245, 209, 87, 39, 252, 41, 21, 68, 78, 110, 131, 249, 162};

.visible .entry _Z14product_carrayP6float2S0_S0_i(
	.param .u64 .ptr .align 1 _Z14product_carrayP6float2S0_S0_i_param_0,
	.param .u64 .ptr .align 1 _Z14product_carrayP6float2S0_S0_i_param_1,
	.param .u64 .ptr .align 1 _Z14product_carrayP6float2S0_S0_i_param_2,
	.param .u32 _Z14product_carrayP6float2S0_S0_i_param_3
)
{
	.reg .pred 	%p<7>;
	.reg .b32 	%r<31>;
	.reg .b32 	%f<56>;
	.reg .b64 	%rd<26>;

	ld.param.u64 	%rd5, [_Z14product_carrayP6float2S0_S0_i_param_0];
	ld.param.u64 	%rd6, [_Z14product_carrayP6float2S0_S0_i_param_1];
	ld.param.u64 	%rd7, [_Z14product_carrayP6float2S0_S0_i_param_2];
	ld.param.u32 	%r12, [_Z14product_carrayP6float2S0_S0_i_param_3];
	cvta.to.global.u64 	%rd1, %rd7;
	cvta.to.global.u64 	%rd2, %rd6;
	cvta.to.global.u64 	%rd3, %rd5;
	mov.u32 	%r13, %ctaid.x;
	mov.u32 	%r14, %ntid.x;
	mov.u32 	%r15, %tid.x;
	mad.lo.s32 	%r29, %r13, %r14, %r15;
	mov.u32 	%r16, %nctaid.x;
	mul.lo.s32 	%r2, %r14, %r16;
	setp.ge.s32 	%p1, %r29, %r12;
	@%p1 bra 	$L__BB0_7;
	add.s32 	%r17, %r29, %r2;
	max.s32 	%r18, %r12, %r17;
	setp.lt.s32 	%p2, %r17, %r12;
	selp.u32 	%r19, 1, 0, %p2;
	add.s32 	%r20, %r17, %r19;
	sub.s32 	%r21, %r18, %r20;
	div.u32 	%r22, %r21, %r2;
	add.s32 	%r3, %r22, %r19;
	and.b32  	%r23, %r3, 3;
	setp.eq.s32 	%p3, %r23, 3;
	@%p3 bra 	$L__BB0_4;
	add.s64 	%rd4, %rd1, 4;
	add.s32 	%r24, %r3, 1;
	and.b32  	%r25, %r24, 3;
	neg.s32 	%r27, %r25;
$L__BB0_3:
	.pragma "nounroll";
	mul.wide.s32 	%rd8, %r29, 8;
	add.s64 	%rd9, %rd4, %rd8;
	add.s64 	%rd10, %rd2, %rd8;
	add.s64 	%rd11, %rd3, %rd8;
	ld.global.v2.f32 	{%f1, %f2}, [%rd11];
	ld.global.v2.f32 	{%f3, %f4}, [%rd10];
	mul.f32 	%f5, %f1, %f3;
	mul.f32 	%f6, %f2, %f4;
	sub.f32 	%f7, %f5, %f6;
	st.global.f32 	[%rd9+-4], %f7;
	ld.global.f32 	%f8, [%rd10];
	ld.global.f32 	%f9, [%rd11];
	mul.f32 	%f10, %f9, %f4;
	fma.rn.f32 	%f11, %f2, %f8, %f10;
	st.global.f32 	[%rd9], %f11;
	add.s32 	%r29, %r29, %r2;
	add.s32 	%r27, %r27, 1;
	setp.ne.s32 	%p4, %r27, 0;
	@%p4 bra 	$L__BB0_3;
$L__BB0_4:
	setp.lt.u32 	%p5, %r3, 3;
	@%p5 bra 	$L__BB0_7;
	mul.wide.s32 	%rd16, %r2, 8;
	shl.b32 	%r26, %r2, 2;
$L__BB0_6:
	mul.wide.s32 	%rd12, %r29, 8;
	add.s64 	%rd13, %rd3, %rd12;
	ld.global.v2.f32 	{%f12, %f13}, [%rd13];
	add.s64 	%rd14, %rd2, %rd12;
	ld.global.v2.f32 	{%f14, %f15}, [%rd14];
	mul.f32 	%f16, %f12, %f14;
	mul.f32 	%f17, %f13, %f15;
	sub.f32 	%f18, %f16, %f17;
	add.s64 	%rd15, %rd1, %rd12;
	st.global.f32 	[%rd15], %f18;
	ld.global.f32 	%f19, [%rd14];
	ld.global.f32 	%f20, [%rd13];
	mul.f32 	%f21, %f20, %f15;
	fma.rn.f32 	%f22, %f13, %f19, %f21;
	st.global.f32 	[%rd15+4], %f22;
	add.s64 	%rd17, %rd13, %rd16;
	ld.global.v2.f32 	{%f23, %f24}, [%rd17];
	add.s64 	%rd18, %rd14, %rd16;
	ld.global.v2.f32 	{%f25, %f26}, [%rd18];
	mul.f32 	%f27, %f23, %f25;
	mul.f32 	%f28, %f24, %f26;
	sub.f32 	%f29, %f27, %f28;
	add.s64 	%rd19, %rd15, %rd16;
	st.global.f32 	[%rd19], %f29;
	ld.global.f32 	%f30, [%rd18];
	ld.global.f32 	%f31, [%rd17];
	mul.f32 	%f32, %f31, %f26;
	fma.rn.f32 	%f33, %f24, %f30, %f32;
	st.global.f32 	[%rd19+4], %f33;
	add.s64 	%rd20, %rd17, %rd16;
	ld.global.v2.f32 	{%f34, %f35}, [%rd20];
	add.s64 	%rd21, %rd18, %rd16;
	ld.global.v2.f32 	{%f36, %f37}, [%rd21];
	mul.f32 	%f38, %f34, %f36;
	mul.f32 	%f39, %f35, %f37;
	sub.f32 	%f40, %f38, %f39;
	add.s64 	%rd22, %rd19, %rd16;
	st.global.f32 	[%rd22], %f40;
	ld.global.f32 	%f41, [%rd21];
	ld.global.f32 	%f42, [%rd20];
	mul.f32 	%f43, %f42, %f37;
	fma.rn.f32 	%f44, %f35, %f41, %f43;
	st.global.f32 	[%rd22+4], %f44;
	add.s64 	%rd23, %rd20, %rd16;
	ld.global.v2.f32 	{%f45, %f46}, [%rd23];
	add.s64 	%rd24, %rd21, %rd16;
	ld.global.v2.f32 	{%f47, %f48}, [%rd24];
	mul.f32 	%f49, %f45, %f47;
	mul.f32 	%f50, %f46, %f48;
	sub.f32 	%f51, %f49, %f50;
	add.s64 	%rd25, %rd22, %rd16;
	st.global.f32 	[%rd25], %f51;
	ld.global.f32 	%f52, [%rd24];
	ld.global.f32 	%f53, [%rd23];
	mul.f32 	%f54, %f53, %f48;
	fma.rn.f32 	%f55, %f46, %f52, %f54;
	st.global.f32 	[%rd25+4], %f55;
	add.s32 	%r29, %r26, %r29;
	setp.lt.s32 	%p6, %r29, %r12;
	@%p6 bra 	$L__BB0_6;
$L__BB0_7:
	ret;

}
	// .globl	_Z9normalizePfi
.visible .entry _Z9normalizePfi(
	.param .u64 .ptr .align 1 _Z9normalizePfi_param_0,
	.param .u32 _Z9normalizePfi_param_1
)
{
	.reg .pred 	%p<7>;
	.reg .b32 	%r<31>;
	.reg .b32 	%f<12>;
	.reg .b64 	%rd<11>;

	ld.param.u64 	%rd2, [_Z9normalizePfi_param_0];
	ld.param.u32 	%r12, [_Z9normalizePfi_param_1];
	cvta.to.global.u64 	%rd1, %rd2;
	mov.u32 	%r13, %ctaid.x;
	mov.u32 	%r14, %ntid.x;
	mov.u32 	%r15, %tid.x;
	mad.lo.s32 	%r29, %r13, %r14, %r15;
	mov.u32 	%r16, %nctaid.x;
	mul.lo.s32 	%r2, %r14, %r16;
	setp.ge.s32 	%p1, %r29, %r12;
	@%p1 bra 	$L__BB1_7;
	cvt.rn.f32.s32 	%f1, %r12;
	add.s32 	%r17, %r29, %r2;
	max.s32 	%r18, %r12, %r17;
	setp.lt.s32 	%p2, %r17, %r12;
	selp.u32 	%r19, 1, 0, %p2;
	add.s32 	%r20, %r17, %r19;
	sub.s32 	%r21, %r18, %r20;
	div.u32 	%r22, %r21, %r2;
	add.s32 	%r3, %r22, %r19;
	and.b32  	%r23, %r3, 3;
	setp.eq.s32 	%p3, %r23, 3;
	@%p3 bra 	$L__BB1_4;
	add.s32 	%r24, %r3, 1;
	and.b32  	%r25, %r24, 3;
	neg.s32 	%r27, %r25;
$L__BB1_3:
	.pragma "nounroll";
	mul.wide.s32 	%rd3, %r29, 4;
	add.s64 	%rd4, %rd1, %rd3;
	ld.global.f32 	%f2, [%rd4];
	div.rn.f32 	%f3, %f2, %f1;
	st.global.f32 	[%rd4], %f3;
	add.s32 	%r29, %r29, %r2;
	add.s32 	%r27, %r27, 1;
	setp.ne.s32 	%p4, %r27, 0;
	@%p4 bra 	$L__BB1_3;
$L__BB1_4:
	setp.lt.u32 	%p5, %r3, 3;
	@%p5 bra 	$L__BB1_7;
	mul.wide.s32 	%rd7, %r2, 4;
	shl.b32 	%r26, %r2, 2;
$L__BB1_6:
	mul.wide.s32 	%rd5, %r29, 4;
	add.s64 	%rd6, %rd1, %rd5;
	ld.global.f32 	%f4, [%rd6];
	div.rn.f32 	%f5, %f4, %f1;
	st.global.f32 	[%rd6], %f5;
	add.s64 	%rd8, %rd6, %rd7;
	ld.global.f32 	%f6, [%rd8];
	div.rn.f32 	%f7, %f6, %f1;
	st.global.f32 	[%rd8], %f7;
	add.s64 	%rd9, %rd8, %rd7;
	ld.global.f32 	%f8, [%rd9];
	div.rn.f32 	%f9, %f8, %f1;
	st.global.f32 	[%rd9], %f9;
	add.s64 	%rd10, %rd9, %rd7;
	ld.global.f32 	%f10, [%rd10];
	div.rn.f32 	%f11, %f10, %f1;
	st.global.f32 	[%rd10], %f11;
	add.s32 	%r29, %r26, %r29;
	setp.lt.s32 	%p6, %r29, %r12;
	@%p6 bra 	$L__BB1_6;
$L__BB1_7:
	ret;

}
	// .globl	_Z8multiplyPfif
.visible .entry _Z8multiplyPfif(
	.param .u64 .ptr .align 1 _Z8multiplyPfif_param_0,
	.param .u32 _Z8multiplyPfif_param_1,
	.param .f32 _Z8multiplyPfif_param_2
)
{
	.reg .pred 	%p<7>;
	.reg .b32 	%r<31>;
	.reg .b32 	%f<12>;
	.reg .b64 	%rd<11>;

	ld.param.u64 	%rd2, [_Z8multiplyPfif_param_0];
	ld.param.u32 	%r12, [_Z8multiplyPfif_param_1];
	ld.param.f32 	%f1, [_Z8multiplyPfif_param_2];
	cvta.to.global.u64 	%rd1, %rd2;
	mov.u32 	%r13, %ctaid.x;
	mov.u32 	%r14, %ntid.x;
	mov.u32 	%r15, %tid.x;
	mad.lo.s32 	%r29, %r13, %r14, %r15;
	mov.u32 	%r16, %nctaid.x;
	mul.lo.s32 	%r2, %r14, %r16;
	setp.ge.s32 	%p1, %r29, %r12;
	@%p1 bra 	$L__BB2_7;
	add.s32 	%r17, %r29, %r2;
	max.s32 	%r18, %r12, %r17;
	setp.lt.s32 	%p2, %r17, %r12;
	selp.u32 	%r19, 1, 0, %p2;
	add.s32 	%r20, %r17, %r19;
	sub.s32 	%r21, %r18, %r20;
	div.u32 	%r22, %r21, %r2;
	add.s32 	%r3, %r22, %r19;
	and.b32  	%r23, %r3, 3;
	setp.eq.s32 	%p3, %r23, 3;
	@%p3 bra 	$L__BB2_4;
	add.s32 	%r24, %r3, 1;
	and.b32  	%r25, %r24, 3;
	neg.s32 	%r27, %r25;
$L__BB2_3:
	.pragma "nounroll";
	mul.wide.s32 	%rd3, %r29, 4;
	add.s64 	%rd4, %rd1, %rd3;
	ld.global.f32 	%f2, [%rd4];
	mul.f32 	%f3, %f1, %f2;
	st.global.f32 	[%rd4], %f3;
	add.s32 	%r29, %r29, %r2;
	add.s32 	%r27, %r27, 1;
	setp.ne.s32 	%p4, %r27, 0;
	@%p4 bra 	$L__BB2_3;
$L__BB2_4:
	setp.lt.u32 	%p5, %r3, 3;
	@%p5 bra 	$L__BB2_7;
	mul.wide.s32 	%rd7, %r2, 4;
	shl.b32 	%r26, %r2, 2;
$L__BB2_6:
	mul.wide.s32 	%rd5, %r29, 4;
	add.s64 	%rd6, %rd1, %rd5;
	ld.global.f32 	%f4, [%rd6];
	mul.f32 	%f5, %f1, %f4;
	st.global.f32 	[%rd6], %f5;
	add.s64 	%rd8, %rd6, %rd7;
	ld.global.f32 	%f6, [%rd8];
	mul.f32 	%f7, %f1, %f6;
	st.global.f32 	[%rd8], %f7;
	add.s64 	%rd9, %rd8, %rd7;
	ld.global.f32 	%f8, [%rd9];
	mul.f32 	%f9, %f1, %f8;
	st.global.f32 	[%rd9], %f9;
	add.s64 	%rd10, %rd9, %rd7;
	ld.global.f32 	%f10, [%rd10];
	mul.f32 	%f11, %f1, %f10;
	st.global.f32 	[%rd10], %f11;
	add.s32 	%r29, %r26, %r29;
	setp.lt.s32 	%p6, %r29, %r12;
	@%p6 bra 	$L__BB2_6;
$L__BB2_7:
	ret;

}
	// .globl	_Z6dividePfif
.visible .entry _Z6dividePfif(
	.param .u64 .ptr .align 1 _Z6dividePfif_param_0,
	.param .u32 _Z6dividePfif_param_1,
	.param .f32 _Z6dividePfif_param_2
)
{
	.reg .pred 	%p<7>;
	.reg .b32 	%r<31>;
	.reg .b32 	%f<12>;
	.reg .b64 	%rd<11>;

	ld.param.u64 	%rd2, [_Z6dividePfif_param_0];
	ld.param.u32 	%r12, [_Z6dividePfif_param_1];
	ld.param.f32 	%f1, [_Z6dividePfif_param_2];
	cvta.to.global.u64 	%rd1, %rd2;
	mov.u32 	%r13, %ctaid.x;
	mov.u32 	%r14, %ntid.x;
	mov.u32 	%r15, %tid.x;
	mad.lo.s32 	%r29, %r13, %r14, %r15;
	mov.u32 	%r16, %nctaid.x;
	mul.lo.s32 	%r2, %r14, %r16;
	setp.ge.s32 	%p1, %r29, %r12;
	@%p1 bra 	$L__BB3_7;
	add.s32 	%r17, %r29, %r2;
	max.s32 	%r18, %r12, %r17;
	setp.lt.s32 	%p2, %r17, %r12;
	selp.u32 	%r19, 1, 0, %p2;
	add.s32 	%r20, %r17, %r19;
	sub.s32 	%r21, %r18, %r20;
	div.u32 	%r22, %r21, %r2;
	add.s32 	%r3, %r22, %r19;
	and.b32  	%r23, %r3, 3;
	setp.eq.s32 	%p3, %r23, 3;
	@%p3 bra 	$L__BB3_4;
	add.s32 	%r24, %r3, 1;
	and.b32  	%r25, %r24, 3;
	neg.s32 	%r27, %r25;
$L__BB3_3:
	.pragma "nounroll";
	mul.wide.s32 	%rd3, %r29, 4;
	add.s64 	%rd4, %rd1, %rd3;
	ld.global.f32 	%f2, [%rd4];
	div.rn.f32 	%f3, %f2, %f1;
	st.global.f32 	[%rd4], %f3;
	add.s32 	%r29, %r29, %r2;
	add.s32 	%r27, %r27, 1;
	setp.ne.s32 	%p4, %r27, 0;
	@%p4 bra 	$L__BB3_3;
$L__BB3_4:
	setp.lt.u32 	%p5, %r3, 3;
	@%p5 bra 	$L__BB3_7;
	mul.wide.s32 	%rd7, %r2, 4;
	shl.b32 	%r26, %r2, 2;
$L__BB3_6:
	mul.wide.s32 	%rd5, %r29, 4;
	add.s64 	%rd6, %rd1, %rd5;
	ld.global.f32 	%f4, [%rd6];
	div.rn.f32 	%f5, %f4, %f1;
	st.global.f32 	[%rd6], %f5;
	add.s64 	%rd8, %rd6, %rd7;
	ld.global.f32 	%f6, [%rd8];
	div.rn.f32 	%f7, %f6, %f1;
	st.global.f32 	[%rd8], %f7;
	add.s64 	%rd9, %rd8, %rd7;
	ld.global.f32 	%f8, [%rd9];
	div.rn.f32 	%f9, %f8, %f1;
	st.global.f32 	[%rd9], %f9;
	add.s64 	%rd10, %rd9, %rd7;
	ld.global.f32 	%f10, [%rd10];
	div.rn.f32 	%f11, %f10, %f1;
	st.global.f32 	[%rd10], %f11;
	add.s32 	%r29, %r26, %r29;
	setp.lt.s32 	%p6, %r29, %r12;
	@%p6 bra 	$L__BB3_6;
$L__BB3_7:
	ret;

}
	// .globl	_Z3addPfS_S_i
.visible .entry _Z3addPfS_S_i(
	.param .u64 .ptr .align 1 _Z3addPfS_S_i_param_0,
	.param .u64 .ptr .align 1 _Z3addPfS_S_i_param_1,
	.param .u64 .ptr .align 1 _Z3addPfS_S_i_param_2,
	.param .u32 _Z3addPfS_S_i_param_3
)
{
	.reg .pred 	%p<7>;
	.reg .b32 	%r<31>;
	.reg .b32 	%f<16>;
	.reg .b64 	%rd<25>;

	ld.param.u64 	%rd4, [_Z3addPfS_S_i_param_0];
	ld.param.u64 	%rd5, [_Z3addPfS_S_i_param_1];
	ld.param.u64 	%rd6, [_Z3addPfS_S_i_param_2];
	ld.param.u32 	%r12, [_Z3addPfS_S_i_param_3];
	cvta.to.global.u64 	%rd1, %rd6;
	cvta.to.global.u64 	%rd2, %rd5;
	cvta.to.global.u64 	%rd3, %rd4;
	mov.u32 	%r13, %ctaid.x;
	mov.u32 	%r14, %ntid.x;
	mov.u32 	%r15, %tid.x;
	mad.lo.s32 	%r29, %r13, %r14, %r15;
	mov.u32 	%r16, %nctaid.x;
	mul.lo.s32 	%r2, %r14, %r16;
	setp.ge.s32 	%p1, %r29, %r12;
	@%p1 bra 	$L__BB4_7;
	add.s32 	%r17, %r29, %r2;
	max.s32 	%r18, %r12, %r17;
	setp.lt.s32 	%p2, %r17, %r12;
	selp.u32 	%r19, 1, 0, %p2;
	add.s32 	%r20, %r17, %r19;
	sub.s32 	%r21, %r18, %r20;
	div.u32 	%r22, %r21, %r2;
	add.s32 	%r3, %r22, %r19;
	and.b32  	%r23, %r3, 3;
	setp.eq.s32 	%p3, %r23, 3;
	@%p3 bra 	$L__BB4_4;
	add.s32 	%r24, %r3, 1;
	and.b32  	%r25, %r24, 3;
	neg.s32 	%r27, %r25;
$L__BB4_3:
	.pragma "nounroll";
	mul.wide.s32 	%rd7, %r29, 4;
	add.s64 	%rd8, %rd1, %rd7;
	add.s64 	%rd9, %rd2, %rd7;
	add.s64 	%rd10, %rd3, %rd7;
	ld.global.f32 	%f1, [%rd10];
	ld.global.f32 	%f2, [%rd9];
	add.f32 	%f3, %f1, %f2;
	st.global.f32 	[%rd8], %f3;
	add.s32 	%r29, %r29, %r2;
	add.s32 	%r27, %r27, 1;
	setp.ne.s32 	%p4, %r27, 0;
	@%p4 bra 	$L__BB4_3;
$L__BB4_4:
	setp.lt.u32 	%p5, %r3, 3;
	@%p5 bra 	$L__BB4_7;
	mul.wide.s32 	%rd15, %r2, 4;
	shl.b32 	%r26, %r2, 2;
$L__BB4_6:
	mul.wide.s32 	%rd11, %r29, 4;
	add.s64 	%rd12, %rd3, %rd11;
	ld.global.f32 	%f4, [%rd12];
	add.s64 	%rd13, %rd2, %rd11;
	ld.global.f32 	%f5, [%rd13];
	add.f32 	%f6, %f4, %f5;
	add.s64 	%rd14, %rd1, %rd11;
	st.global.f32 	[%rd14], %f6;
	add.s64 	%rd16, %rd12, %rd15;
	ld.global.f32 	%f7, [%rd16];
	add.s64 	%rd17, %rd13, %rd15;
	ld.global.f32 	%f8, [%rd17];
	add.f32 	%f9, %f7, %f8;
	add.s64 	%rd18, %rd14, %rd15;
	st.global.f32 	[%rd18], %f9;
	add.s64 	%rd19, %rd16, %rd15;
	ld.global.f32 	%f10, [%rd19];
	add.s64 	%rd20, %rd17, %rd15;
	ld.global.f32 	%f11, [%rd20];
	add.f32 	%f12, %f10, %f11;
	add.s64 	%rd21, %rd18, %rd15;
	st.global.f32 	[%rd21], %f12;
	add.s64 	%rd22, %rd19, %rd15;
	ld.global.f32 	%f13, [%rd22];
	add.s64 	%rd23, %rd20, %rd15;
	ld.global.f32 	%f14, [%rd23];
	add.f32 	%f15, %f13, %f14;
	add.s64 	%rd24, %rd21, %rd15;
	st.global.f32 	[%rd24], %f15;
	add.s32 	%r29, %r26, %r29;
	setp.lt.s32 	%p6, %r29, %r12;
	@%p6 bra 	$L__BB4_6;
$L__BB4_7:
	ret;

}
	// .globl	_Z9substractPfS_S_i
.visible .entry _Z9substractPfS_S_i(
	.param .u64 .ptr .align 1 _Z9substractPfS_S_i_param_0,
	.param .u64 .ptr .align 1 _Z9substractPfS_S_i_param_1,
	.param .u64 .ptr .align 1 _Z9substractPfS_S_i_param_2,
	.param .u32 _Z9substractPfS_S_i_param_3
)
{
	.reg .pred 	%p<7>;
	.reg .b32 	%r<31>;
	.reg .b32 	%f<16>;
	.reg .b64 	%rd<25>;

	ld.param.u64 	%rd4, [_Z9substractPfS_S_i_param_0];
	ld.param.u64 	%rd5, [_Z9substractPfS_S_i_param_1];
	ld.param.u64 	%rd6, [_Z9substractPfS_S_i_param_2];
	ld.param.u32 	%r12, [_Z9substractPfS_S_i_param_3];
	cvta.to.global.u64 	%rd1, %rd6;
	cvta.to.global.u64 	%rd2, %rd5;
	cvta.to.global.u64 	%rd3, %rd4;
	mov.u32 	%r13, %ctaid.x;
	mov.u32 	%r14, %ntid.x;
	mov.u32 	%r15, %tid.x;
	mad.lo.s32 	%r29, %r13, %r14, %r15;
	mov.u32 	%r16, %nctaid.x;
	mul.lo.s32 	%r2, %r14, %r16;
	setp.ge.s32 	%p1, %r29, %r12;
	@%p1 bra 	$L__BB5_7;
	add.s32 	%r17, %r29, %r2;
	max.s32 	%r18, %r12, %r17;
	setp.lt.s32 	%p2, %r17, %r12;
	selp.u32 	%r19, 1, 0, %p2;
	add.s32 	%r20, %r17, %r19;
	sub.s32 	%r21, %r18, %r20;
	div.u32 	%r22, %r21, %r2;
	add.s32 	%r3, %r22, %r19;
	and.b32  	%r23, %r3, 3;
	setp.eq.s32 	%p3, %r23, 3;
	@%p3 bra 	$L__BB5_4;
	add.s32 	%r24, %r3, 1;
	and.b32  	%r25, %r24, 3;
	neg.s32 	%r27, %r25;
$L__BB5_3:
	.pragma "nounroll";
	mul.wide.s32 	%rd7, %r29, 4;
	add.s64 	%rd8, %rd1, %rd7;
	add.s64 	%rd9, %rd2, %rd7;
	add.s64 	%rd10, %rd3, %rd7;
	ld.global.f32 	%f1, [%rd10];
	ld.global.f32 	%f2, [%rd9];
	sub.f32 	%f3, %f1, %f2;
	st.global.f32 	[%rd8], %f3;
	add.s32 	%r29, %r29, %r2;
	add.s32 	%r27, %r27, 1;
	setp.ne.s32 	%p4, %r27, 0;
	@%p4 bra 	$L__BB5_3;
$L__BB5_4:
	setp.lt.u32 	%p5, %r3, 3;
	@%p5 bra 	$L__BB5_7;
	mul.wide.s32 	%rd15, %r2, 4;
	shl.b32 	%r26, %r2, 2;
$L__BB5_6:
	mul.wide.s32 	%rd11, %r29, 4;
	add.s64 	%rd12, %rd3, %rd11;
	ld.global.f32 	%f4, [%rd12];
	add.s64 	%rd13, %rd2, %rd11;
	ld.global.f32 	%f5, [%rd13];
	sub.f32 	%f6, %f4, %f5;
	add.s64 	%rd14, %rd1, %rd11;
	st.global.f32 	[%rd14], %f6;
	add.s64 	%rd16, %rd12, %rd15;
	ld.global.f32 	%f7, [%rd16];
	add.s64 	%rd17, %rd13, %rd15;
	ld.global.f32 	%f8, [%rd17];
	sub.f32 	%f9, %f7, %f8;
	add.s64 	%rd18, %rd14, %rd15;
	st.global.f32 	[%rd18], %f9;
	add.s64 	%rd19, %rd16, %rd15;
	ld.global.f32 	%f10, [%rd19];
	add.s64 	%rd20, %rd17, %rd15;
	ld.global.f32 	%f11, [%rd20];
	sub.f32 	%f12, %f10, %f11;
	add.s64 	%rd21, %rd18, %rd15;
	st.global.f32 	[%rd21], %f12;
	add.s64 	%rd22, %rd19, %rd15;
	ld.global.f32 	%f13, [%rd22];
	add.s64 	%rd23, %rd20, %rd15;
	ld.global.f32 	%f14, [%rd23];
	sub.f32 	%f15, %f13, %f14;
	add.s64 	%rd24, %rd21, %rd15;
	st.global.f32 	[%rd24], %f15;
	add.s32 	%r29, %r26, %r29;
	setp.lt.s32 	%p6, %r29, %r12;
	@%p6 bra 	$L__BB5_6;
$L__BB5_7:
	ret;

}
	// .globl	_Z5setd1Pfii
.visible .entry _Z5setd1Pfii(
	.param .u64 .ptr .align 1 _Z5setd1Pfii_param_0,
	.param .u32 _Z5setd1Pfii_param_1,
	.param .u32 _Z5setd1Pfii_param_2
)
{
	.reg .pred 	%p<5>;
	.reg .b32 	%r<16>;
	.reg .b64 	%rd<7>;

	ld.param.u64 	%rd3, [_Z5setd1Pfii_param_0];
	ld.param.u32 	%r7, [_Z5setd1Pfii_param_1];
	ld.param.u32 	%r8, [_Z5setd1Pfii_param_2];
	cvta.to.global.u64 	%rd1, %rd3;
	mov.u32 	%r9, %ctaid.x;
	mov.u32 	%r1, %ntid.x;
	mov.u32 	%r10, %tid.x;
	mad.lo.s32 	%r15, %r9, %r1, %r10;
	setp.ge.s32 	%p1, %r15, %r7;
	@%p1 bra 	$L__BB6_8;
	mul.wide.s32 	%rd4, %r8, 4;
	add.s64 	%rd2, %rd1, %rd4;
	add.s32 	%r3, %r8, -1;
	mov.u32 	%r11, %nctaid.x;
	mul.lo.s32 	%r4, %r1, %r11;
$L__BB6_2:
	setp.ne.s32 	%p2, %r15, 0;
	@%p2 bra 	$L__BB6_4;
	mov.b32 	%r14, 1065353216;
	st.global.u32 	[%rd1], %r14;
	bra.uni 	$L__BB6_7;
$L__BB6_4:
	setp.ne.s32 	%p3, %r15, %r3;
	@%p3 bra 	$L__BB6_6;
	mov.b32 	%r13, -1082130432;
	st.global.u32 	[%rd2+-4], %r13;
	bra.uni 	$L__BB6_7;
$L__BB6_6:
	mul.wide.s32 	%rd5, %r15, 4;
	add.s64 	%rd6, %rd1, %rd5;
	mov.b32 	%r12, 0;
	st.global.u32 	[%rd6], %r12;
$L__BB6_7:
	add.s32 	%r15, %r15, %r4;
	setp.lt.s32 	%p4, %r15, %r7;
	@%p4 bra 	$L__BB6_2;
$L__BB6_8:
	ret;

}
	// .globl	_Z5setd2Pfii
.visible .entry _Z5setd2Pfii(
	.param .u64 .ptr .align 1 _Z5setd2Pfii_param_0,
	.param .u32 _Z5setd2Pfii_param_1,
	.param .u32 _Z5setd2Pfii_param_2
)
{
	.reg .pred 	%p<5>;
	.reg .b32 	%r<16>;
	.reg .b64 	%rd<7>;

	ld.param.u64 	%rd3, [_Z5setd2Pfii_param_0];
	ld.param.u32 	%r7, [_Z5setd2Pfii_param_1];
	ld.param.u32 	%r8, [_Z5setd2Pfii_param_2];
	cvta.to.global.u64 	%rd1, %rd3;
	mov.u32 	%r9, %ctaid.x;
	mov.u32 	%r1, %ntid.x;
	mov.u32 	%r10, %tid.x;
	mad.lo.s32 	%r15, %r9, %r1, %r10;
	sub.s32 	%r3, %r7, %r8;
	setp.ge.s32 	%p1, %r15, %r7;
	@%p1 bra 	$L__BB7_8;
	mul.wide.s32 	%rd4, %r3, 4;
	add.s64 	%rd2, %rd1, %rd4;
	mov.u32 	%r11, %nctaid.x;
	mul.lo.s32 	%r4, %r1, %r11;
$L__BB7_2:
	setp.ne.s32 	%p2, %r15, 0;
	@%p2 bra 	$L__BB7_4;
	mov.b32 	%r14, 1065353216;
	st.global.u32 	[%rd1], %r14;
	bra.uni 	$L__BB7_7;
$L__BB7_4:
	setp.ne.s32 	%p3, %r15, %r3;
	@%p3 bra 	$L__BB7_6;
	mov.b32 	%r13, -1082130432;
	st.global.u32 	[%rd2], %r13;
	bra.uni 	$L__BB7_7;
$L__BB7_6:
	mul.wide.s32 	%rd5, %r15, 4;
	add.s64 	%rd6, %rd1, %rd5;
	mov.b32 	%r12, 0;
	st.global.u32 	[%rd6], %r12;
$L__BB7_7:
	add.s32 	%r15, %r15, %r4;
	setp.lt.s32 	%p4, %r15, %r7;
	@%p4 bra 	$L__BB7_2;
$L__BB7_8:
	ret;

}
	// .globl	_Z11compute_phiP6float2S0_S0_fi
.visible .entry _Z11compute_phiP6float2S0_S0_fi(
	.param .u64 .ptr .align 1 _Z11compute_phiP6float2S0_S0_fi_param_0,
	.param .u64 .ptr .align 1 _Z11compute_phiP6float2S0_S0_fi_param_1,
	.param .u64 .ptr .align 1 _Z11compute_phiP6float2S0_S0_fi_param_2,
	.param .f32 _Z11compute_phiP6float2S0_S0_fi_param_3,
	.param .u32 _Z11compute_phiP6float2S0_S0_fi_param_4
)
{
	.reg .pred 	%p<7>;
	.reg .b32 	%r<31>;
	.reg .b32 	%f<49>;
	.reg .b64 	%rd<25>;

	ld.param.u64 	%rd4, [_Z11compute_phiP6float2S0_S0_fi_param_0];
	ld.param.u64 	%rd5, [_Z11compute_phiP6float2S0_S0_fi_param_1];
	ld.param.u64 	%rd6, [_Z11compute_phiP6float2S0_S0_fi_param_2];
	ld.param.f32 	%f1, [_Z11compute_phiP6float2S0_S0_fi_param_3];
	ld.param.u32 	%r12, [_Z11compute_phiP6float2S0_S0_fi_param_4];
	cvta.to.global.u64 	%rd1, %rd6;
	cvta.to.global.u64 	%rd2, %rd5;
	cvta.to.global.u64 	%rd3, %rd4;
	mov.u32 	%r13, %ctaid.x;
	mov.u32 	%r14, %ntid.x;
	mov.u32 	%r15, %tid.x;
	mad.lo.s32 	%r29, %r13, %r14, %r15;
	mov.u32 	%r16, %nctaid.x;
	mul.lo.s32 	%r2, %r14, %r16;
	setp.ge.s32 	%p1, %r29, %r12;
	@%p1 bra 	$L__BB8_7;
	add.s32 	%r17, %r29, %r2;
	max.s32 	%r18, %r12, %r17;
	setp.lt.s32 	%p2, %r17, %r12;
	selp.u32 	%r19, 1, 0, %p2;
	add.s32 	%r20, %r17, %r19;
	sub.s32 	%r21, %r18, %r20;
	div.u32 	%r22, %r21, %r2;
	add.s32 	%r3, %r22, %r19;
	and.b32  	%r23, %r3, 3;
	setp.eq.s32 	%p3, %r23, 3;
	@%p3 bra 	$L__BB8_4;
	add.s32 	%r24, %r3, 1;
	and.b32  	%r25, %r24, 3;
	neg.s32 	%r27, %r25;
$L__BB8_3:
	.pragma "nounroll";
	mul.wide.s32 	%rd7, %r29, 8;
	add.s64 	%rd8, %rd1, %rd7;
	add.s64 	%rd9, %rd2, %rd7;
	add.s64 	%rd10, %rd3, %rd7;
	ld.global.v2.f32 	{%f2, %f3}, [%rd10];
	mul.f32 	%f4, %f3, %f3;
	fma.rn.f32 	%f5, %f2, %f2, %f4;
	ld.global.v2.f32 	{%f6, %f7}, [%rd9];
	fma.rn.f32 	%f8, %f6, %f6, %f5;
	fma.rn.f32 	%f9, %f7, %f7, %f8;
	fma.rn.f32 	%f10, %f1, %f9, 0f3F800000;
	mov.f32 	%f11, 0f00000000;
	st.global.v2.f32 	[%rd8], {%f10, %f11};
	add.s32 	%r29, %r29, %r2;
	add.s32 	%r27, %r27, 1;
	setp.ne.s32 	%p4, %r27, 0;
	@%p4 bra 	$L__BB8_3;
$L__BB8_4:
	setp.lt.u32 	%p5, %r3, 3;
	@%p5 bra 	$L__BB8_7;
	mul.wide.s32 	%rd15, %r2, 8;
	shl.b32 	%r26, %r2, 2;
$L__BB8_6:
	mul.wide.s32 	%rd11, %r29, 8;
	add.s64 	%rd12, %rd3, %rd11;
	ld.global.v2.f32 	{%f12, %f13}, [%rd12];
	mul.f32 	%f14, %f13, %f13;
	fma.rn.f32 	%f15, %f12, %f12, %f14;
	add.s64 	%rd13, %rd2, %rd11;
	ld.global.v2.f32 	{%f16, %f17}, [%rd13];
	fma.rn.f32 	%f18, %f16, %f16, %f15;
	fma.rn.f32 	%f19, %f17, %f17, %f18;
	fma.rn.f32 	%f20, %f1, %f19, 0f3F800000;
	add.s64 	%rd14, %rd1, %rd11;
	mov.f32 	%f21, 0f00000000;
	st.global.v2.f32 	[%rd14], {%f20, %f21};
	add.s64 	%rd16, %rd12, %rd15;
	ld.global.v2.f32 	{%f22, %f23}, [%rd16];
	mul.f32 	%f24, %f23, %f23;
	fma.rn.f32 	%f25, %f22, %f22, %f24;
	add.s64 	%rd17, %rd13, %rd15;
	ld.global.v2.f32 	{%f26, %f27}, [%rd17];
	fma.rn.f32 	%f28, %f26, %f26, %f25;
	fma.rn.f32 	%f29, %f27, %f27, %f28;
	fma.rn.f32 	%f30, %f1, %f29, 0f3F800000;
	add.s64 	%rd18, %rd14, %rd15;
	st.global.v2.f32 	[%rd18], {%f30, %f21};
	add.s64 	%rd19, %rd16, %rd15;
	ld.global.v2.f32 	{%f31, %f32}, [%rd19];
	mul.f32 	%f33, %f32, %f32;
	fma.rn.f32 	%f34, %f31, %f31, %f33;
	add.s64 	%rd20, %rd17, %rd15;
	ld.global.v2.f32 	{%f35, %f36}, [%rd20];
	fma.rn.f32 	%f37, %f35, %f35, %f34;
	fma.rn.f32 	%f38, %f36, %f36, %f37;
	fma.rn.f32 	%f39, %f1, %f38, 0f3F800000;
	add.s64 	%rd21, %rd18, %rd15;
	st.global.v2.f32 	[%rd21], {%f39, %f21};
	add.s64 	%rd22, %rd19, %rd15;
	ld.global.v2.f32 	{%f40, %f41}, [%rd22];
	mul.f32 	%f42, %f41, %f41;
	fma.rn.f32 	%f43, %f40, %f40, %f42;
	add.s64 	%rd23, %rd20, %rd15;
	ld.global.v2.f32 	{%f44, %f45}, [%rd23];
	fma.rn.f32 	%f46, %f44, %f44, %f43;
	fma.rn.f32 	%f47, %f45, %f45, %f46;
	fma.rn.f32 	%f48, %f1, %f47, 0f3F800000;
	add.s64 	%rd24, %rd21, %rd15;
	st.global.v2.f32 	[%rd24], {%f48, %f21};
	add.s32 	%r29, %r26, %r29;
	setp.lt.s32 	%p6, %r29, %r12;
	@%p6 bra 	$L__BB8_6;
$L__BB8_7:
	ret;

}
	// .globl	_Z14betay_m_lambdaPfS_S_S_S_S_fi
.visible .entry _Z14betay_m_lambdaPfS_S_S_S_S_fi(
	.param .u64 .ptr .align 1 _Z14betay_m_lambdaPfS_S_S_S_S_fi_param_0,
	.param .u64 .ptr .align 1 _Z14betay_m_lambdaPfS_S_S_S_S_fi_param_1,
	.param .u64 .ptr .align 1 _Z14betay_m_lambdaPfS_S_S_S_S_fi_param_2,
	.param .u64 .ptr .align 1 _Z14betay_m_lambdaPfS_S_S_S_S_fi_param_3,
	.param .u64 .ptr .align 1 _Z14betay_m_lambdaPfS_S_S_S_S_fi_param_4,
	.param .u64 .ptr .align 1 _Z14betay_m_lambdaPfS_S_S_S_S_fi_param_5,
	.param .f32 _Z14betay_m_lambdaPfS_S_S_S_S_fi_param_6,
	.param .u32 _Z14betay_m_lambdaPfS_S_S_S_S_fi_param_7
)
{
	.reg .pred 	%p<7>;
	.reg .b32 	%r<31>;
	.reg .b32 	%f<44>;
	.reg .b64 	%rd<46>;

	ld.param.u64 	%rd7, [_Z14betay_m_lambdaPfS_S_S_S_S_fi_param_0];
	ld.param.u64 	%rd8, [_Z14betay_m_lambdaPfS_S_S_S_S_fi_param_1];
	ld.param.u64 	%rd9, [_Z14betay_m_lambdaPfS_S_S_S_S_fi_param_2];
	ld.param.u64 	%rd10, [_Z14betay_m_lambdaPfS_S_S_S_S_fi_param_3];
	ld.param.u64 	%rd11, [_Z14betay_m_lambdaPfS_S_S_S_S_fi_param_4];
	ld.param.u64 	%rd12, [_Z14betay_m_lambdaPfS_S_S_S_S_fi_param_5];
	ld.param.u32 	%r12, [_Z14betay_m_lambdaPfS_S_S_S_S_fi_param_7];
	cvta.to.global.u64 	%rd1, %rd12;
	cvta.to.global.u64 	%rd2, %rd8;
	cvta.to.global.u64 	%rd3, %rd10;
	cvta.to.global.u64 	%rd4, %rd11;
	cvta.to.global.u64 	%rd5, %rd7;
	cvta.to.global.u64 	%rd6, %rd9;
	mov.u32 	%r13, %ctaid.x;
	mov.u32 	%r14, %ntid.x;
	mov.u32 	%r15, %tid.x;
	mad.lo.s32 	%r29, %r13, %r14, %r15;
	mov.u32 	%r16, %nctaid.x;
	mul.lo.s32 	%r2, %r14, %r16;
	setp.ge.s32 	%p1, %r29, %r12;
	@%p1 bra 	$L__BB9_7;
	add.s32 	%r17, %r29, %r2;
	max.s32 	%r18, %r12, %r17;
	setp.lt.s32 	%p2, %r17, %r12;
	selp.u32 	%r19, 1, 0, %p2;
	add.s32 	%r20, %r17, %r19;
	sub.s32 	%r21, %r18, %r20;
	div.u32 	%r22, %r21, %r2;
	add.s32 	%r3, %r22, %r19;
	and.b32  	%r23, %r3, 3;
	setp.eq.s32 	%p3, %r23, 3;
	@%p3 bra 	$L__BB9_4;
	add.s32 	%r24, %r3, 1;
	and.b32  	%r25, %r24, 3;
	neg.s32 	%r27, %r25;
$L__BB9_3:
	.pragma "nounroll";
	ld.param.f32 	%f42, [_Z14betay_m_lambdaPfS_S_S_S_S_fi_param_6];
	mul.wide.s32 	%rd13, %r29, 4;
	add.s64 	%rd14, %rd1, %rd13;
	add.s64 	%rd15, %rd2, %rd13;
	add.s64 	%rd16, %rd3, %rd13;
	add.s64 	%rd17, %rd4, %rd13;
	add.s64 	%rd18, %rd5, %rd13;
	add.s64 	%rd19, %rd6, %rd13;
	ld.global.f32 	%f2, [%rd19];
	mul.f32 	%f3, %f42, %f2;
	ld.global.f32 	%f4, [%rd18];
	sub.f32 	%f5, %f3, %f4;
	st.global.f32 	[%rd17], %f5;
	ld.global.f32 	%f6, [%rd16];
	mul.f32 	%f7, %f42, %f6;
	ld.global.f32 	%f8, [%rd15];
	sub.f32 	%f9, %f7, %f8;
	st.global.f32 	[%rd14], %f9;
	add.s32 	%r29, %r29, %r2;
	add.s32 	%r27, %r27, 1;
	setp.ne.s32 	%p4, %r27, 0;
	@%p4 bra 	$L__BB9_3;
$L__BB9_4:
	setp.lt.u32 	%p5, %r3, 3;
	@%p5 bra 	$L__BB9_7;
	mul.wide.s32 	%rd27, %r2, 4;
	shl.b32 	%r26, %r2, 2;
$L__BB9_6:
	ld.param.f32 	%f43, [_Z14betay_m_lambdaPfS_S_S_S_S_fi_param_6];
	mul.wide.s32 	%rd20, %r29, 4;
	add.s64 	%rd21, %rd6, %rd20;
	ld.global.f32 	%f10, [%rd21];
	mul.f32 	%f11, %f43, %f10;
	add.s64 	%rd22, %rd5, %rd20;
	ld.global.f32 	%f12, [%rd22];
	sub.f32 	%f13, %f11, %f12;
	add.s64 	%rd23, %rd4, %rd20;
	st.global.f32 	[%rd23], %f13;
	add.s64 	%rd24, %rd3, %rd20;
	ld.global.f32 	%f14, [%rd24];
	mul.f32 	%f15, %f43, %f14;
	add.s64 	%rd25, %rd2, %rd20;
	ld.global.f32 	%f16, [%rd25];
	sub.f32 	%f17, %f15, %f16;
	add.s64 	%rd26, %rd1, %rd20;
	st.global.f32 	[%rd26], %f17;
	add.s64 	%rd28, %rd21, %rd27;
	ld.global.f32 	%f18, [%rd28];
	mul.f32 	%f19, %f43, %f18;
	add.s64 	%rd29, %rd22, %rd27;
	ld.global.f32 	%f20, [%rd29];
	sub.f32 	%f21, %f19, %f20;
	add.s64 	%rd30, %rd23, %rd27;
	st.global.f32 	[%rd30], %f21;
	add.s64 	%rd31, %rd24, %rd27;
	ld.global.f32 	%f22, [%rd31];
	mul.f32 	%f23, %f43, %f22;
	add.s64 	%rd32, %rd25, %rd27;
	ld.global.f32 	%f24, [%rd32];
	sub.f32 	%f25, %f23, %f24;
	add.s64 	%rd33, %rd26, %rd27;
	st.global.f32 	[%rd33], %f25;
	add.s64 	%rd34, %rd28, %rd27;
	ld.global.f32 	%f26, [%rd34];
	mul.f32 	%f27, %f43, %f26;
	add.s64 	%rd35, %rd29, %rd27;
	ld.global.f32 	%f28, [%rd35];
	sub.f32 	%f29, %f27, %f28;
	add.s64 	%rd36, %rd30, %rd27;
	st.global.f32 	[%rd36], %f29;
	add.s64 	%rd37, %rd31, %rd27;
	ld.global.f32 	%f30, [%rd37];
	mul.f32 	%f31, %f43, %f30;
	add.s64 	%rd38, %rd32, %rd27;
	ld.global.f32 	%f32, [%rd38];
	sub.f32 	%f33, %f31, %f32;
	add.s64 	%rd39, %rd33, %rd27;
	st.global.f32 	[%rd39], %f33;
	add.s64 	%rd40, %rd34, %rd27;
	ld.global.f32 	%f34, [%rd40];
	mul.f32 	%f35, %f43, %f34;
	add.s64 	%rd41, %rd35, %rd27;
	ld.global.f32 	%f36, [%rd41];
	sub.f32 	%f37, %f35, %f36;
	add.s64 	%rd42, %rd36, %rd27;
	st.global.f32 	[%rd42], %f37;
	add.s64 	%rd43, %rd37, %rd27;
	ld.global.f32 	%f38, [%rd43];
	mul.f32 	%f39, %f43, %f38;
	add.s64 	%rd44, %rd38, %rd27;
	ld.global.f32 	%f40, [%rd44];
	sub.f32 	%f41, %f39, %f40;
	add.s64 	%rd45, %rd39, %rd27;
	st.global.f32 	[%rd45], %f41;
	add.s32 	%r29, %r26, %r29;
	setp.lt.s32 	%p6, %r29, %r12;
	@%p6 bra 	$L__BB9_6;
$L__BB9_7:
	ret;

}
	// .globl	_Z9conju_x_vP6float2S0_S0_i
.visible .entry _Z9conju_x_vP6float2S0_S0_i(
	.param .u64 .ptr .align 1 _Z9conju_x_vP6float2S0_S0_i_param_0,
	.param .u64 .ptr .align 1 _Z9conju_x_vP6float2S0_S0_i_param_1,
	.param .u64 .ptr .align 1 _Z9conju_x_vP6float2S0_S0_i_param_2,
	.param .u32 _Z9conju_x_vP6float2S0_S0_i_param_3
)
{
	.reg .pred 	%p<7>;
	.reg .b32 	%r<31>;
	.reg .b32 	%f<46>;
	.reg .b64 	%rd<25>;

	ld.param.u64 	%rd4, [_Z9conju_x_vP6float2S0_S0_i_param_0];
	ld.param.u64 	%rd5, [_Z9conju_x_vP6float2S0_S0_i_param_1];
	ld.param.u64 	%rd6, [_Z9conju_x_vP6float2S0_S0_i_param_2];
	ld.param.u32 	%r12, [_Z9conju_x_vP6float2S0_S0_i_param_3];
	cvta.to.global.u64 	%rd1, %rd6;
	cvta.to.global.u64 	%rd2, %rd5;
	cvta.to.global.u64 	%rd3, %rd4;
	mov.u32 	%r13, %ctaid.x;
	mov.u32 	%r14, %ntid.x;
	mov.u32 	%r15, %tid.x;
	mad.lo.s32 	%r29, %r13, %r14, %r15;
	mov.u32 	%r16, %nctaid.x;
	mul.lo.s32 	%r2, %r14, %r16;
	setp.ge.s32 	%p1, %r29, %r12;
	@%p1 bra 	$L__BB10_7;
	add.s32 	%r17, %r29, %r2;
	max.s32 	%r18, %r12, %r17;
	setp.lt.s32 	%p2, %r17, %r12;
	selp.u32 	%r19, 1, 0, %p2;
	add.s32 	%r20, %r17, %r19;
	sub.s32 	%r21, %r18, %r20;
	div.u32 	%r22, %r21, %r2;
	add.s32 	%r3, %r22, %r19;
	and.b32  	%r23, %r3, 3;
	setp.eq.s32 	%p3, %r23, 3;
	@%p3 bra 	$L__BB10_4;
	add.s32 	%r24, %r3, 1;
	and.b32  	%r25, %r24, 3;
	neg.s32 	%r27, %r25;
$L__BB10_3:
	.pragma "nounroll";
	mul.wide.s32 	%rd7, %r29, 8;
	add.s64 	%rd8, %rd1, %rd7;
	add.s64 	%rd9, %rd2, %rd7;
	add.s64 	%rd10, %rd3, %rd7;
	ld.global.v2.f32 	{%f1, %f2}, [%rd10];
	ld.global.v2.f32 	{%f3, %f4}, [%rd9];
	mul.f32 	%f5, %f2, %f4;
	fma.rn.f32 	%f6, %f1, %f3, %f5;
	mul.f32 	%f7, %f1, %f4;
	mul.f32 	%f8, %f2, %f3;
	sub.f32 	%f9, %f7, %f8;
	st.global.v2.f32 	[%rd8], {%f6, %f9};
	add.s32 	%r29, %r29, %r2;
	add.s32 	%r27, %r27, 1;
	setp.ne.s32 	%p4, %r27, 0;
	@%p4 bra 	$L__BB10_3;
$L__BB10_4:
	setp.lt.u32 	%p5, %r3, 3;
	@%p5 bra 	$L__BB10_7;
	mul.wide.s32 	%rd15, %r2, 8;
	shl.b32 	%r26, %r2, 2;
$L__BB10_6:
	mul.wide.s32 	%rd11, %r29, 8;
	add.s64 	%rd12, %rd3, %rd11;
	ld.global.v2.f32 	{%f10, %f11}, [%rd12];
	add.s64 	%rd13, %rd2, %rd11;
	ld.global.v2.f32 	{%f12, %f13}, [%rd13];
	mul.f32 	%f14, %f11, %f13;
	fma.rn.f32 	%f15, %f10, %f12, %f14;
	add.s64 	%rd14, %rd1, %rd11;
	mul.f32 	%f16, %f10, %f13;
	mul.f32 	%f17, %f11, %f12;
	sub.f32 	%f18, %f16, %f17;
	st.global.v2.f32 	[%rd14], {%f15, %f18};
	add.s64 	%rd16, %rd12, %rd15;
	ld.global.v2.f32 	{%f19, %f20}, [%rd16];
	add.s64 	%rd17, %rd13, %rd15;
	ld.global.v2.f32 	{%f21, %f22}, [%rd17];
	mul.f32 	%f23, %f20, %f22;
	fma.rn.f32 	%f24, %f19, %f21, %f23;
	add.s64 	%rd18, %rd14, %rd15;
	mul.f32 	%f25, %f19, %f22;
	mul.f32 	%f26, %f20, %f21;
	sub.f32 	%f27, %f25, %f26;
	st.global.v2.f32 	[%rd18], {%f24, %f27};
	add.s64 	%rd19, %rd16, %rd15;
	ld.global.v2.f32 	{%f28, %f29}, [%rd19];
	add.s64 	%rd20, %rd17, %rd15;
	ld.global.v2.f32 	{%f30, %f31}, [%rd20];
	mul.f32 	%f32, %f29, %f31;
	fma.rn.f32 	%f33, %f28, %f30, %f32;
	add.s64 	%rd21, %rd18, %rd15;
	mul.f32 	%f34, %f28, %f31;
	mul.f32 	%f35, %f29, %f30;
	sub.f32 	%f36, %f34, %f35;
	st.global.v2.f32 	[%rd21], {%f33, %f36};
	add.s64 	%rd22, %rd19, %rd15;
	ld.global.v2.f32 	{%f37, %f38}, [%rd22];
	add.s64 	%rd23, %rd20, %rd15;
	ld.global.v2.f32 	{%f39, %f40}, [%rd23];
	mul.f32 	%f41, %f38, %f40;
	fma.rn.f32 	%f42, %f37, %f39, %f41;
	add.s64 	%rd24, %rd21, %rd15;
	mul.f32 	%f43, %f37, %f40;
	mul.f32 	%f44, %f38, %f39;
	sub.f32 	%f45, %f43, %f44;
	st.global.v2.f32 	[%rd24], {%f42, %f45};
	add.s32 	%r29, %r26, %r29;
	setp.lt.s32 	%p6, %r29, %r12;
	@%p6 bra 	$L__BB10_6;
$L__BB10_7:
	ret;

}
	// .globl	_Z9update_fxP6float2S0_S0_S0_i
.visible .entry _Z9update_fxP6float2S0_S0_S0_i(
	.param .u64 .ptr .align 1 _Z9update_fxP6float2S0_S0_S0_i_param_0,
	.param .u64 .ptr .align 1 _Z9update_fxP6float2S0_S0_S0_i_param_1,
	.param .u64 .ptr .align 1 _Z9update_fxP6float2S0_S0_S0_i_param_2,
	.param .u64 .ptr .align 1 _Z9update_fxP6float2S0_S0_S0_i_param_3,
	.param .u32 _Z9update_fxP6float2S0_S0_S0_i_param_4
)
{
	.reg .pred 	%p<7>;
	.reg .b32 	%r<31>;
	.reg .b32 	%f<51>;
	.reg .b64 	%rd<33>;

	ld.param.u64 	%rd6, [_Z9update_fxP6float2S0_S0_S0_i_param_0];
	ld.param.u64 	%rd7, [_Z9update_fxP6float2S0_S0_S0_i_param_1];
	ld.param.u64 	%rd8, [_Z9update_fxP6float2S0_S0_S0_i_param_2];
	ld.param.u64 	%rd9, [_Z9update_fxP6float2S0_S0_S0_i_param_3];
	ld.param.u32 	%r12, [_Z9update_fxP6float2S0_S0_S0_i_param_4];
	cvta.to.global.u64 	%rd1, %rd9;
	cvta.to.global.u64 	%rd2, %rd8;
	cvta.to.global.u64 	%rd3, %rd7;
	cvta.to.global.u64 	%rd4, %rd6;
	mov.u32 	%r13, %ctaid.x;
	mov.u32 	%r14, %ntid.x;
	mov.u32 	%r15, %tid.x;
	mad.lo.s32 	%r29, %r13, %r14, %r15;
	mov.u32 	%r16, %nctaid.x;
	mul.lo.s32 	%r2, %r14, %r16;
	setp.ge.s32 	%p1, %r29, %r12;
	@%p1 bra 	$L__BB11_7;
	add.s32 	%r17, %r29, %r2;
	max.s32 	%r18, %r12, %r17;
	setp.lt.s32 	%p2, %r17, %r12;
	selp.u32 	%r19, 1, 0, %p2;
	add.s32 	%r20, %r17, %r19;
	sub.s32 	%r21, %r18, %r20;
	div.u32 	%r22, %r21, %r2;
	add.s32 	%r3, %r22, %r19;
	and.b32  	%r23, %r3, 3;
	setp.eq.s32 	%p3, %r23, 3;
	@%p3 bra 	$L__BB11_4;
	add.s64 	%rd5, %rd1, 4;
	add.s32 	%r24, %r3, 1;
	and.b32  	%r25, %r24, 3;
	neg.s32 	%r27, %r25;
$L__BB11_3:
	.pragma "nounroll";
	mul.wide.s32 	%rd10, %r29, 8;
	add.s64 	%rd11, %rd5, %rd10;
	add.s64 	%rd12, %rd2, %rd10;
	add.s64 	%rd13, %rd3, %rd10;
	add.s64 	%rd14, %rd4, %rd10;
	ld.global.v2.f32 	{%f1, %f2}, [%rd14];
	ld.global.v2.f32 	{%f3, %f4}, [%rd13];
	add.f32 	%f5, %f1, %f3;
	ld.global.f32 	%f6, [%rd12];
	div.rn.f32 	%f7, %f5, %f6;
	st.global.f32 	[%rd11+-4], %f7;
	add.f32 	%f8, %f2, %f4;
	ld.global.f32 	%f9, [%rd12];
	div.rn.f32 	%f10, %f8, %f9;
	st.global.f32 	[%rd11], %f10;
	add.s32 	%r29, %r29, %r2;
	add.s32 	%r27, %r27, 1;
	setp.ne.s32 	%p4, %r27, 0;
	@%p4 bra 	$L__BB11_3;
$L__BB11_4:
	setp.lt.u32 	%p5, %r3, 3;
	@%p5 bra 	$L__BB11_7;
	mul.wide.s32 	%rd20, %r2, 8;
	shl.b32 	%r26, %r2, 2;
$L__BB11_6:
	mul.wide.s32 	%rd15, %r29, 8;
	add.s64 	%rd16, %rd4, %rd15;
	ld.global.v2.f32 	{%f11, %f12}, [%rd16];
	add.s64 	%rd17, %rd3, %rd15;
	ld.global.v2.f32 	{%f13, %f14}, [%rd17];
	add.f32 	%f15, %f11, %f13;
	add.s64 	%rd18, %rd2, %rd15;
	ld.global.f32 	%f16, [%rd18];
	div.rn.f32 	%f17, %f15, %f16;
	add.s64 	%rd19, %rd1, %rd15;
	st.global.f32 	[%rd19], %f17;
	add.f32 	%f18, %f12, %f14;
	ld.global.f32 	%f19, [%rd18];
	div.rn.f32 	%f20, %f18, %f19;
	st.global.f32 	[%rd19+4], %f20;
	add.s64 	%rd21, %rd16, %rd20;
	ld.global.v2.f32 	{%f21, %f22}, [%rd21];
	add.s64 	%rd22, %rd17, %rd20;
	ld.global.v2.f32 	{%f23, %f24}, [%rd22];
	add.f32 	%f25, %f21, %f23;
	add.s64 	%rd23, %rd18, %rd20;
	ld.global.f32 	%f26, [%rd23];
	div.rn.f32 	%f27, %f25, %f26;
	add.s64 	%rd24, %rd19, %rd20;
	st.global.f32 	[%rd24], %f27;
	add.f32 	%f28, %f22, %f24;
	ld.global.f32 	%f29, [%rd23];
	div.rn.f32 	%f30, %f28, %f29;
	st.global.f32 	[%rd24+4], %f30;
	add.s64 	%rd25, %rd21, %rd20;
	ld.global.v2.f32 	{%f31, %f32}, [%rd25];
	add.s64 	%rd26, %rd22, %rd20;
	ld.global.v2.f32 	{%f33, %f34}, [%rd26];
	add.f32 	%f35, %f31, %f33;
	add.s64 	%rd27, %rd23, %rd20;
	ld.global.f32 	%f36, [%rd27];
	div.rn.f32 	%f37, %f35, %f36;
	add.s64 	%rd28, %rd24, %rd20;
	st.global.f32 	[%rd28], %f37;
	add.f32 	%f38, %f32, %f34;
	ld.global.f32 	%f39, [%rd27];
	div.rn.f32 	%f40, %f38, %f39;
	st.global.f32 	[%rd28+4], %f40;
	add.s64 	%rd29, %rd25, %rd20;
	ld.global.v2.f32 	{%f41, %f42}, [%rd29];
	add.s64 	%rd30, %rd26, %rd20;
	ld.global.v2.f32 	{%f43, %f44}, [%rd30];
	add.f32 	%f45, %f41, %f43;
	add.s64 	%rd31, %rd27, %rd20;
	ld.global.f32 	%f46, [%rd31];
	div.rn.f32 	%f47, %f45, %f46;
	add.s64 	%rd32, %rd28, %rd20;
	st.global.f32 	[%rd32], %f47;
	add.f32 	%f48, %f42, %f44;
	ld.global.f32 	%f49, [%rd31];
	div.rn.f32 	%f50, %f48, %f49;
	st.global.f32 	[%rd32+4], %f50;
	add.s32 	%r29, %r26, %r29;
	setp.lt.s32 	%p6, %r29, %r12;
	@%p6 bra 	$L__BB11_6;
$L__BB11_7:
	ret;

}
	// .globl	_Z8update_yPfS_S_S_S_S_S_S_fi
.visible .entry _Z8update_yPfS_S_S_S_S_S_S_fi(
	.param .u64 .ptr .align 1 _Z8update_yPfS_S_S_S_S_S_S_fi_param_0,
	.param .u64 .ptr .align 1 _Z8update_yPfS_S_S_S_S_S_S_fi_param_1,
	.param .u64 .ptr .align 1 _Z8update_yPfS_S_S_S_S_S_S_fi_param_2,
	.param .u64 .ptr .align 1 _Z8update_yPfS_S_S_S_S_S_S_fi_param_3,
	.param .u64 .ptr .align 1 _Z8update_yPfS_S_S_S_S_S_S_fi_param_4,
	.param .u64 .ptr .align 1 _Z8update_yPfS_S_S_S_S_S_S_fi_param_5,
	.param .u64 .ptr .align 1 _Z8update_yPfS_S_S_S_S_S_S_fi_param_6,
	.param .u64 .ptr .align 1 _Z8update_yPfS_S_S_S_S_S_S_fi_param_7,
	.param .f32 _Z8update_yPfS_S_S_S_S_S_S_fi_param_8,
	.param .u32 _Z8update_yPfS_S_S_S_S_S_S_fi_param_9
)
{
	.reg .pred 	%p<4>;
	.reg .b32 	%r<11>;
	.reg .b32 	%f<24>;
	.reg .b64 	%rd<37>;
	.reg .b64 	%fd<16>;

	ld.param.u64 	%rd15, [_Z8update_yPfS_S_S_S_S_S_S_fi_param_6];
	ld.param.f32 	%f8, [_Z8update_yPfS_S_S_S_S_S_S_fi_param_8];
	ld.param.u32 	%r6, [_Z8update_yPfS_S_S_S_S_S_S_fi_param_9];
	cvta.to.global.u64 	%rd1, %rd15;
	mov.u32 	%r7, %ctaid.x;
	mov.u32 	%r1, %ntid.x;
	mov.u32 	%r8, %tid.x;
	mad.lo.s32 	%r10, %r7, %r1, %r8;
	setp.ge.s32 	%p1, %r10, %r6;
	@%p1 bra 	$L__BB12_6;
	ld.param.u64 	%rd36, [_Z8update_yPfS_S_S_S_S_S_S_fi_param_7];
	ld.param.u64 	%rd35, [_Z8update_yPfS_S_S_S_S_S_S_fi_param_5];
	ld.param.u64 	%rd33, [_Z8update_yPfS_S_S_S_S_S_S_fi_param_3];
	ld.param.u64 	%rd31, [_Z8update_yPfS_S_S_S_S_S_S_fi_param_1];
	ld.param.u64 	%rd30, [_Z8update_yPfS_S_S_S_S_S_S_fi_param_0];
	cvt.f64.f32 	%fd2, %f8;
	rcp.rn.f64 	%fd1, %fd2;
	mov.u32 	%r9, %nctaid.x;
	mul.lo.s32 	%r3, %r1, %r9;
	cvta.to.global.u64 	%rd2, %rd30;
	cvta.to.global.u64 	%rd3, %rd31;
	cvta.to.global.u64 	%rd4, %rd33;
	cvta.to.global.u64 	%rd5, %rd35;
	cvta.to.global.u64 	%rd6, %rd36;
$L__BB12_2:
	ld.param.u64 	%rd34, [_Z8update_yPfS_S_S_S_S_S_S_fi_param_4];
	ld.param.u64 	%rd32, [_Z8update_yPfS_S_S_S_S_S_S_fi_param_2];
	mul.wide.s32 	%rd16, %r10, 4;
	add.s64 	%rd17, %rd2, %rd16;
	ld.global.f32 	%f1, [%rd17];
	cvta.to.global.u64 	%rd18, %rd32;
	add.s64 	%rd19, %rd18, %rd16;
	ld.global.f32 	%f9, [%rd19];
	cvta.to.global.u64 	%rd20, %rd34;
	add.s64 	%rd21, %rd20, %rd16;
	ld.global.f32 	%f10, [%rd21];
	div.rn.f32 	%f11, %f10, %f8;
	add.f32 	%f12, %f9, %f11;
	sub.f32 	%f2, %f1, %f12;
	add.s64 	%rd7, %rd3, %rd16;
	ld.global.f32 	%f13, [%rd7];
	add.s64 	%rd22, %rd4, %rd16;
	ld.global.f32 	%f14, [%rd22];
	add.s64 	%rd23, %rd5, %rd16;
	ld.global.f32 	%f15, [%rd23];
	div.rn.f32 	%f16, %f15, %f8;
	add.f32 	%f17, %f14, %f16;
	sub.f32 	%f3, %f13, %f17;
	mul.f32 	%f18, %f3, %f3;
	fma.rn.f32 	%f19, %f2, %f2, %f18;
	sqrt.rn.f32 	%f4, %f19;
	cvt.f64.f32 	%fd3, %f4;
	setp.geu.f64 	%p2, %fd1, %fd3;
	@%p2 bra 	$L__BB12_4;
	cvt.f64.f32 	%fd4, %f1;
	cvt.f64.f32 	%fd5, %f2;
	mul.f32 	%f20, %f8, %f4;
	cvt.f64.f32 	%fd6, %f20;
	rcp.rn.f64 	%fd7, %fd6;
	mov.f64 	%fd8, 0d3FF0000000000000;
	sub.f64 	%fd9, %fd8, %fd7;
	mul.f64 	%fd10, %fd9, %fd5;
	sub.f64 	%fd11, %fd4, %fd10;
	cvt.rn.f32.f64 	%f21, %fd11;
	mul.wide.s32 	%rd26, %r10, 4;
	add.s64 	%rd27, %rd1, %rd26;
	st.global.f32 	[%rd27], %f21;
	ld.global.f32 	%f22, [%rd7];
	cvt.f64.f32 	%fd12, %f22;
	cvt.f64.f32 	%fd13, %f3;
	mul.f64 	%fd14, %fd9, %fd13;
	sub.f64 	%fd15, %fd12, %fd14;
	cvt.rn.f32.f64 	%f23, %fd15;
	bra.uni 	$L__BB12_5;
$L__BB12_4:
	add.s64 	%rd25, %rd1, %rd16;
	st.global.f32 	[%rd25], %f1;
	ld.global.f32 	%f23, [%rd7];
$L__BB12_5:
	mul.wide.s32 	%rd28, %r10, 4;
	add.s64 	%rd29, %rd6, %rd28;
	st.global.f32 	[%rd29], %f23;
	add.s32 	%r10, %r10, %r3;
	setp.lt.s32 	%p3, %r10, %r6;
	@%p3 bra 	$L__BB12_2;
$L__BB12_6:
	ret;

}
	// .globl	_Z13update_lambdaPfS_S_fi
.visible .entry _Z13update_lambdaPfS_S_fi(
	.param .u64 .ptr .align 1 _Z13update_lambdaPfS_S_fi_param_0,
	.param .u64 .ptr .align 1 _Z13update_lambdaPfS_S_fi_param_1,
	.param .u64 .ptr .align 1 _Z13update_lambdaPfS_S_fi_param_2,
	.param .f32 _Z13update_lambdaPfS_S_fi_param_3,
	.param .u32 _Z13update_lambdaPfS_S_fi_param_4
)
{
	.reg .pred 	%p<7>;
	.reg .b32 	%r<31>;
	.reg .b32 	%f<27>;
	.reg .b64 	%rd<25>;

	ld.param.u64 	%rd4, [_Z13update_lambdaPfS_S_fi_param_0];
	ld.param.u64 	%rd5, [_Z13update_lambdaPfS_S_fi_param_1];
	ld.param.u64 	%rd6, [_Z13update_lambdaPfS_S_fi_param_2];
	ld.param.f32 	%f1, [_Z13update_lambdaPfS_S_fi_param_3];
	ld.param.u32 	%r12, [_Z13update_lambdaPfS_S_fi_param_4];
	cvta.to.global.u64 	%rd1, %rd6;
	cvta.to.global.u64 	%rd2, %rd5;
	cvta.to.global.u64 	%rd3, %rd4;
	mov.u32 	%r13, %ctaid.x;
	mov.u32 	%r14, %ntid.x;
	mov.u32 	%r15, %tid.x;
	mad.lo.s32 	%r29, %r13, %r14, %r15;
	mov.u32 	%r16, %nctaid.x;
	mul.lo.s32 	%r2, %r14, %r16;
	setp.ge.s32 	%p1, %r29, %r12;
	@%p1 bra 	$L__BB13_7;
	add.s32 	%r17, %r29, %r2;
	max.s32 	%r18, %r12, %r17;
	setp.lt.s32 	%p2, %r17, %r12;
	selp.u32 	%r19, 1, 0, %p2;
	add.s32 	%r20, %r17, %r19;
	sub.s32 	%r21, %r18, %r20;
	div.u32 	%r22, %r21, %r2;
	add.s32 	%r3, %r22, %r19;
	and.b32  	%r23, %r3, 3;
	setp.eq.s32 	%p3, %r23, 3;
	@%p3 bra 	$L__BB13_4;
	add.s32 	%r24, %r3, 1;
	and.b32  	%r25, %r24, 3;
	neg.s32 	%r27, %r25;
$L__BB13_3:
	.pragma "nounroll";
	mul.wide.s32 	%rd7, %r29, 4;
	add.s64 	%rd8, %rd1, %rd7;
	add.s64 	%rd9, %rd2, %rd7;
	add.s64 	%rd10, %rd3, %rd7;
	ld.global.f32 	%f2, [%rd10];
	ld.global.f32 	%f3, [%rd9];
	ld.global.f32 	%f4, [%rd8];
	sub.f32 	%f5, %f3, %f4;
	fma.rn.f32 	%f6, %f1, %f5, %f2;
	st.global.f32 	[%rd10], %f6;
	add.s32 	%r29, %r29, %r2;
	add.s32 	%r27, %r27, 1;
	setp.ne.s32 	%p4, %r27, 0;
	@%p4 bra 	$L__BB13_3;
$L__BB13_4:
	setp.lt.u32 	%p5, %r3, 3;
	@%p5 bra 	$L__BB13_7;
	mul.wide.s32 	%rd15, %r2, 4;
	shl.b32 	%r26, %r2, 2;
$L__BB13_6:
	mul.wide.s32 	%rd11, %r29, 4;
	add.s64 	%rd12, %rd3, %rd11;
	ld.global.f32 	%f7, [%rd12];
	add.s64 	%rd13, %rd2, %rd11;
	ld.global.f32 	%f8, [%rd13];
	add.s64 	%rd14, %rd1, %rd11;
	ld.global.f32 	%f9, [%rd14];
	sub.f32 	%f10, %f8, %f9;
	fma.rn.f32 	%f11, %f1, %f10, %f7;
	st.global.f32 	[%rd12], %f11;
	add.s64 	%rd16, %rd12, %rd15;
	ld.global.f32 	%f12, [%rd16];
	add.s64 	%rd17, %rd13, %rd15;
	ld.global.f32 	%f13, [%rd17];
	add.s64 	%rd18, %rd14, %rd15;
	ld.global.f32 	%f14, [%rd18];
	sub.f32 	%f15, %f13, %f14;
	fma.rn.f32 	%f16, %f1, %f15, %f12;
	st.global.f32 	[%rd16], %f16;
	add.s64 	%rd19, %rd16, %rd15;
	ld.global.f32 	%f17, [%rd19];
	add.s64 	%rd20, %rd17, %rd15;
	ld.global.f32 	%f18, [%rd20];
	add.s64 	%rd21, %rd18, %rd15;
	ld.global.f32 	%f19, [%rd21];
	sub.f32 	%f20, %f18, %f19;
	fma.rn.f32 	%f21, %f1, %f20, %f17;
	st.global.f32 	[%rd19], %f21;
	add.s64 	%rd22, %rd19, %rd15;
	ld.global.f32 	%f22, [%rd22];
	add.s64 	%rd23, %rd20, %rd15;
	ld.global.f32 	%f23, [%rd23];
	add.s64 	%rd24, %rd21, %rd15;
	ld.global.f32 	%f24, [%rd24];
	sub.f32 	%f25, %f23, %f24;
	fma.rn.f32 	%f26, %f1, %f25, %f22;
	st.global.f32 	[%rd22], %f26;
	add.s32 	%r29, %r26, %r29;
	setp.lt.s32 	%p6, %r29, %r12;
	@%p6 bra 	$L__BB13_6;
$L__BB13_7:
	ret;

}
	// .globl	_Z12create_gaborPfiiffffff
.visible .entry _Z12create_gaborPfiiffffff(
	.param .u64 .ptr .align 1 _Z12create_gaborPfiiffffff_param_0,
	.param .u32 _Z12create_gaborPfiiffffff_param_1,
	.param .u32 _Z12create_gaborPfiiffffff_param_2,
	.param .f32 _Z12create_gaborPfiiffffff_param_3,
	.param .f32 _Z12create_gaborPfiiffffff_param_4,
	.param .f32 _Z12create_gaborPfiiffffff_param_5,
	.param .f32 _Z12create_gaborPfiiffffff_param_6,
	.param .f32 _Z12create_gaborPfiiffffff_param_7,
	.param .f32 _Z12create_gaborPfiiffffff_param_8
)
{
	.local .align 4 .b8 	__local_depot14[28];
	.reg .b64 	%SP;
	.reg .b64 	%SPL;
	.reg .pred 	%p<41>;
	.reg .b32 	%r<216>;
	.reg .b32 	%f<144>;
	.reg .b64 	%rd<90>;
	.reg .b64 	%fd<52>;

	mov.u64 	%SPL, __local_depot14;
	ld.param.u64 	%rd26, [_Z12create_gaborPfiiffffff_param_0];
	ld.param.u32 	%r69, [_Z12create_gaborPfiiffffff_param_1];
	ld.param.u32 	%r68, [_Z12create_gaborPfiiffffff_param_2];
	ld.param.f32 	%f27, [_Z12create_gaborPfiiffffff_param_4];
	ld.param.f32 	%f28, [_Z12create_gaborPfiiffffff_param_5];
	ld.param.f32 	%f29, [_Z12create_gaborPfiiffffff_param_6];
	ld.param.f32 	%f30, [_Z12create_gaborPfiiffffff_param_7];
	add.u64 	%rd1, %SPL, 0;
	add.u64 	%rd2, %SPL, 0;
	add.u64 	%rd3, %SPL, 0;
	add.u64 	%rd4, %SPL, 0;
	add.u64 	%rd5, %SPL, 0;
	mul.lo.s32 	%r1, %r68, %r69;
	mov.u32 	%r70, %ctaid.x;
	mov.u32 	%r2, %ntid.x;
	mov.u32 	%r71, %tid.x;
	mad.lo.s32 	%r195, %r70, %r2, %r71;
	cvt.rn.f64.s32 	%fd6, %r68;
	fma.rn.f64 	%fd7, %fd6, 0d3FE0000000000000, 0d3FF0000000000000;
	cvt.rn.f32.f64 	%f1, %fd7;
	cvt.rn.f64.s32 	%fd8, %r69;
	fma.rn.f64 	%fd9, %fd8, 0d3FE0000000000000, 0d3FF0000000000000;
	cvt.rn.f32.f64 	%f2, %fd9;
	setp.ge.s32 	%p2, %r195, %r1;
	@%p2 bra 	$L__BB14_38;
	cvt.f64.f32 	%fd10, %f29;
	mul.f64 	%fd11, %fd10, 0d400921FB54442D18;
	div.rn.f64 	%fd12, %fd11, 0d4066800000000000;
	cvt.rn.f32.f64 	%f32, %fd12;
	mul.f32 	%f33, %f32, 0f3F22F983;
	cvt.rni.s32.f32 	%r72, %f33;
	cvt.rn.f32.s32 	%f34, %r72;
	fma.rn.f32 	%f35, %f34, 0fBFC90FDA, %f32;
	fma.rn.f32 	%f36, %f34, 0fB3A22168, %f35;
	fma.rn.f32 	%f37, %f34, 0fA7C234C5, %f36;
	abs.f32 	%f38, %f32;
	setp.ltu.f32 	%p3, %f38, 0f47CE4780;
	setp.eq.f32 	%p4, %f38, 0f7F800000;
	mov.b32 	%r4, %f32;
	shr.u32 	%r73, %r4, 23;
	and.b32  	%r74, %r73, 224;
	add.s32 	%r75, %r74, -128;
	shl.b32 	%r76, %r4, 8;
	or.b32  	%r5, %r76, -2147483648;
	shr.u32 	%r77, %r75, 5;
	and.b32  	%r6, %r73, 31;
	mul.wide.u32 	%rd32, %r77, 4;
	sub.s64 	%rd6, %rd5, %rd32;
	sub.s32 	%r7, 32, %r6;
	mov.f32 	%f39, 0f00000000;
	mul.rn.f32 	%f40, %f32, %f39;
	sub.s64 	%rd7, %rd4, %rd32;
	sub.s64 	%rd8, %rd3, %rd32;
	sub.s64 	%rd9, %rd2, %rd32;
	or.pred  	%p1, %p3, %p4;
	selp.b32 	%r8, %r72, 0, %p3;
	selp.f32 	%f3, %f37, %f40, %p3;
	mul.f32 	%f41, %f27, %f28;
	sqrt.rn.f32 	%f42, %f41;
	cvt.f64.f32 	%fd13, %f42;
	mov.f64 	%fd14, 0d400921FB54442D18;
	div.rn.f64 	%fd15, %fd14, %fd13;
	cvt.rn.f32.f64 	%f4, %fd15;
	cvt.f64.f32 	%fd16, %f30;
	mul.f64 	%fd17, %fd16, 0d400921FB54442D18;
	div.rn.f64 	%fd18, %fd17, 0d4066800000000000;
	cvt.rn.f32.f64 	%f5, %fd18;
	mov.u32 	%r78, %nctaid.x;
	mul.lo.s32 	%r9, %r2, %r78;
	cvta.to.global.u64 	%rd10, %rd26;
$L__BB14_2:
	div.s32 	%r79, %r195, %r68;
	mul.lo.s32 	%r80, %r79, %r68;
	sub.s32 	%r81, %r195, %r80;
	cvt.rn.f32.s32 	%f43, %r81;
	sub.f32 	%f6, %f1, %f43;
	cvt.rn.f32.s32 	%f44, %r79;
	sub.f32 	%f7, %f2, %f44;
	mov.u32 	%r199, %r8;
	mov.f32 	%f139, %f3;
	@%p1 bra 	$L__BB14_8;
	mov.b64 	%rd85, 0;
	mov.b32 	%r196, 0;
	mov.u64 	%rd83, __cudart_i2opi_f;
	mov.u64 	%rd84, %rd5;
$L__BB14_4:
	.pragma "nounroll";
	ld.global.nc.u32 	%r83, [%rd83];
	mad.wide.u32 	%rd35, %r83, %r5, %rd85;
	shr.u64 	%rd85, %rd35, 32;
	st.local.u32 	[%rd84], %rd35;
	add.s32 	%r196, %r196, 1;
	add.s64 	%rd84, %rd84, 4;
	add.s64 	%rd83, %rd83, 4;
	setp.ne.s32 	%p5, %r196, 6;
	@%p5 bra 	$L__BB14_4;
	setp.eq.s32 	%p6, %r6, 0;
	st.local.u32 	[%rd5+24], %rd85;
	ld.local.u32 	%r197, [%rd6+24];
	ld.local.u32 	%r198, [%rd6+20];
	@%p6 bra 	$L__BB14_7;
	shl.b32 	%r84, %r197, %r6;
	shr.u32 	%r85, %r198, %r7;
	add.s32 	%r197, %r85, %r84;
	shl.b32 	%r86, %r198, %r6;
	ld.local.u32 	%r87, [%rd6+16];
	shr.u32 	%r88, %r87, %r7;
	add.s32 	%r198, %r88, %r86;
$L__BB14_7:
	setp.lt.s32 	%p7, %r4, 0;
	shr.u32 	%r89, %r197, 30;
	shf.l.wrap.b32 	%r90, %r198, %r197, 2;
	shl.b32 	%r91, %r198, 2;
	shr.u32 	%r92, %r90, 31;
	add.s32 	%r93, %r92, %r89;
	neg.s32 	%r94, %r93;
	selp.b32 	%r199, %r94, %r93, %p7;
	xor.b32  	%r95, %r90, %r4;
	shr.s32 	%r96, %r90, 31;
	xor.b32  	%r97, %r96, %r90;
	xor.b32  	%r98, %r96, %r91;
	cvt.u64.u32 	%rd36, %r97;
	shl.b64 	%rd37, %rd36, 32;
	cvt.u64.u32 	%rd38, %r98;
	or.b64  	%rd39, %rd37, %rd38;
	cvt.rn.f64.s64 	%fd19, %rd39;
	mul.f64 	%fd20, %fd19, 0d3BF921FB54442D19;
	cvt.rn.f32.f64 	%f45, %fd20;
	neg.f32 	%f46, %f45;
	setp.lt.s32 	%p8, %r95, 0;
	selp.f32 	%f139, %f46, %f45, %p8;
$L__BB14_8:
	add.s32 	%r99, %r199, 1;
	mul.rn.f32 	%f47, %f139, %f139;
	and.b32  	%r100, %r199, 1;
	setp.eq.b32 	%p9, %r100, 1;
	selp.f32 	%f48, %f139, 0f3F800000, %p9;
	fma.rn.f32 	%f49, %f47, %f48, 0f00000000;
	fma.rn.f32 	%f50, %f47, 0f37CBAC00, 0fBAB607ED;
	selp.f32 	%f51, 0fB94D4153, %f50, %p9;
	selp.f32 	%f52, 0f3C0885E4, 0f3D2AAABB, %p9;
	fma.rn.f32 	%f53, %f51, %f47, %f52;
	selp.f32 	%f54, 0fBE2AAAA8, 0fBEFFFFFF, %p9;
	fma.rn.f32 	%f55, %f53, %f47, %f54;
	fma.rn.f32 	%f56, %f55, %f49, %f48;
	and.b32  	%r101, %r99, 2;
	setp.eq.s32 	%p10, %r101, 0;
	mov.f32 	%f57, 0f00000000;
	sub.f32 	%f58, %f57, %f56;
	selp.f32 	%f10, %f56, %f58, %p10;
	mov.u32 	%r203, %r8;
	mov.f32 	%f140, %f3;
	@%p1 bra 	$L__BB14_14;
	mov.b64 	%rd86, 0;
	mov.b32 	%r200, 0;
$L__BB14_10:
	.pragma "nounroll";
	mul.wide.u32 	%rd41, %r200, 4;
	mov.u64 	%rd42, __cudart_i2opi_f;
	add.s64 	%rd43, %rd42, %rd41;
	ld.global.nc.u32 	%r103, [%rd43];
	mad.wide.u32 	%rd44, %r103, %r5, %rd86;
	shr.u64 	%rd86, %rd44, 32;
	add.s64 	%rd45, %rd4, %rd41;
	st.local.u32 	[%rd45], %rd44;
	add.s32 	%r200, %r200, 1;
	setp.ne.s32 	%p11, %r200, 6;
	@%p11 bra 	$L__BB14_10;
	setp.eq.s32 	%p12, %r6, 0;
	st.local.u32 	[%rd4+24], %rd86;
	ld.local.u32 	%r201, [%rd7+24];
	ld.local.u32 	%r202, [%rd7+20];
	@%p12 bra 	$L__BB14_13;
	shl.b32 	%r104, %r201, %r6;
	shr.u32 	%r105, %r202, %r7;
	add.s32 	%r201, %r105, %r104;
	shl.b32 	%r106, %r202, %r6;
	ld.local.u32 	%r107, [%rd7+16];
	shr.u32 	%r108, %r107, %r7;
	add.s32 	%r202, %r108, %r106;
$L__BB14_13:
	setp.lt.s32 	%p13, %r4, 0;
	shr.u32 	%r109, %r201, 30;
	shf.l.wrap.b32 	%r110, %r202, %r201, 2;
	shl.b32 	%r111, %r202, 2;
	shr.u32 	%r112, %r110, 31;
	add.s32 	%r113, %r112, %r109;
	neg.s32 	%r114, %r113;
	selp.b32 	%r203, %r114, %r113, %p13;
	xor.b32  	%r115, %r110, %r4;
	shr.s32 	%r116, %r110, 31;
	xor.b32  	%r117, %r116, %r110;
	xor.b32  	%r118, %r116, %r111;
	cvt.u64.u32 	%rd46, %r117;
	shl.b64 	%rd47, %rd46, 32;
	cvt.u64.u32 	%rd48, %r118;
	or.b64  	%rd49, %rd47, %rd48;
	cvt.rn.f64.s64 	%fd21, %rd49;
	mul.f64 	%fd22, %fd21, 0d3BF921FB54442D19;
	cvt.rn.f32.f64 	%f59, %fd22;
	neg.f32 	%f60, %f59;
	setp.lt.s32 	%p14, %r115, 0;
	selp.f32 	%f140, %f60, %f59, %p14;
$L__BB14_14:
	mul.rn.f32 	%f61, %f140, %f140;
	and.b32  	%r119, %r203, 1;
	setp.eq.b32 	%p15, %r119, 1;
	selp.f32 	%f62, 0f3F800000, %f140, %p15;
	fma.rn.f32 	%f63, %f61, %f62, 0f00000000;
	fma.rn.f32 	%f64, %f61, 0f37CBAC00, 0fBAB607ED;
	selp.f32 	%f65, %f64, 0fB94D4153, %p15;
	selp.f32 	%f66, 0f3D2AAABB, 0f3C0885E4, %p15;
	fma.rn.f32 	%f67, %f65, %f61, %f66;
	selp.f32 	%f68, 0fBEFFFFFF, 0fBE2AAAA8, %p15;
	fma.rn.f32 	%f69, %f67, %f61, %f68;
	fma.rn.f32 	%f70, %f69, %f63, %f62;
	and.b32  	%r120, %r203, 2;
	setp.eq.s32 	%p16, %r120, 0;
	mov.f32 	%f71, 0f00000000;
	sub.f32 	%f72, %f71, %f70;
	selp.f32 	%f73, %f70, %f72, %p16;
	mul.f32 	%f74, %f7, %f73;
	fma.rn.f32 	%f13, %f6, %f10, %f74;
	mov.u32 	%r207, %r8;
	mov.f32 	%f141, %f3;
	@%p1 bra 	$L__BB14_20;
	mov.b64 	%rd87, 0;
	mov.b32 	%r204, 0;
$L__BB14_16:
	.pragma "nounroll";
	mul.wide.u32 	%rd51, %r204, 4;
	mov.u64 	%rd52, __cudart_i2opi_f;
	add.s64 	%rd53, %rd52, %rd51;
	ld.global.nc.u32 	%r122, [%rd53];
	mad.wide.u32 	%rd54, %r122, %r5, %rd87;
	shr.u64 	%rd87, %rd54, 32;
	add.s64 	%rd55, %rd3, %rd51;
	st.local.u32 	[%rd55], %rd54;
	add.s32 	%r204, %r204, 1;
	setp.ne.s32 	%p17, %r204, 6;
	@%p17 bra 	$L__BB14_16;
	setp.eq.s32 	%p18, %r6, 0;
	st.local.u32 	[%rd3+24], %rd87;
	ld.local.u32 	%r205, [%rd8+24];
	ld.local.u32 	%r206, [%rd8+20];
	@%p18 bra 	$L__BB14_19;
	shl.b32 	%r123, %r205, %r6;
	shr.u32 	%r124, %r206, %r7;
	add.s32 	%r205, %r124, %r123;
	shl.b32 	%r125, %r206, %r6;
	ld.local.u32 	%r126, [%rd8+16];
	shr.u32 	%r127, %r126, %r7;
	add.s32 	%r206, %r127, %r125;
$L__BB14_19:
	setp.lt.s32 	%p19, %r4, 0;
	shr.u32 	%r128, %r205, 30;
	shf.l.wrap.b32 	%r129, %r206, %r205, 2;
	shl.b32 	%r130, %r206, 2;
	shr.u32 	%r131, %r129, 31;
	add.s32 	%r132, %r131, %r128;
	neg.s32 	%r133, %r132;
	selp.b32 	%r207, %r133, %r132, %p19;
	xor.b32  	%r134, %r129, %r4;
	shr.s32 	%r135, %r129, 31;
	xor.b32  	%r136, %r135, %r129;
	xor.b32  	%r137, %r135, %r130;
	cvt.u64.u32 	%rd56, %r136;
	shl.b64 	%rd57, %rd56, 32;
	cvt.u64.u32 	%rd58, %r137;
	or.b64  	%rd59, %rd57, %rd58;
	cvt.rn.f64.s64 	%fd23, %rd59;
	mul.f64 	%fd24, %fd23, 0d3BF921FB54442D19;
	cvt.rn.f32.f64 	%f75, %fd24;
	neg.f32 	%f76, %f75;
	setp.lt.s32 	%p20, %r134, 0;
	selp.f32 	%f141, %f76, %f75, %p20;
$L__BB14_20:
	add.s32 	%r138, %r207, 1;
	mul.rn.f32 	%f77, %f141, %f141;
	and.b32  	%r139, %r207, 1;
	setp.eq.b32 	%p21, %r139, 1;
	selp.f32 	%f78, %f141, 0f3F800000, %p21;
	fma.rn.f32 	%f79, %f77, %f78, 0f00000000;
	fma.rn.f32 	%f80, %f77, 0f37CBAC00, 0fBAB607ED;
	selp.f32 	%f81, 0fB94D4153, %f80, %p21;
	selp.f32 	%f82, 0f3C0885E4, 0f3D2AAABB, %p21;
	fma.rn.f32 	%f83, %f81, %f77, %f82;
	selp.f32 	%f84, 0fBE2AAAA8, 0fBEFFFFFF, %p21;
	fma.rn.f32 	%f85, %f83, %f77, %f84;
	fma.rn.f32 	%f86, %f85, %f79, %f78;
	and.b32  	%r140, %r138, 2;
	setp.eq.s32 	%p22, %r140, 0;
	mov.f32 	%f87, 0f00000000;
	sub.f32 	%f88, %f87, %f86;
	selp.f32 	%f89, %f86, %f88, %p22;
	mul.f32 	%f16, %f7, %f89;
	mov.u32 	%r211, %r8;
	mov.f32 	%f142, %f3;
	@%p1 bra 	$L__BB14_26;
	mov.b64 	%rd88, 0;
	mov.b32 	%r208, 0;
$L__BB14_22:
	.pragma "nounroll";
	mul.wide.u32 	%rd61, %r208, 4;
	mov.u64 	%rd62, __cudart_i2opi_f;
	add.s64 	%rd63, %rd62, %rd61;
	ld.global.nc.u32 	%r142, [%rd63];
	mad.wide.u32 	%rd64, %r142, %r5, %rd88;
	shr.u64 	%rd88, %rd64, 32;
	add.s64 	%rd65, %rd2, %rd61;
	st.local.u32 	[%rd65], %rd64;
	add.s32 	%r208, %r208, 1;
	setp.ne.s32 	%p23, %r208, 6;
	@%p23 bra 	$L__BB14_22;
	setp.eq.s32 	%p24, %r6, 0;
	st.local.u32 	[%rd2+24], %rd88;
	ld.local.u32 	%r209, [%rd9+24];
	ld.local.u32 	%r210, [%rd9+20];
	@%p24 bra 	$L__BB14_25;
	shl.b32 	%r143, %r209, %r6;
	shr.u32 	%r144, %r210, %r7;
	add.s32 	%r209, %r144, %r143;
	shl.b32 	%r145, %r210, %r6;
	ld.local.u32 	%r146, [%rd9+16];
	shr.u32 	%r147, %r146, %r7;
	add.s32 	%r210, %r147, %r145;
$L__BB14_25:
	setp.lt.s32 	%p25, %r4, 0;
	shr.u32 	%r148, %r209, 30;
	shf.l.wrap.b32 	%r149, %r210, %r209, 2;
	shl.b32 	%r150, %r210, 2;
	shr.u32 	%r151, %r149, 31;
	add.s32 	%r152, %r151, %r148;
	neg.s32 	%r153, %r152;
	selp.b32 	%r211, %r153, %r152, %p25;
	xor.b32  	%r154, %r149, %r4;
	shr.s32 	%r155, %r149, 31;
	xor.b32  	%r156, %r155, %r149;
	xor.b32  	%r157, %r155, %r150;
	cvt.u64.u32 	%rd66, %r156;
	shl.b64 	%rd67, %rd66, 32;
	cvt.u64.u32 	%rd68, %r157;
	or.b64  	%rd69, %rd67, %rd68;
	cvt.rn.f64.s64 	%fd25, %rd69;
	mul.f64 	%fd26, %fd25, 0d3BF921FB54442D19;
	cvt.rn.f32.f64 	%f90, %fd26;
	neg.f32 	%f91, %f90;
	setp.lt.s32 	%p26, %r154, 0;
	selp.f32 	%f142, %f91, %f90, %p26;
$L__BB14_26:
	mul.rn.f32 	%f92, %f142, %f142;
	and.b32  	%r158, %r211, 1;
	setp.eq.b32 	%p27, %r158, 1;
	selp.f32 	%f93, 0f3F800000, %f142, %p27;
	fma.rn.f32 	%f94, %f92, %f93, 0f00000000;
	fma.rn.f32 	%f95, %f92, 0f37CBAC00, 0fBAB607ED;
	selp.f32 	%f96, %f95, 0fB94D4153, %p27;
	selp.f32 	%f97, 0f3D2AAABB, 0f3C0885E4, %p27;
	fma.rn.f32 	%f98, %f96, %f92, %f97;
	selp.f32 	%f99, 0fBEFFFFFF, 0fBE2AAAA8, %p27;
	fma.rn.f32 	%f100, %f98, %f92, %f99;
	fma.rn.f32 	%f101, %f100, %f94, %f93;
	and.b32  	%r159, %r211, 2;
	setp.eq.s32 	%p28, %r159, 0;
	mov.f32 	%f102, 0f00000000;
	sub.f32 	%f103, %f102, %f101;
	selp.f32 	%f104, %f101, %f103, %p28;
	mul.f32 	%f105, %f6, %f104;
	sub.f32 	%f106, %f16, %f105;
	div.rn.f32 	%f107, %f13, %f27;
	div.rn.f32 	%f108, %f106, %f28;
	mul.f32 	%f109, %f108, %f108;
	fma.rn.f32 	%f110, %f107, %f107, %f109;
	cvt.f64.f32 	%fd27, %f110;
	mul.f64 	%fd1, %fd27, 0dBFE0000000000000;
	fma.rn.f64 	%fd28, %fd1, 0d3FF71547652B82FE, 0d4338000000000000;
	{
	.reg .b32 %temp; 
	mov.b64 	{%r51, %temp}, %fd28;
	}
	mov.f64 	%fd29, 0dC338000000000000;
	add.rn.f64 	%fd30, %fd28, %fd29;
	fma.rn.f64 	%fd31, %fd30, 0dBFE62E42FEFA39EF, %fd1;
	fma.rn.f64 	%fd32, %fd30, 0dBC7ABC9E3B39803F, %fd31;
	fma.rn.f64 	%fd33, %fd32, 0d3E5ADE1569CE2BDF, 0d3E928AF3FCA213EA;
	fma.rn.f64 	%fd34, %fd33, %fd32, 0d3EC71DEE62401315;
	fma.rn.f64 	%fd35, %fd34, %fd32, 0d3EFA01997C89EB71;
	fma.rn.f64 	%fd36, %fd35, %fd32, 0d3F2A01A014761F65;
	fma.rn.f64 	%fd37, %fd36, %fd32, 0d3F56C16C1852B7AF;
	fma.rn.f64 	%fd38, %fd37, %fd32, 0d3F81111111122322;
	fma.rn.f64 	%fd39, %fd38, %fd32, 0d3FA55555555502A1;
	fma.rn.f64 	%fd40, %fd39, %fd32, 0d3FC5555555555511;
	fma.rn.f64 	%fd41, %fd40, %fd32, 0d3FE000000000000B;
	fma.rn.f64 	%fd42, %fd41, %fd32, 0d3FF0000000000000;
	fma.rn.f64 	%fd43, %fd42, %fd32, 0d3FF0000000000000;
	{
	.reg .b32 %temp; 
	mov.b64 	{%r52, %temp}, %fd43;
	}
	{
	.reg .b32 %temp; 
	mov.b64 	{%temp, %r53}, %fd43;
	}
	shl.b32 	%r160, %r51, 20;
	add.s32 	%r161, %r160, %r53;
	mov.b64 	%fd51, {%r52, %r161};
	{
	.reg .b32 %temp; 
	mov.b64 	{%temp, %r162}, %fd1;
	}
	mov.b32 	%f111, %r162;
	abs.f32 	%f19, %f111;
	setp.lt.f32 	%p29, %f19, 0f4086232B;
	@%p29 bra 	$L__BB14_29;
	setp.lt.f64 	%p30, %fd1, 0d0000000000000000;
	add.f64 	%fd44, %fd1, 0d7FF0000000000000;
	selp.f64 	%fd51, 0d0000000000000000, %fd44, %p30;
	setp.geu.f32 	%p31, %f19, 0f40874800;
	@%p31 bra 	$L__BB14_29;
	shr.u32 	%r163, %r51, 31;
	add.s32 	%r164, %r51, %r163;
	shr.s32 	%r165, %r164, 1;
	shl.b32 	%r166, %r165, 20;
	add.s32 	%r167, %r53, %r166;
	mov.b64 	%fd45, {%r52, %r167};
	sub.s32 	%r168, %r51, %r165;
	shl.b32 	%r169, %r168, 20;
	add.s32 	%r170, %r169, 1072693248;
	mov.b32 	%r171, 0;
	mov.b64 	%fd46, {%r171, %r170};
	mul.f64 	%fd51, %fd46, %fd45;
$L__BB14_29:
	ld.param.f32 	%f138, [_Z12create_gaborPfiiffffff_param_8];
	mul.f32 	%f112, %f138, %f13;
	div.rn.f32 	%f113, %f112, %f27;
	add.f32 	%f20, %f113, %f5;
	mul.f32 	%f114, %f20, 0f3F22F983;
	cvt.rni.s32.f32 	%r215, %f114;
	cvt.rn.f32.s32 	%f115, %r215;
	fma.rn.f32 	%f116, %f115, 0fBFC90FDA, %f20;
	fma.rn.f32 	%f117, %f115, 0fB3A22168, %f116;
	fma.rn.f32 	%f143, %f115, 0fA7C234C5, %f117;
	abs.f32 	%f22, %f20;
	setp.ltu.f32 	%p32, %f22, 0f47CE4780;
	@%p32 bra 	$L__BB14_37;
	setp.neu.f32 	%p33, %f22, 0f7F800000;
	@%p33 bra 	$L__BB14_32;
	mov.f32 	%f120, 0f00000000;
	mul.rn.f32 	%f143, %f20, %f120;
	mov.b32 	%r215, 0;
	bra.uni 	$L__BB14_37;
$L__BB14_32:
	mov.b32 	%r55, %f20;
	mov.b64 	%rd89, 0;
	mov.b32 	%r212, 0;
$L__BB14_33:
	.pragma "nounroll";
	mul.wide.u32 	%rd71, %r212, 4;
	mov.u64 	%rd72, __cudart_i2opi_f;
	add.s64 	%rd73, %rd72, %rd71;
	ld.global.nc.u32 	%r173, [%rd73];
	shl.b32 	%r174, %r55, 8;
	or.b32  	%r175, %r174, -2147483648;
	mad.wide.u32 	%rd74, %r173, %r175, %rd89;
	shr.u64 	%rd89, %rd74, 32;
	add.s64 	%rd75, %rd1, %rd71;
	st.local.u32 	[%rd75], %rd74;
	add.s32 	%r212, %r212, 1;
	setp.ne.s32 	%p34, %r212, 6;
	@%p34 bra 	$L__BB14_33;
	shr.u32 	%r176, %r55, 23;
	st.local.u32 	[%rd1+24], %rd89;
	and.b32  	%r58, %r176, 31;
	and.b32  	%r177, %r176, 224;
	add.s32 	%r178, %r177, -128;
	shr.u32 	%r179, %r178, 5;
	mul.wide.u32 	%rd76, %r179, 4;
	sub.s64 	%rd25, %rd1, %rd76;
	ld.local.u32 	%r213, [%rd25+24];
	ld.local.u32 	%r214, [%rd25+20];
	setp.eq.s32 	%p35, %r58, 0;
	@%p35 bra 	$L__BB14_36;
	shf.l.wrap.b32 	%r213, %r214, %r213, %r58;
	ld.local.u32 	%r180, [%rd25+16];
	shf.l.wrap.b32 	%r214, %r180, %r214, %r58;
$L__BB14_36:
	shr.u32 	%r181, %r213, 30;
	shf.l.wrap.b32 	%r182, %r214, %r213, 2;
	shl.b32 	%r183, %r214, 2;
	shr.u32 	%r184, %r182, 31;
	add.s32 	%r185, %r184, %r181;
	neg.s32 	%r186, %r185;
	setp.lt.s32 	%p36, %r55, 0;
	selp.b32 	%r215, %r186, %r185, %p36;
	xor.b32  	%r187, %r182, %r55;
	shr.s32 	%r188, %r182, 31;
	xor.b32  	%r189, %r188, %r182;
	xor.b32  	%r190, %r188, %r183;
	cvt.u64.u32 	%rd77, %r189;
	shl.b64 	%rd78, %rd77, 32;
	cvt.u64.u32 	%rd79, %r190;
	or.b64  	%rd80, %rd78, %rd79;
	cvt.rn.f64.s64 	%fd47, %rd80;
	mul.f64 	%fd48, %fd47, 0d3BF921FB54442D19;
	cvt.rn.f32.f64 	%f118, %fd48;
	neg.f32 	%f119, %f118;
	setp.lt.s32 	%p37, %r187, 0;
	selp.f32 	%f143, %f119, %f118, %p37;
$L__BB14_37:
	ld.param.f32 	%f137, [_Z12create_gaborPfiiffffff_param_3];
	add.s32 	%r192, %r215, 1;
	mul.rn.f32 	%f121, %f143, %f143;
	and.b32  	%r193, %r215, 1;
	setp.eq.b32 	%p38, %r193, 1;
	selp.f32 	%f122, %f143, 0f3F800000, %p38;
	fma.rn.f32 	%f123, %f121, %f122, 0f00000000;
	fma.rn.f32 	%f124, %f121, 0f37CBAC00, 0fBAB607ED;
	selp.f32 	%f125, 0fB94D4153, %f124, %p38;
	selp.f32 	%f126, 0f3C0885E4, 0f3D2AAABB, %p38;
	fma.rn.f32 	%f127, %f125, %f121, %f126;
	selp.f32 	%f128, 0fBE2AAAA8, 0fBEFFFFFF, %p38;
	fma.rn.f32 	%f129, %f127, %f121, %f128;
	fma.rn.f32 	%f130, %f129, %f123, %f122;
	and.b32  	%r194, %r192, 2;
	setp.eq.s32 	%p39, %r194, 0;
	mov.f32 	%f131, 0f00000000;
	sub.f32 	%f132, %f131, %f130;
	selp.f32 	%f133, %f130, %f132, %p39;
	cvt.f64.f32 	%fd49, %f133;
	mul.f64 	%fd50, %fd51, %fd49;
	cvt.rn.f32.f64 	%f134, %fd50;
	mul.f32 	%f135, %f137, %f134;
	div.rn.f32 	%f136, %f135, %f4;
	mul.wide.s32 	%rd81, %r195, 4;
	add.s64 	%rd82, %rd10, %rd81;
	st.global.f32 	[%rd82], %f136;
	add.s32 	%r195, %r195, %r9;
	setp.lt.s32 	%p40, %r195, %r1;
	@%p40 bra 	$L__BB14_2;
$L__BB14_38:
	ret;

}
	// .globl	_Z12create_diracPffi
.visible .entry _Z12create_diracPffi(
	.param .u64 .ptr .align 1 _Z12create_diracPffi_param_0,
	.param .f32 _Z12create_diracPffi_param_1,
	.param .u32 _Z12create_diracPffi_param_2
)
{
	.reg .pred 	%p<4>;
	.reg .b32 	%r<12>;
	.reg .b32 	%f<2>;
	.reg .b64 	%rd<5>;

	ld.param.u64 	%rd2, [_Z12create_diracPffi_param_0];
	ld.param.f32 	%f1, [_Z12create_diracPffi_param_1];
	ld.param.u32 	%r6, [_Z12create_diracPffi_param_2];
	cvta.to.global.u64 	%rd1, %rd2;
	mov.u32 	%r7, %ctaid.x;
	mov.u32 	%r1, %ntid.x;
	mov.u32 	%r8, %tid.x;
	mad.lo.s32 	%r11, %r7, %r1, %r8;
	setp.ge.s32 	%p1, %r11, %r6;
	@%p1 bra 	$L__BB15_6;
	mov.u32 	%r9, %nctaid.x;
	mul.lo.s32 	%r3, %r1, %r9;
$L__BB15_2:
	setp.ne.s32 	%p2, %r11, 0;
	@%p2 bra 	$L__BB15_4;
	st.global.f32 	[%rd1], %f1;
	bra.uni 	$L__BB15_5;
$L__BB15_4:
	mul.wide.s32 	%rd3, %r11, 4;
	add.s64 	%rd4, %rd1, %rd3;
	mov.b32 	%r10, 0;
	st.global.u32 	[%rd4], %r10;
$L__BB15_5:
	add.s32 	%r11, %r11, %r3;
	setp.lt.s32 	%p3, %r11, %r6;
	@%p3 bra 	$L__BB15_2;
$L__BB15_6:
	ret;

}
	// .globl	_Z20compute_squared_normP6float2i
.visible .entry _Z20compute_squared_normP6float2i(
	.param .u64 .ptr .align 1 _Z20compute_squared_normP6float2i_param_0,
	.param .u32 _Z20compute_squared_normP6float2i_param_1
)
{
	.reg .pred 	%p<7>;
	.reg .b32 	%r<31>;
	.reg .b32 	%f<23>;
	.reg .b64 	%rd<11>;

	ld.param.u64 	%rd2, [_Z20compute_squared_normP6float2i_param_0];
	ld.param.u32 	%r12, [_Z20compute_squared_normP6float2i_param_1];
	cvta.to.global.u64 	%rd1, %rd2;
	mov.u32 	%r13, %ctaid.x;
	mov.u32 	%r14, %ntid.x;
	mov.u32 	%r15, %tid.x;
	mad.lo.s32 	%r29, %r13, %r14, %r15;
	mov.u32 	%r16, %nctaid.x;
	mul.lo.s32 	%r2, %r14, %r16;
	setp.ge.s32 	%p1, %r29, %r12;
	@%p1 bra 	$L__BB16_7;
	add.s32 	%r17, %r29, %r2;
	max.s32 	%r18, %r12, %r17;
	setp.lt.s32 	%p2, %r17, %r12;
	selp.u32 	%r19, 1, 0, %p2;
	add.s32 	%r20, %r17, %r19;
	sub.s32 	%r21, %r18, %r20;
	div.u32 	%r22, %r21, %r2;
	add.s32 	%r3, %r22, %r19;
	and.b32  	%r23, %r3, 3;
	setp.eq.s32 	%p3, %r23, 3;
	@%p3 bra 	$L__BB16_4;
	add.s32 	%r24, %r3, 1;
	and.b32  	%r25, %r24, 3;
	neg.s32 	%r27, %r25;
$L__BB16_3:
	.pragma "nounroll";
	mul.wide.s32 	%rd3, %r29, 8;
	add.s64 	%rd4, %rd1, %rd3;
	ld.global.v2.f32 	{%f1, %f2}, [%rd4];
	mul.f32 	%f3, %f2, %f2;
	fma.rn.f32 	%f4, %f1, %f1, %f3;
	mov.f32 	%f5, 0f00000000;
	st.global.v2.f32 	[%rd4], {%f4, %f5};
	add.s32 	%r29, %r29, %r2;
	add.s32 	%r27, %r27, 1;
	setp.ne.s32 	%p4, %r27, 0;
	@%p4 bra 	$L__BB16_3;
$L__BB16_4:
	setp.lt.u32 	%p5, %r3, 3;
	@%p5 bra 	$L__BB16_7;
	mul.wide.s32 	%rd7, %r2, 8;
	shl.b32 	%r26, %r2, 2;
$L__BB16_6:
	mul.wide.s32 	%rd5, %r29, 8;
	add.s64 	%rd6, %rd1, %rd5;
	ld.global.v2.f32 	{%f6, %f7}, [%rd6];
	mul.f32 	%f8, %f7, %f7;
	fma.rn.f32 	%f9, %f6, %f6, %f8;
	mov.f32 	%f10, 0f00000000;
	st.global.v2.f32 	[%rd6], {%f9, %f10};
	add.s64 	%rd8, %rd6, %rd7;
	ld.global.v2.f32 	{%f11, %f12}, [%rd8];
	mul.f32 	%f13, %f12, %f12;
	fma.rn.f32 	%f14, %f11, %f11, %f13;
	st.global.v2.f32 	[%rd8], {%f14, %f10};
	add.s64 	%rd9, %rd8, %rd7;
	ld.global.v2.f32 	{%f15, %f16}, [%rd9];
	mul.f32 	%f17, %f16, %f16;
	fma.rn.f32 	%f18, %f15, %f15, %f17;
	st.global.v2.f32 	[%rd9], {%f18, %f10};
	add.s64 	%rd10, %rd9, %rd7;
	ld.global.v2.f32 	{%f19, %f20}, [%rd10];
	mul.f32 	%f21, %f20, %f20;
	fma.rn.f32 	%f22, %f19, %f19, %f21;
	st.global.v2.f32 	[%rd10], {%f22, %f10};
	add.s32 	%r29, %r26, %r29;
	setp.lt.s32 	%p6, %r29, %r12;
	@%p6 bra 	$L__BB16_6;
$L__BB16_7:
	ret;

}
	// .globl	_Z12compute_normP6float2i
.visible .entry _Z12compute_normP6float2i(
	.param .u64 .ptr .align 1 _Z12compute_normP6float2i_param_0,
	.param .u32 _Z12compute_normP6float2i_param_1
)
{
	.reg .pred 	%p<7>;
	.reg .b32 	%r<31>;
	.reg .b32 	%f<28>;
	.reg .b64 	%rd<11>;

	ld.param.u64 	%rd2, [_Z12compute_normP6float2i_param_0];
	ld.param.u32 	%r12, [_Z12compute_normP6float2i_param_1];
	cvta.to.global.u64 	%rd1, %rd2;
	mov.u32 	%r13, %ctaid.x;
	mov.u32 	%r14, %ntid.x;
	mov.u32 	%r15, %tid.x;
	mad.lo.s32 	%r29, %r13, %r14, %r15;
	mov.u32 	%r16, %nctaid.x;
	mul.lo.s32 	%r2, %r14, %r16;
	setp.ge.s32 	%p1, %r29, %r12;
	@%p1 bra 	$L__BB17_7;
	add.s32 	%r17, %r29, %r2;
	max.s32 	%r18, %r12, %r17;
	setp.lt.s32 	%p2, %r17, %r12;
	selp.u32 	%r19, 1, 0, %p2;
	add.s32 	%r20, %r17, %r19;
	sub.s32 	%r21, %r18, %r20;
	div.u32 	%r22, %r21, %r2;
	add.s32 	%r3, %r22, %r19;
	and.b32  	%r23, %r3, 3;
	setp.eq.s32 	%p3, %r23, 3;
	@%p3 bra 	$L__BB17_4;
	add.s32 	%r24, %r3, 1;
	and.b32  	%r25, %r24, 3;
	neg.s32 	%r27, %r25;
$L__BB17_3:
	.pragma "nounroll";
	mul.wide.s32 	%rd3, %r29, 8;
	add.s64 	%rd4, %rd1, %rd3;
	ld.global.v2.f32 	{%f1, %f2}, [%rd4];
	mul.f32 	%f3, %f2, %f2;
	fma.rn.f32 	%f4, %f1, %f1, %f3;
	sqrt.rn.f32 	%f5, %f4;
	mov.f32 	%f6, 0f00000000;
	st.global.v2.f32 	[%rd4], {%f5, %f6};
	add.s32 	%r29, %r29, %r2;
	add.s32 	%r27, %r27, 1;
	setp.ne.s32 	%p4, %r27, 0;
	@%p4 bra 	$L__BB17_3;
$L__BB17_4:
	setp.lt.u32 	%p5, %r3, 3;
	@%p5 bra 	$L__BB17_7;
	mul.wide.s32 	%rd7, %r2, 8;
	shl.b32 	%r26, %r2, 2;
$L__BB17_6:
	mul.wide.s32 	%rd5, %r29, 8;
	add.s64 	%rd6, %rd1, %rd5;
	ld.global.v2.f32 	{%f7, %f8}, [%rd6];
	mul.f32 	%f9, %f8, %f8;
	fma.rn.f32 	%f10, %f7, %f7, %f9;
	sqrt.rn.f32 	%f11, %f10;
	mov.f32 	%f12, 0f00000000;
	st.global.v2.f32 	[%rd6], {%f11, %f12};
	add.s64 	%rd8, %rd6, %rd7;
	ld.global.v2.f32 	{%f13, %f14}, [%rd8];
	mul.f32 	%f15, %f14, %f14;
	fma.rn.f32 	%f16, %f13, %f13, %f15;
	sqrt.rn.f32 	%f17, %f16;
	st.global.v2.f32 	[%rd8], {%f17, %f12};
	add.s64 	%rd9, %rd8, %rd7;
	ld.global.v2.f32 	{%f18, %f19}, [%rd9];
	mul.f32 	%f20, %f19, %f19;
	fma.rn.f32 	%f21, %f18, %f18, %f20;
	sqrt.rn.f32 	%f22, %f21;
	st.global.v2.f32 	[%rd9], {%f22, %f12};
	add.s64 	%rd10, %rd9, %rd7;
	ld.global.v2.f32 	{%f23, %f24}, [%rd10];
	mul.f32 	%f25, %f24, %f24;
	fma.rn.f32 	%f26, %f23, %f23, %f25;
	sqrt.rn.f32 	%f27, %f26;
	st.global.v2.f32 	[%rd10], {%f27, %f12};
	add.s32 	%r29, %r26, %r29;
	setp.lt.s32 	%p6, %r29, %r12;
	@%p6 bra 	$L__BB17_6;
$L__BB17_7:
	ret;

}
	// .globl	_Z13compute_sqrtfP6float2i
.visible .entry _Z13compute_sqrtfP6float2i(
	.param .u64 .ptr .align 1 _Z13compute_sqrtfP6float2i_param_0,
	.param .u32 _Z13compute_sqrtfP6float2i_param_1
)
{
	.reg .pred 	%p<7>;
	.reg .b32 	%r<31>;
	.reg .b32 	%f<13>;
	.reg .b64 	%rd<11>;

	ld.param.u64 	%rd2, [_Z13compute_sqrtfP6float2i_param_0];
	ld.param.u32 	%r12, [_Z13compute_sqrtfP6float2i_param_1];
	cvta.to.global.u64 	%rd1, %rd2;
	mov.u32 	%r13, %ctaid.x;
	mov.u32 	%r14, %ntid.x;
	mov.u32 	%r15, %tid.x;
	mad.lo.s32 	%r29, %r13, %r14, %r15;
	mov.u32 	%r16, %nctaid.x;
	mul.lo.s32 	%r2, %r14, %r16;
	setp.ge.s32 	%p1, %r29, %r12;
	@%p1 bra 	$L__BB18_7;
	add.s32 	%r17, %r29, %r2;
	max.s32 	%r18, %r12, %r17;
	setp.lt.s32 	%p2, %r17, %r12;
	selp.u32 	%r19, 1, 0, %p2;
	add.s32 	%r20, %r17, %r19;
	sub.s32 	%r21, %r18, %r20;
	div.u32 	%r22, %r21, %r2;
	add.s32 	%r3, %r22, %r19;
	and.b32  	%r23, %r3, 3;
	setp.eq.s32 	%p3, %r23, 3;
	@%p3 bra 	$L__BB18_4;
	add.s32 	%r24, %r3, 1;
	and.b32  	%r25, %r24, 3;
	neg.s32 	%r27, %r25;
$L__BB18_3:
	.pragma "nounroll";
	mul.wide.s32 	%rd3, %r29, 8;
	add.s64 	%rd4, %rd1, %rd3;
	ld.global.f32 	%f1, [%rd4];
	sqrt.rn.f32 	%f2, %f1;
	mov.f32 	%f3, 0f00000000;
	st.global.v2.f32 	[%rd4], {%f2, %f3};
	add.s32 	%r29, %r29, %r2;
	add.s32 	%r27, %r27, 1;
	setp.ne.s32 	%p4, %r27, 0;
	@%p4 bra 	$L__BB18_3;
$L__BB18_4:
	setp.lt.u32 	%p5, %r3, 3;
	@%p5 bra 	$L__BB18_7;
	mul.wide.s32 	%rd7, %r2, 8;
	shl.b32 	%r26, %r2, 2;
$L__BB18_6:
	mul.wide.s32 	%rd5, %r29, 8;
	add.s64 	%rd6, %rd1, %rd5;
	ld.global.f32 	%f4, [%rd6];
	sqrt.rn.f32 	%f5, %f4;
	mov.f32 	%f6, 0f00000000;
	st.global.v2.f32 	[%rd6], {%f5, %f6};
	add.s64 	%rd8, %rd6, %rd7;
	ld.global.f32 	%f7, [%rd8];
	sqrt.rn.f32 	%f8, %f7;
	st.global.v2.f32 	[%rd8], {%f8, %f6};
	add.s64 	%rd9, %rd8, %rd7;
	ld.global.f32 	%f9, [%rd9];
	sqrt.rn.f32 	%f10, %f9;
	st.global.v2.f32 	[%rd9], {%f10, %f6};
	add.s64 	%rd10, %rd9, %rd7;
	ld.global.f32 	%f11, [%rd10];
	sqrt.rn.f32 	%f12, %f11;
	st.global.v2.f32 	[%rd10], {%f12, %f6};
	add.s32 	%r29, %r26, %r29;
	setp.lt.s32 	%p6, %r29, %r12;
	@%p6 bra 	$L__BB18_6;
$L__BB18_7:
	ret;

}
	// .globl	_Z15compute_productP6float2S0_Pfi
.visible .entry _Z15compute_productP6float2S0_Pfi(
	.param .u64 .ptr .align 1 _Z15compute_productP6float2S0_Pfi_param_0,
	.param .u64 .ptr .align 1 _Z15compute_productP6float2S0_Pfi_param_1,
	.param .u64 .ptr .align 1 _Z15compute_productP6float2S0_Pfi_param_2,
	.param .u32 _Z15compute_productP6float2S0_Pfi_param_3
)
{
	.reg .pred 	%p<7>;
	.reg .b32 	%r<31>;
	.reg .b32 	%f<16>;
	.reg .b64 	%rd<28>;

	ld.param.u64 	%rd4, [_Z15compute_productP6float2S0_Pfi_param_0];
	ld.param.u64 	%rd5, [_Z15compute_productP6float2S0_Pfi_param_1];
	ld.param.u64 	%rd6, [_Z15compute_productP6float2S0_Pfi_param_2];
	ld.param.u32 	%r12, [_Z15compute_productP6float2S0_Pfi_param_3];
	cvta.to.global.u64 	%rd1, %rd6;
	cvta.to.global.u64 	%rd2, %rd5;
	cvta.to.global.u64 	%rd3, %rd4;
	mov.u32 	%r13, %ctaid.x;
	mov.u32 	%r14, %ntid.x;
	mov.u32 	%r15, %tid.x;
	mad.lo.s32 	%r29, %r13, %r14, %r15;
	mov.u32 	%r16, %nctaid.x;
	mul.lo.s32 	%r2, %r14, %r16;
	setp.ge.s32 	%p1, %r29, %r12;
	@%p1 bra 	$L__BB19_7;
	add.s32 	%r17, %r29, %r2;
	max.s32 	%r18, %r12, %r17;
	setp.lt.s32 	%p2, %r17, %r12;
	selp.u32 	%r19, 1, 0, %p2;
	add.s32 	%r20, %r17, %r19;
	sub.s32 	%r21, %r18, %r20;
	div.u32 	%r22, %r21, %r2;
	add.s32 	%r3, %r22, %r19;
	and.b32  	%r23, %r3, 3;
	setp.eq.s32 	%p3, %r23, 3;
	@%p3 bra 	$L__BB19_4;
	add.s32 	%r24, %r3, 1;
	and.b32  	%r25, %r24, 3;
	neg.s32 	%r27, %r25;
$L__BB19_3:
	.pragma "nounroll";
	mul.wide.s32 	%rd7, %r29, 4;
	add.s64 	%rd8, %rd1, %rd7;
	mul.wide.s32 	%rd9, %r29, 8;
	add.s64 	%rd10, %rd2, %rd9;
	add.s64 	%rd11, %rd3, %rd9;
	ld.global.f32 	%f1, [%rd11];
	ld.global.f32 	%f2, [%rd10];
	mul.f32 	%f3, %f1, %f2;
	st.global.f32 	[%rd8], %f3;
	add.s32 	%r29, %r29, %r2;
	add.s32 	%r27, %r27, 1;
	setp.ne.s32 	%p4, %r27, 0;
	@%p4 bra 	$L__BB19_3;
$L__BB19_4:
	setp.lt.u32 	%p5, %r3, 3;
	@%p5 bra 	$L__BB19_7;
	mul.wide.s32 	%rd17, %r2, 8;
	mul.wide.s32 	%rd20, %r2, 4;
	shl.b32 	%r26, %r2, 2;
$L__BB19_6:
	mul.wide.s32 	%rd12, %r29, 8;
	add.s64 	%rd13, %rd3, %rd12;
	ld.global.f32 	%f4, [%rd13];
	add.s64 	%rd14, %rd2, %rd12;
	ld.global.f32 	%f5, [%rd14];
	mul.f32 	%f6, %f4, %f5;
	mul.wide.s32 	%rd15, %r29, 4;
	add.s64 	%rd16, %rd1, %rd15;
	st.global.f32 	[%rd16], %f6;
	add.s64 	%rd18, %rd13, %rd17;
	ld.global.f32 	%f7, [%rd18];
	add.s64 	%rd19, %rd14, %rd17;
	ld.global.f32 	%f8, [%rd19];
	mul.f32 	%f9, %f7, %f8;
	add.s64 	%rd21, %rd16, %rd20;
	st.global.f32 	[%rd21], %f9;
	add.s64 	%rd22, %rd18, %rd17;
	ld.global.f32 	%f10, [%rd22];
	add.s64 	%rd23, %rd19, %rd17;
	ld.global.f32 	%f11, [%rd23];
	mul.f32 	%f12, %f10, %f11;
	add.s64 	%rd24, %rd21, %rd20;
	st.global.f32 	[%rd24], %f12;
	add.s64 	%rd25, %rd22, %rd17;
	ld.global.f32 	%f13, [%rd25];
	add.s64 	%rd26, %rd23, %rd17;
	ld.global.f32 	%f14, [%rd26];
	mul.f32 	%f15, %f13, %f14;
	add.s64 	%rd27, %rd24, %rd20;
	st.global.f32 	[%rd27], %f15;
	add.s32 	%r29, %r26, %r29;
	setp.lt.s32 	%p6, %r29, %r12;
	@%p6 bra 	$L__BB19_6;
$L__BB19_7:
	ret;

}
	// .globl	_Z10update_psiP6float2S0_fi
.visible .entry _Z10update_psiP6float2S0_fi(
	.param .u64 .ptr .align 1 _Z10update_psiP6float2S0_fi_param_0,
	.param .u64 .ptr .align 1 _Z10update_psiP6float2S0_fi_param_1,
	.param .f32 _Z10update_psiP6float2S0_fi_param_2,
	.param .u32 _Z10update_psiP6float2S0_fi_param_3
)
{
	.reg .pred 	%p<7>;
	.reg .b32 	%r<31>;
	.reg .b32 	%f<22>;
	.reg .b64 	%rd<18>;

	ld.param.u64 	%rd3, [_Z10update_psiP6float2S0_fi_param_0];
	ld.param.u64 	%rd4, [_Z10update_psiP6float2S0_fi_param_1];
	ld.param.f32 	%f1, [_Z10update_psiP6float2S0_fi_param_2];
	ld.param.u32 	%r12, [_Z10update_psiP6float2S0_fi_param_3];
	cvta.to.global.u64 	%rd1, %rd4;
	cvta.to.global.u64 	%rd2, %rd3;
	mov.u32 	%r13, %ctaid.x;
	mov.u32 	%r14, %ntid.x;
	mov.u32 	%r15, %tid.x;
	mad.lo.s32 	%r29, %r13, %r14, %r15;
	mov.u32 	%r16, %nctaid.x;
	mul.lo.s32 	%r2, %r14, %r16;
	setp.ge.s32 	%p1, %r29, %r12;
	@%p1 bra 	$L__BB20_7;
	add.s32 	%r17, %r29, %r2;
	max.s32 	%r18, %r12, %r17;
	setp.lt.s32 	%p2, %r17, %r12;
	selp.u32 	%r19, 1, 0, %p2;
	add.s32 	%r20, %r17, %r19;
	sub.s32 	%r21, %r18, %r20;
	div.u32 	%r22, %r21, %r2;
	add.s32 	%r3, %r22, %r19;
	and.b32  	%r23, %r3, 3;
	setp.eq.s32 	%p3, %r23, 3;
	@%p3 bra 	$L__BB20_4;
	add.s32 	%r24, %r3, 1;
	and.b32  	%r25, %r24, 3;
	neg.s32 	%r27, %r25;
$L__BB20_3:
	.pragma "nounroll";
	mul.wide.s32 	%rd5, %r29, 8;
	add.s64 	%rd6, %rd1, %rd5;
	add.s64 	%rd7, %rd2, %rd5;
	ld.global.f32 	%f2, [%rd7];
	div.rn.f32 	%f3, %f2, %f1;
	ld.global.f32 	%f4, [%rd6];
	add.f32 	%f5, %f4, %f3;
	st.global.f32 	[%rd6], %f5;
	add.s32 	%r29, %r29, %r2;
	add.s32 	%r27, %r27, 1;
	setp.ne.s32 	%p4, %r27, 0;
	@%p4 bra 	$L__BB20_3;
$L__BB20_4:
	setp.lt.u32 	%p5, %r3, 3;
	@%p5 bra 	$L__BB20_7;
	mul.wide.s32 	%rd11, %r2, 8;
	shl.b32 	%r26, %r2, 2;
$L__BB20_6:
	mul.wide.s32 	%rd8, %r29, 8;
	add.s64 	%rd9, %rd2, %rd8;
	ld.global.f32 	%f6, [%rd9];
	div.rn.f32 	%f7, %f6, %f1;
	add.s64 	%rd10, %rd1, %rd8;
	ld.global.f32 	%f8, [%rd10];
	add.f32 	%f9, %f8, %f7;
	st.global.f32 	[%rd10], %f9;
	add.s64 	%rd12, %rd9, %rd11;
	ld.global.f32 	%f10, [%rd12];
	div.rn.f32 	%f11, %f10, %f1;
	add.s64 	%rd13, %rd10, %rd11;
	ld.global.f32 	%f12, [%rd13];
	add.f32 	%f13, %f12, %f11;
	st.global.f32 	[%rd13], %f13;
	add.s64 	%rd14, %rd12, %rd11;
	ld.global.f32 	%f14, [%rd14];
	div.rn.f32 	%f15, %f14, %f1;
	add.s64 	%rd15, %rd13, %rd11;
	ld.global.f32 	%f16, [%rd15];
	add.f32 	%f17, %f16, %f15;
	st.global.f32 	[%rd15], %f17;
	add.s64 	%rd16, %rd14, %rd11;
	ld.global.f32 	%f18, [%rd16];
	div.rn.f32 	%f19, %f18, %f1;
	add.s64 	%rd17, %rd15, %rd11;
	ld.global.f32 	%f20, [%rd17];
	add.f32 	%f21, %f20, %f19;
	st.global.f32 	[%rd17], %f21;
	add.s32 	%r29, %r26, %r29;
	setp.lt.s32 	%p6, %r29, %r12;
	@%p6 bra 	$L__BB20_6;
$L__BB20_7:
	ret;

}


// ===== COMPILED SASS (sm_100) =====

	.target	sm_100

	.elftype	@"ET_EXEC"


//--------------------- .note.nv.tkinfo           --------------------------
	.section	.note.nv.tkinfo,"",@"SHT_NOTE"
	.sectionflags	@"SHF_NOTE_NV_TKINFO"
	.tkinfo
        /*0018*/ 	.word	0x00000002
        /*0030*/ 	.string	""
        /*0030*/ 	.string	"ptxas"
        /*0030*/ 	.string	"Cuda compilation tools, release 13.0, V13.0.88"
        /*0030*/ 	.string	"Build cuda_13.0.r13.0/compiler.36424714_0"
        /*0030*/ 	.string	"-arch sm_100 -m 64 "



//--------------------- .note.nv.cuinfo           --------------------------
	.section	.note.nv.cuinfo,"",@"SHT_NOTE"
	.sectionflags	@"SHF_NOTE_NV_CUINFO"
        /*0018*/ 	.short	0x0002
        /*001a*/ 	.short	0x0064
        /*001c*/ 	.short	0x0082
	.zero		2


//--------------------- .nv.info                  --------------------------
	.section	.nv.info,"",@"SHT_CUDA_INFO"
	.align	4


	//----- nvinfo : EIATTR_REGCOUNT
	.align		4
        /*0000*/ 	.byte	0x04, 0x2f
        /*0002*/ 	.short	(.L_2 - .L_1)
	.align		4
.L_1:
        /*0004*/ 	.word	index@(_Z14product_carrayP6float2S0_S0_i)
        /*0008*/ 	.word	0x0000001c


	//----- nvinfo : EIATTR_FRAME_SIZE
	.align		4
.L_2:
        /*000c*/ 	.byte	0x04, 0x11
        /*000e*/ 	.short	(.L_4 - .L_3)
	.align		4
.L_3:
        /*0010*/ 	.word	index@(_Z14product_carrayP6float2S0_S0_i)
        /*0014*/ 	.word	0x00000000


	//----- nvinfo : EIATTR_REGCOUNT
	.align		4
.L_4:
        /*0018*/ 	.byte	0x04, 0x2f
        /*001a*/ 	.short	(.L_6 - .L_5)
	.align		4
.L_5:
        /*001c*/ 	.word	index@(_Z9normalizePfi)
        /*0020*/ 	.word	0x00000016


	//----- nvinfo : EIATTR_FRAME_SIZE
	.align		4
.L_6:
        /*0024*/ 	.byte	0x04, 0x11
        /*0026*/ 	.short	(.L_8 - .L_7)
	.align		4
.L_7:
        /*0028*/ 	.word	index@($__internal_11_$__cuda_sm3x_div_rn_noftz_f32_slowpath)
        /*002c*/ 	.word	0x00000000


	//----- nvinfo : EIATTR_FRAME_SIZE
	.align		4
.L_8:
        /*0030*/ 	.byte	0x04, 0x11
        /*0032*/ 	.short	(.L_10 - .L_9)
	.align		4
.L_9:
        /*0034*/ 	.word	index@(_Z9normalizePfi)
        /*0038*/ 	.word	0x00000000


	//----- nvinfo : EIATTR_REGCOUNT
	.align		4
.L_10:
        /*003c*/ 	.byte	0x04, 0x2f
        /*003e*/ 	.short	(.L_12 - .L_11)
	.align		4
.L_11:
        /*0040*/ 	.word	index@(_Z8multiplyPfif)
        /*0044*/ 	.word	0x00000018


	//----- nvinfo : EIATTR_FRAME_SIZE
	.align		4
.L_12:
        /*0048*/ 	.byte	0x04, 0x11
        /*004a*/ 	.short	(.L_14 - .L_13)
	.align		4
.L_13:
        /*004c*/ 	.word	index@(_Z8multiplyPfif)
        /*0050*/ 	.word	0x00000000


	//----- nvinfo : EIATTR_REGCOUNT
	.align		4
.L_14:
        /*0054*/ 	.byte	0x04, 0x2f
        /*0056*/ 	.short	(.L_16 - .L_15)
	.align		4
.L_15:
        /*0058*/ 	.word	index@(_Z6dividePfif)
        /*005c*/ 	.word	0x00000017


	//----- nvinfo : EIATTR_FRAME_SIZE
	.align		4
.L_16:
        /*0060*/ 	.byte	0x04, 0x11
        /*0062*/ 	.short	(.L_18 - .L_17)
	.align		4
.L_17:
        /*0064*/ 	.word	index@($__internal_10_$__cuda_sm3x_div_rn_noftz_f32_slowpath)
        /*0068*/ 	.word	0x00000000


	//----- nvinfo : EIATTR_FRAME_SIZE
	.align		4
.L_18:
        /*006c*/ 	.byte	0x04, 0x11
        /*006e*/ 	.short	(.L_20 - .L_19)
	.align		4
.L_19:
        /*0070*/ 	.word	index@(_Z6dividePfif)
        /*0074*/ 	.word	0x00000000


	//----- nvinfo : EIATTR_REGCOUNT
	.align		4
.L_20:
        /*0078*/ 	.byte	0x04, 0x2f
        /*007a*/ 	.short	(.L_22 - .L_21)
	.align		4
.L_21:
        /*007c*/ 	.word	index@(_Z3addPfS_S_i)
        /*0080*/ 	.word	0x0000001a


	//----- nvinfo : EIATTR_FRAME_SIZE
	.align		4
.L_22:
        /*0084*/ 	.byte	0x04, 0x11
        /*0086*/ 	.short	(.L_24 - .L_23)
	.align		4
.L_23:
        /*0088*/ 	.word	index@(_Z3addPfS_S_i)
        /*008c*/ 	.word	0x00000000


	//----- nvinfo : EIATTR_REGCOUNT
	.align		4
.L_24:
        /*0090*/ 	.byte	0x04, 0x2f
        /*0092*/ 	.short	(.L_26 - .L_25)
	.align		4
.L_25:
        /*0094*/ 	.word	index@(_Z9substractPfS_S_i)
        /*0098*/ 	.word	0x0000001a


	//----- nvinfo : EIATTR_FRAME_SIZE
	.align		4
.L_26:
        /*009c*/ 	.byte	0x04, 0x11
        /*009e*/ 	.short	(.L_28 - .L_27)
	.align		4
.L_27:
        /*00a0*/ 	.word	index@(_Z9substractPfS_S_i)
        /*00a4*/ 	.word	0x00000000


	//----- nvinfo : EIATTR_REGCOUNT
	.align		4
.L_28:
        /*00a8*/ 	.byte	0x04, 0x2f
        /*00aa*/ 	.short	(.L_30 - .L_29)
	.align		4
.L_29:
        /*00ac*/ 	.word	index@(_Z5setd1Pfii)
        /*00b0*/ 	.word	0x0000000e


	//----- nvinfo : EIATTR_FRAME_SIZE
	.align		4
.L_30:
        /*00b4*/ 	.byte	0x04, 0x11
        /*00b6*/ 	.short	(.L_32 - .L_31)
	.align		4
.L_31:
        /*00b8*/ 	.word	index@(_Z5setd1Pfii)
        /*00bc*/ 	.word	0x00000000


	//----- nvinfo : EIATTR_REGCOUNT
	.align		4
.L_32:
        /*00c0*/ 	.byte	0x04, 0x2f
        /*00c2*/ 	.short	(.L_34 - .L_33)
	.align		4
.L_33:
        /*00c4*/ 	.word	index@(_Z5setd2Pfii)
        /*00c8*/ 	.word	0x0000000e


	//----- nvinfo : EIATTR_FRAME_SIZE
	.align		4
.L_34:
        /*00cc*/ 	.byte	0x04, 0x11
        /*00ce*/ 	.short	(.L_36 - .L_35)
	.align		4
.L_35:
        /*00d0*/ 	.word	index@(_Z5setd2Pfii)
        /*00d4*/ 	.word	0x00000000


	//----- nvinfo : EIATTR_REGCOUNT
	.align		4
.L_36:
        /*00d8*/ 	.byte	0x04, 0x2f
        /*00da*/ 	.short	(.L_38 - .L_37)
	.align		4
.L_37:
        /*00dc*/ 	.word	index@(_Z11compute_phiP6float2S0_S0_fi)
        /*00e0*/ 	.word	0x0000001a


	//----- nvinfo : EIATTR_FRAME_SIZE
	.align		4
.L_38:
        /*00e4*/ 	.byte	0x04, 0x11
        /*00e6*/ 	.short	(.L_40 - .L_39)
	.align		4
.L_39:
        /*00e8*/ 	.word	index@(_Z11compute_phiP6float2S0_S0_fi)
        /*00ec*/ 	.word	0x00000000


	//----- nvinfo : EIATTR_REGCOUNT
	.align		4
.L_40:
        /*00f0*/ 	.byte	0x04, 0x2f
        /*00f2*/ 	.short	(.L_42 - .L_41)
	.align		4
.L_41:
        /*00f4*/ 	.word	index@(_Z14betay_m_lambdaPfS_S_S_S_S_fi)
        /*00f8*/ 	.word	0x00000020


	//----- nvinfo : EIATTR_FRAME_SIZE
	.align		4
.L_42:
        /*00fc*/ 	.byte	0x04, 0x11
        /*00fe*/ 	.short	(.L_44 - .L_43)
	.align		4
.L_43:
        /*0100*/ 	.word	index@(_Z14betay_m_lambdaPfS_S_S_S_S_fi)
        /*0104*/ 	.word	0x00000000


	//----- nvinfo : EIATTR_REGCOUNT
	.align		4
.L_44:
        /*0108*/ 	.byte	0x04, 0x2f
        /*010a*/ 	.short	(.L_46 - .L_45)
	.align		4
.L_45:
        /*010c*/ 	.word	index@(_Z9conju_x_vP6float2S0_S0_i)
        /*0110*/ 	.word	0x0000001e


	//----- nvinfo : EIATTR_FRAME_SIZE
	.align		4
.L_46:
        /*0114*/ 	.byte	0x04, 0x11
        /*0116*/ 	.short	(.L_48 - .L_47)
	.align		4
.L_47:
        /*0118*/ 	.word	index@(_Z9conju_x_vP6float2S0_S0_i)
        /*011c*/ 	.word	0x00000000


	//----- nvinfo : EIATTR_REGCOUNT
	.align		4
.L_48:
        /*0120*/ 	.byte	0x04, 0x2f
        /*0122*/ 	.short	(.L_50 - .L_49)
	.align		4
.L_49:
        /*0124*/ 	.word	index@(_Z9update_fxP6float2S0_S0_S0_i)
        /*0128*/ 	.word	0x00000022


	//----- nvinfo : EIATTR_FRAME_SIZE
	.align		4
.L_50:
        /*012c*/ 	.byte	0x04, 0x11
        /*012e*/ 	.short	(.L_52 - .L_51)
	.align		4
.L_51:
        /*0130*/ 	.word	index@($__internal_9_$__cuda_sm3x_div_rn_noftz_f32_slowpath)
        /*0134*/ 	.word	0x00000000


	//----- nvinfo : EIATTR_FRAME_SIZE
	.align		4
.L_52:
        /*0138*/ 	.byte	0x04, 0x11
        /*013a*/ 	.short	(.L_54 - .L_53)
	.align		4
.L_53:
        /*013c*/ 	.word	index@(_Z9update_fxP6float2S0_S0_S0_i)
        /*0140*/ 	.word	0x00000000


	//----- nvinfo : EIATTR_REGCOUNT
	.align		4
.L_54:
        /*0144*/ 	.byte	0x04, 0x2f
        /*0146*/ 	.short	(.L_56 - .L_55)
	.align		4
.L_55:
        /*0148*/ 	.word	index@(_Z8update_yPfS_S_S_S_S_S_S_fi)
        /*014c*/ 	.word	0x00000028


	//----- nvinfo : EIATTR_FRAME_SIZE
	.align		4
.L_56:
        /*0150*/ 	.byte	0x04, 0x11
        /*0152*/ 	.short	(.L_58 - .L_57)
	.align		4
.L_57:
        /*0154*/ 	.word	index@($__internal_8_$__cuda_sm3x_div_rn_noftz_f32_slowpath)
        /*0158*/ 	.word	0x00000000


	//----- nvinfo : EIATTR_FRAME_SIZE
	.align		4
.L_58:
        /*015c*/ 	.byte	0x04, 0x11
        /*015e*/ 	.short	(.L_60 - .L_59)
	.align		4
.L_59:
        /*0160*/ 	.word	index@($__internal_7_$__cuda_sm20_sqrt_rn_f32_slowpath)
        /*0164*/ 	.word	0x00000000


	//----- nvinfo : EIATTR_FRAME_SIZE
	.align		4
.L_60:
        /*0168*/ 	.byte	0x04, 0x11
        /*016a*/ 	.short	(.L_62 - .L_61)
	.align		4
.L_61:
        /*016c*/ 	.word	index@($__internal_6_$__cuda_sm20_dblrcp_rn_slowpath_v3)
        /*0170*/ 	.word	0x00000000


	//----- nvinfo : EIATTR_FRAME_SIZE
	.align		4
.L_62:
        /*0174*/ 	.byte	0x04, 0x11
        /*0176*/ 	.short	(.L_64 - .L_63)
	.align		4
.L_63:
        /*0178*/ 	.word	index@(_Z8update_yPfS_S_S_S_S_S_S_fi)
        /*017c*/ 	.word	0x00000000


	//----- nvinfo : EIATTR_REGCOUNT
	.align		4
.L_64:
        /*0180*/ 	.byte	0x04, 0x2f
        /*0182*/ 	.short	(.L_66 - .L_65)
	.align		4
.L_65:
        /*0184*/ 	.word	index@(_Z13update_lambdaPfS_S_fi)
        /*0188*/ 	.word	0x00000018


	//----- nvinfo : EIATTR_FRAME_SIZE
	.align		4
.L_66:
        /*018c*/ 	.byte	0x04, 0x11
        /*018e*/ 	.short	(.L_68 - .L_67)
	.align		4
.L_67:
        /*0190*/ 	.word	index@(_Z13update_lambdaPfS_S_fi)
        /*0194*/ 	.word	0x00000000


	//----- nvinfo : EIATTR_REGCOUNT
	.align		4
.L_68:
        /*0198*/ 	.byte	0x04, 0x2f
        /*019a*/ 	.short	(.L_70 - .L_69)
	.align		4
.L_69:
        /*019c*/ 	.word	index@(_Z12create_gaborPfiiffffff)
        /*01a0*/ 	.word	0x0000001e


	//----- nvinfo : EIATTR_FRAME_SIZE
	.align		4
.L_70:
        /*01a4*/ 	.byte	0x04, 0x11
        /*01a6*/ 	.short	(.L_72 - .L_71)
	.align		4
.L_71:
        /*01a8*/ 	.word	index@($__internal_5_$__cuda_sm3x_div_rn_noftz_f32_slowpath)
        /*01ac*/ 	.word	0x00000020


	//----- nvinfo : EIATTR_FRAME_SIZE
	.align		4
.L_72:
        /*01b0*/ 	.byte	0x04, 0x11
        /*01b2*/ 	.short	(.L_74 - .L_73)
	.align		4
.L_73:
        /*01b4*/ 	.word	index@($__internal_4_$__cuda_sm20_sqrt_rn_f32_slowpath)
        /*01b8*/ 	.word	0x00000020


	//----- nvinfo : EIATTR_FRAME_SIZE
	.align		4
.L_74:
        /*01bc*/ 	.byte	0x04, 0x11
        /*01be*/ 	.short	(.L_76 - .L_75)
	.align		4
.L_75:
        /*01c0*/ 	.word	index@($__internal_3_$__cuda_sm20_div_rn_f64_full)
        /*01c4*/ 	.word	0x00000020


	//----- nvinfo : EIATTR_FRAME_SIZE
	.align		4
.L_76:
        /*01c8*/ 	.byte	0x04, 0x11
        /*01ca*/ 	.short	(.L_78 - .L_77)
	.align		4
.L_77:
        /*01cc*/ 	.word	index@(_Z12create_gaborPfiiffffff)
        /*01d0*/ 	.word	0x00000020


	//----- nvinfo : EIATTR_REGCOUNT
	.align		4
.L_78:
        /*01d4*/ 	.byte	0x04, 0x2f
        /*01d6*/ 	.short	(.L_80 - .L_79)
	.align		4
.L_79:
        /*01d8*/ 	.word	index@(_Z12create_diracPffi)
        /*01dc*/ 	.word	0x0000000c


	//----- nvinfo : EIATTR_FRAME_SIZE
	.align		4
.L_80:
        /*01e0*/ 	.byte	0x04, 0x11
        /*01e2*/ 	.short	(.L_82 - .L_81)
	.align		4
.L_81:
        /*01e4*/ 	.word	index@(_Z12create_diracPffi)
        /*01e8*/ 	.word	0x00000000


	//----- nvinfo : EIATTR_REGCOUNT
	.align		4
.L_82:
        /*01ec*/ 	.byte	0x04, 0x2f
        /*01ee*/ 	.short	(.L_84 - .L_83)
	.align		4
.L_83:
        /*01f0*/ 	.word	index@(_Z20compute_squared_normP6float2i)
        /*01f4*/ 	.word	0x00000016


	//----- nvinfo : EIATTR_FRAME_SIZE
	.align		4
.L_84:
        /*01f8*/ 	.byte	0x04, 0x11
        /*01fa*/ 	.short	(.L_86 - .L_85)
	.align		4
.L_85:
        /*01fc*/ 	.word	index@(_Z20compute_squared_normP6float2i)
        /*0200*/ 	.word	0x00000000


	//----- nvinfo : EIATTR_REGCOUNT
	.align		4
.L_86:
        /*0204*/ 	.byte	0x04, 0x2f
        /*0206*/ 	.short	(.L_88 - .L_87)
	.align		4
.L_87:
        /*0208*/ 	.word	index@(_Z12compute_normP6float2i)
        /*020c*/ 	.word	0x00000012


	//----- nvinfo : EIATTR_FRAME_SIZE
	.align		4
.L_88:
        /*0210*/ 	.byte	0x04, 0x11
        /*0212*/ 	.short	(.L_90 - .L_89)
	.align		4
.L_89:
        /*0214*/ 	.word	index@($__internal_2_$__cuda_sm20_sqrt_rn_f32_slowpath)
        /*0218*/ 	.word	0x00000000


	//----- nvinfo : EIATTR_FRAME_SIZE
	.align		4
.L_90:
        /*021c*/ 	.byte	0x04, 0x11
        /*021e*/ 	.short	(.L_92 - .L_91)
	.align		4
.L_91:
        /*0220*/ 	.word	index@(_Z12compute_normP6float2i)
        /*0224*/ 	.word	0x00000000


	//----- nvinfo : EIATTR_REGCOUNT
	.align		4
.L_92:
        /*0228*/ 	.byte	0x04, 0x2f
        /*022a*/ 	.short	(.L_94 - .L_93)
	.align		4
.L_93:
        /*022c*/ 	.word	index@(_Z13compute_sqrtfP6float2i)
        /*0230*/ 	.word	0x00000012


	//----- nvinfo : EIATTR_FRAME_SIZE
	.align		4
.L_94:
        /*0234*/ 	.byte	0x04, 0x11
        /*0236*/ 	.short	(.L_96 - .L_95)
	.align		4
.L_95:
        /*0238*/ 	.word	index@($__internal_1_$__cuda_sm20_sqrt_rn_f32_slowpath)
        /*023c*/ 	.word	0x00000000


	//----- nvinfo : EIATTR_FRAME_SIZE
	.align		4
.L_96:
        /*0240*/ 	.byte	0x04, 0x11
        /*0242*/ 	.short	(.L_98 - .L_97)
	.align		4
.L_97:
        /*0244*/ 	.word	index@(_Z13compute_sqrtfP6float2i)
        /*0248*/ 	.word	0x00000000


	//----- nvinfo : EIATTR_REGCOUNT
	.align		4
.L_98:
        /*024c*/ 	.byte	0x04, 0x2f
        /*024e*/ 	.short	(.L_100 - .L_99)
	.align		4
.L_99:
        /*0250*/ 	.word	index@(_Z15compute_productP6float2S0_Pfi)
        /*0254*/ 	.word	0x0000001a


	//----- nvinfo : EIATTR_FRAME_SIZE
	.align		4
.L_100:
        /*0258*/ 	.byte	0x04, 0x11
        /*025a*/ 	.short	(.L_102 - .L_101)
	.align		4
.L_101:
        /*025c*/ 	.word	index@(_Z15compute_productP6float2S0_Pfi)
        /*0260*/ 	.word	0x00000000


	//----- nvinfo : EIATTR_REGCOUNT
	.align		4
.L_102:
        /*0264*/ 	.byte	0x04, 0x2f
        /*0266*/ 	.short	(.L_104 - .L_103)
	.align		4
.L_103:
        /*0268*/ 	.word	index@(_Z10update_psiP6float2S0_fi)
        /*026c*/ 	.word	0x0000001a


	//----- nvinfo : EIATTR_FRAME_SIZE
	.align		4
.L_104:
        /*0270*/ 	.byte	0x04, 0x11
        /*0272*/ 	.short	(.L_106 - .L_105)
	.align		4
.L_105:
        /*0274*/ 	.word	index@($__internal_0_$__cuda_sm3x_div_rn_noftz_f32_slowpath)
        /*0278*/ 	.word	0x00000000


	//----- nvinfo : EIATTR_FRAME_SIZE
	.align		4
.L_106:
        /*027c*/ 	.byte	0x04, 0x11
        /*027e*/ 	.short	(.L_108 - .L_107)
	.align		4
.L_107:
        /*0280*/ 	.word	index@(_Z10update_psiP6float2S0_fi)
        /*0284*/ 	.word	0x00000000


	//----- nvinfo : EIATTR_MIN_STACK_SIZE
	.align		4
.L_108:
        /*0288*/ 	.byte	0x04, 0x12
        /*028a*/ 	.short	(.L_110 - .L_109)
	.align		4
.L_109:
        /*028c*/ 	.word	index@(_Z10update_psiP6float2S0_fi)
        /*0290*/ 	.word	0x00000000


	//----- nvinfo : EIATTR_MIN_STACK_SIZE
	.align		4
.L_110:
        /*0294*/ 	.byte	0x04, 0x12
        /*0296*/ 	.short	(.L_112 - .L_111)
	.align		4
.L_111:
        /*0298*/ 	.word	index@(_Z15compute_productP6float2S0_Pfi)
        /*029c*/ 	.word	0x00000000


	//----- nvinfo : EIATTR_MIN_STACK_SIZE
	.align		4
.L_112:
        /*02a0*/ 	.byte	0x04, 0x12
        /*02a2*/ 	.short	(.L_114 - .L_113)
	.align		4
.L_113:
        /*02a4*/ 	.word	index@(_Z13compute_sqrtfP6float2i)
        /*02a8*/ 	.word	0x00000000


	//----- nvinfo : EIATTR_MIN_STACK_SIZE
	.align		4
.L_114:
        /*02ac*/ 	.byte	0x04, 0x12
        /*02ae*/ 	.short	(.L_116 - .L_115)
	.align		4
.L_115:
        /*02b0*/ 	.word	index@(_Z12compute_normP6float2i)
        /*02b4*/ 	.word	0x00000000


	//----- nvinfo : EIATTR_MIN_STACK_SIZE
	.align		4
.L_116:
        /*02b8*/ 	.byte	0x04, 0x12
        /*02ba*/ 	.short	(.L_118 - .L_117)
	.align		4
.L_117:
        /*02bc*/ 	.word	index@(_Z20compute_squared_normP6float2i)
        /*02c0*/ 	.word	0x00000000


	//----- nvinfo : EIATTR_MIN_STACK_SIZE
	.align		4
.L_118:
        /*02c4*/ 	.byte	0x04, 0x12
        /*02c6*/ 	.short	(.L_120 - .L_119)
	.align		4
.L_119:
        /*02c8*/ 	.word	index@(_Z12create_diracPffi)
        /*02cc*/ 	.word	0x00000000


	//----- nvinfo : EIATTR_MIN_STACK_SIZE
	.align		4
.L_120:
        /*02d0*/ 	.byte	0x04, 0x12
        /*02d2*/ 	.short	(.L_122 - .L_121)
	.align		4
.L_121:
        /*02d4*/ 	.word	index@(_Z12create_gaborPfiiffffff)
        /*02d8*/ 	.word	0x00000020


	//----- nvinfo : EIATTR_MIN_STACK_SIZE
	.align		4
.L_122:
        /*02dc*/ 	.byte	0x04, 0x12
        /*02de*/ 	.short	(.L_124 - .L_123)
	.align		4
.L_123:
        /*02e0*/ 	.word	index@(_Z13update_lambdaPfS_S_fi)
        /*02e4*/ 	.word	0x00000000


	//----- nvinfo : EIATTR_MIN_STACK_SIZE
	.align		4
.L_124:
        /*02e8*/ 	.byte	0x04, 0x12
        /*02ea*/ 	.short	(.L_126 - .L_125)
	.align		4
.L_125:
        /*02ec*/ 	.word	index@(_Z8update_yPfS_S_S_S_S_S_S_fi)
        /*02f0*/ 	.word	0x00000000


	//----- nvinfo : EIATTR_MIN_STACK_SIZE
	.align		4
.L_126:
        /*02f4*/ 	.byte	0x04, 0x12
        /*02f6*/ 	.short	(.L_128 - .L_127)
	.align		4
.L_127:
        /*02f8*/ 	.word	index@(_Z9update_fxP6float2S0_S0_S0_i)
        /*02fc*/ 	.word	0x00000000


	//----- nvinfo : EIATTR_MIN_STACK_SIZE
	.align		4
.L_128:
        /*0300*/ 	.byte	0x04, 0x12
        /*0302*/ 	.short	(.L_130 - .L_129)
	.align		4
.L_129:
        /*0304*/ 	.word	index@(_Z9conju_x_vP6float2S0_S0_i)
        /*0308*/ 	.word	0x00000000


	//----- nvinfo : EIATTR_MIN_STACK_SIZE
	.align		4
.L_130:
        /*030c*/ 	.byte	0x04, 0x12
        /*030e*/ 	.short	(.L_132 - .L_131)
	.align		4
.L_131:
        /*0310*/ 	.word	index@(_Z14betay_m_lambdaPfS_S_S_S_S_fi)
        /*0314*/ 	.word	0x00000000


	//----- nvinfo : EIATTR_MIN_STACK_SIZE
	.align		4
.L_132:
        /*0318*/ 	.byte	0x04, 0x12
        /*031a*/ 	.short	(.L_134 - .L_133)
	.align		4
.L_133:
        /*031c*/ 	.word	index@(_Z11compute_phiP6float2S0_S0_fi)
        /*0320*/ 	.word	0x00000000


	//----- nvinfo : EIATTR_MIN_STACK_SIZE
	.align		4
.L_134:
        /*0324*/ 	.byte	0x04, 0x12
        /*0326*/ 	.short	(.L_136 - .L_135)
	.align		4
.L_135:
        /*0328*/ 	.word	index@(_Z5setd2Pfii)
        /*032c*/ 	.word	0x00000000


	//----- nvinfo : EIATTR_MIN_STACK_SIZE
	.align		4
.L_136:
        /*0330*/ 	.byte	0x04, 0x12
        /*0332*/ 	.short	(.L_138 - .L_137)
	.align		4
.L_137:
        /*0334*/ 	.word	index@(_Z5setd1Pfii)
        /*0338*/ 	.word	0x00000000


	//----- nvinfo : EIATTR_MIN_STACK_SIZE
	.align		4
.L_138:
        /*033c*/ 	.byte	0x04, 0x12
        /*033e*/ 	.short	(.L_140 - .L_139)
	.align		4
.L_139:
        /*0340*/ 	.word	index@(_Z9substractPfS_S_i)
        /*0344*/ 	.word	0x00000000


	//----- nvinfo : EIATTR_MIN_STACK_SIZE
	.align		4
.L_140:
        /*0348*/ 	.byte	0x04, 0x12
        /*034a*/ 	.short	(.L_142 - .L_141)
	.align		4
.L_141:
        /*034c*/ 	.word	index@(_Z3addPfS_S_i)
        /*0350*/ 	.word	0x00000000


	//----- nvinfo : EIATTR_MIN_STACK_SIZE
	.align		4
.L_142:
        /*0354*/ 	.byte	0x04, 0x12
        /*0356*/ 	.short	(.L_144 - .L_143)
	.align		4
.L_143:
        /*0358*/ 	.word	index@(_Z6dividePfif)
        /*035c*/ 	.word	0x00000000


	//----- nvinfo : EIATTR_MIN_STACK_SIZE
	.align		4
.L_144:
        /*0360*/ 	.byte	0x04, 0x12
        /*0362*/ 	.short	(.L_146 - .L_145)
	.align		4
.L_145:
        /*0364*/ 	.word	index@(_Z8multiplyPfif)
        /*0368*/ 	.word	0x00000000


	//----- nvinfo : EIATTR_MIN_STACK_SIZE
	.align		4
.L_146:
        /*036c*/ 	.byte	0x04, 0x12
        /*036e*/ 	.short	(.L_148 - .L_147)
	.align		4
.L_147:
        /*0370*/ 	.word	index@(_Z9normalizePfi)
        /*0374*/ 	.word	0x00000000


	//----- nvinfo : EIATTR_MIN_STACK_SIZE
	.align		4
.L_148:
        /*0378*/ 	.byte	0x04, 0x12
        /*037a*/ 	.short	(.L_150 - .L_149)
	.align		4
.L_149:
        /*037c*/ 	.word	index@(_Z14product_carrayP6float2S0_S0_i)
        /*0380*/ 	.word	0x00000000
.L_150:


//--------------------- .nv.compat                --------------------------
	.section	.nv.compat,"",@"SHT_CUDA_COMPAT_INFO"
	.align	4
        /*0000*/ 	.byte	0x02, 0x09, 0x00, 0x00, 0x02, 0x02, 0x01, 0x00, 0x02, 0x05, 0x05, 0x00, 0x03, 0x07, 0x01, 0x01
        /*0010*/ 	.byte	0x02, 0x03, 0x00, 0x00, 0x02, 0x06, 0x01, 0x00, 0x04, 0x0b, 0x08, 0x00, 0x01, 0x00, 0x00, 0x00
        /*0020*/ 	.byte	0x00, 0x00, 0x00, 0x00


//--------------------- .nv.info._Z10update_psiP6float2S0_fi --------------------------
	.section	.nv.info._Z10update_psiP6float2S0_fi,"",@"SHT_CUDA_INFO"
	.sectionflags	@""
	.align	4


	//----- nvinfo : EIATTR_CUDA_API_VERSION
	.align		4
        /*0000*/ 	.byte	0x04, 0x37
        /*0002*/ 	.short	(.L_152 - .L_151)
.L_151:
        /*0004*/ 	.word	0x00000082


	//----- nvinfo : EIATTR_KPARAM_INFO
	.align		4
.L_152:
        /*0008*/ 	.byte	0x04, 0x17
        /*000a*/ 	.short	(.L_154 - .L_153)
.L_153:
        /*000c*/ 	.word	0x00000000
        /*0010*/ 	.short	0x0003
        /*0012*/ 	.short	0x0014
        /*0014*/ 	.byte	0x00, 0xf0, 0x11, 0x00


	//----- nvinfo : EIATTR_KPARAM_INFO
	.align		4
.L_154:
        /*0018*/ 	.byte	0x04, 0x17
        /*001a*/ 	.short	(.L_156 - .L_155)
.L_155:
        /*001c*/ 	.word	0x00000000
        /*0020*/ 	.short	0x0002
        /*0022*/ 	.short	0x0010
        /*0024*/ 	.byte	0x00, 0xf0, 0x11, 0x00


	//----- nvinfo : EIATTR_KPARAM_INFO
	.align		4
.L_156:
        /*0028*/ 	.byte	0x04, 0x17
        /*002a*/ 	.short	(.L_158 - .L_157)
.L_157:
        /*002c*/ 	.word	0x00000000
        /*0030*/ 	.short	0x0001
        /*0032*/ 	.short	0x0008
        /*0034*/ 	.byte	0x00, 0xf5, 0x21, 0x00


	//----- nvinfo : EIATTR_KPARAM_INFO
	.align		4
.L_158:
        /*0038*/ 	.byte	0x04, 0x17
        /*003a*/ 	.short	(.L_160 - .L_159)
.L_159:
        /*003c*/ 	.word	0x00000000
        /*0040*/ 	.short	0x0000
        /*0042*/ 	.short	0x0000
        /*0044*/ 	.byte	0x00, 0xf5, 0x21, 0x00


	//----- nvinfo : EIATTR_SPARSE_MMA_MASK
	.align		4
.L_160:
        /*0048*/ 	.byte	0x03, 0x50
        /*004a*/ 	.short	0x0000


	//----- nvinfo : EIATTR_MAXREG_COUNT
	.align		4
        /*004c*/ 	.byte	0x03, 0x1b
        /*004e*/ 	.short	0x00ff


	//----- nvinfo : EIATTR_MERCURY_ISA_VERSION
	.align		4
        /*0050*/ 	.byte	0x03, 0x5f
        /*0052*/ 	.short	0x0101


	//----- nvinfo : EIATTR_VRC_CTA_INIT_COUNT
	.align		4
        /*0054*/ 	.byte	0x02, 0x4a
	.zero		1
	.zero		1


	//----- nvinfo : EIATTR_EXIT_INSTR_OFFSETS
	.align		4
        /*0058*/ 	.byte	0x04, 0x1c
        /*005a*/ 	.short	(.L_162 - .L_161)


	//   ....[0]....
.L_161:
        /*005c*/ 	.word	0x00000090


	//   ....[1]....
        /*0060*/ 	.word	0x000004a0


	//   ....[2]....
        /*0064*/ 	.word	0x000009a0


	//----- nvinfo : EIATTR_CRS_STACK_SIZE
	.align		4
.L_162:
        /*0068*/ 	.byte	0x04, 0x1e
        /*006a*/ 	.short	(.L_164 - .L_163)
.L_163:
        /*006c*/ 	.word	0x00000000


	//----- nvinfo : EIATTR_CBANK_PARAM_SIZE
	.align		4
.L_164:
        /*0070*/ 	.byte	0x03, 0x19
        /*0072*/ 	.short	0x0018


	//----- nvinfo : EIATTR_PARAM_CBANK
	.align		4
        /*0074*/ 	.byte	0x04, 0x0a
        /*0076*/ 	.short	(.L_166 - .L_165)
	.align		4
.L_165:
        /*0078*/ 	.word	index@(.nv.constant0._Z10update_psiP6float2S0_fi)
        /*007c*/ 	.short	0x0380
        /*007e*/ 	.short	0x0018


	//----- nvinfo : EIATTR_SW_WAR
	.align		4
.L_166:
        /*0080*/ 	.byte	0x04, 0x36
        /*0082*/ 	.short	(.L_168 - .L_167)
.L_167:
        /*0084*/ 	.word	0x00000008
.L_168:


//--------------------- .nv.info._Z15compute_productP6float2S0_Pfi --------------------------
	.section	.nv.info._Z15compute_productP6float2S0_Pfi,"",@"SHT_CUDA_INFO"
	.sectionflags	@""
	.align	4


	//----- nvinfo : EIATTR_CUDA_API_VERSION
	.align		4
        /*0000*/ 	.byte	0x04, 0x37
        /*0002*/ 	.short	(.L_170 - .L_169)
.L_169:
        /*0004*/ 	.word	0x00000082


	//----- nvinfo : EIATTR_KPARAM_INFO
	.align		4
.L_170:
        /*0008*/ 	.byte	0x04, 0x17
        /*000a*/ 	.short	(.L_172 - .L_171)
.L_171:
        /*000c*/ 	.word	0x00000000
        /*0010*/ 	.short	0x0003
        /*0012*/ 	.short	0x0018
        /*0014*/ 	.byte	0x00, 0xf0, 0x11, 0x00


	//----- nvinfo : EIATTR_KPARAM_INFO
	.align		4
.L_172:
        /*0018*/ 	.byte	0x04, 0x17
        /*001a*/ 	.short	(.L_174 - .L_173)
.L_173:
        /*001c*/ 	.word	0x00000000
        /*0020*/ 	.short	0x0002
        /*0022*/ 	.short	0x0010
        /*0024*/ 	.byte	0x00, 0xf5, 0x21, 0x00


	//----- nvinfo : EIATTR_KPARAM_INFO
	.align		4
.L_174:
        /*0028*/ 	.byte	0x04, 0x17
        /*002a*/ 	.short	(.L_176 - .L_175)
.L_175:
        /*002c*/ 	.word	0x00000000
        /*0030*/ 	.short	0x0001
        /*0032*/ 	.short	0x0008
        /*0034*/ 	.byte	0x00, 0xf5, 0x21, 0x00


	//----- nvinfo : EIATTR_KPARAM_INFO
	.align		4
.L_176:
        /*0038*/ 	.byte	0x04, 0x17
        /*003a*/ 	.short	(.L_178 - .L_177)
.L_177:
        /*003c*/ 	.word	0x00000000
        /*0040*/ 	.short	0x0000
        /*0042*/ 	.short	0x0000
        /*0044*/ 	.byte	0x00, 0xf5, 0x21, 0x00


	//----- nvinfo : EIATTR_SPARSE_MMA_MASK
	.align		4
.L_178:
        /*0048*/ 	.byte	0x03, 0x50
        /*004a*/ 	.short	0x0000


	//----- nvinfo : EIATTR_MAXREG_COUNT
	.align		4
        /*004c*/ 	.byte	0x03, 0x1b
        /*004e*/ 	.short	0x00ff


	//----- nvinfo : EIATTR_MERCURY_ISA_VERSION
	.align		4
        /*0050*/ 	.byte	0x03, 0x5f
        /*0052*/ 	.short	0x0101


	//----- nvinfo : EIATTR_VRC_CTA_INIT_COUNT
	.align		4
        /*0054*/ 	.byte	0x02, 0x4a
	.zero		1
	.zero		1


	//----- nvinfo : EIATTR_EXIT_INSTR_OFFSETS
	.align		4
        /*0058*/ 	.byte	0x04, 0x1c
        /*005a*/ 	.short	(.L_180 - .L_179)


	//   ....[0]....
.L_179:
        /*005c*/ 	.word	0x00000090


	//   ....[1]....
        /*0060*/ 	.word	0x000003a0


	//   ....[2]....
        /*0064*/ 	.word	0x000005d0


	//----- nvinfo : EIATTR_CRS_STACK_SIZE
	.align		4
.L_180:
        /*0068*/ 	.byte	0x04, 0x1e
        /*006a*/ 	.short	(.L_182 - .L_181)
.L_181:
        /*006c*/ 	.word	0x00000000


	//----- nvinfo : EIATTR_CBANK_PARAM_SIZE
	.align		4
.L_182:
        /*0070*/ 	.byte	0x03, 0x19
        /*0072*/ 	.short	0x001c


	//----- nvinfo : EIATTR_PARAM_CBANK
	.align		4
        /*0074*/ 	.byte	0x04, 0x0a
        /*0076*/ 	.short	(.L_184 - .L_183)
	.align		4
.L_183:
        /*0078*/ 	.word	index@(.nv.constant0._Z15compute_productP6float2S0_Pfi)
        /*007c*/ 	.short	0x0380
        /*007e*/ 	.short	0x001c


	//----- nvinfo : EIATTR_SW_WAR
	.align		4
.L_184:
        /*0080*/ 	.byte	0x04, 0x36
        /*0082*/ 	.short	(.L_186 - .L_185)
.L_185:
        /*0084*/ 	.word	0x00000008
.L_186:


//--------------------- .nv.info._Z13compute_sqrtfP6float2i --------------------------
	.section	.nv.info._Z13compute_sqrtfP6float2i,"",@"SHT_CUDA_INFO"
	.sectionflags	@""
	.align	4


	//----- nvinfo : EIATTR_CUDA_API_VERSION
	.align		4
        /*0000*/ 	.byte	0x04, 0x37
        /*0002*/ 	.short	(.L_188 - .L_187)
.L_187:
        /*0004*/ 	.word	0x00000082


	//----- nvinfo : EIATTR_KPARAM_INFO
	.align		4
.L_188:
        /*0008*/ 	.byte	0x04, 0x17
        /*000a*/ 	.short	(.L_190 - .L_189)
.L_189:
        /*000c*/ 	.word	0x00000000
        /*0010*/ 	.short	0x0001
        /*0012*/ 	.short	0x0008
        /*0014*/ 	.byte	0x00, 0xf0, 0x11, 0x00


	//----- nvinfo : EIATTR_KPARAM_INFO
	.align		4
.L_190:
        /*0018*/ 	.byte	0x04, 0x17
        /*001a*/ 	.short	(.L_192 - .L_191)
.L_191:
        /*001c*/ 	.word	0x00000000
        /*0020*/ 	.short	0x0000
        /*0022*/ 	.short	0x0000
        /*0024*/ 	.byte	0x00, 0xf5, 0x21, 0x00


	//----- nvinfo : EIATTR_SPARSE_MMA_MASK
	.align		4
.L_192:
        /*0028*/ 	.byte	0x03, 0x50
        /*002a*/ 	.short	0x0000


	//----- nvinfo : EIATTR_MAXREG_COUNT
	.align		4
        /*002c*/ 	.byte	0x03, 0x1b
        /*002e*/ 	.short	0x00ff


	//----- nvinfo : EIATTR_MERCURY_ISA_VERSION
	.align		4
        /*0030*/ 	.byte	0x03, 0x5f
        /*0032*/ 	.short	0x0101


	//----- nvinfo : EIATTR_VRC_CTA_INIT_COUNT
	.align		4
        /*0034*/ 	.byte	0x02, 0x4a
	.zero		1
	.zero		1


	//----- nvinfo : EIATTR_EXIT_INSTR_OFFSETS
	.align		4
        /*0038*/ 	.byte	0x04, 0x1c
        /*003a*/ 	.short	(.L_194 - .L_193)


	//   ....[0]....
.L_193:
        /*003c*/ 	.word	0x00000090


	//   ....[1]....
        /*0040*/ 	.word	0x00000460


	//   ....[2]....
        /*0044*/ 	.word	0x00000960


	//----- nvinfo : EIATTR_CRS_STACK_SIZE
	.align		4
.L_194:
        /*0048*/ 	.byte	0x04, 0x1e
        /*004a*/ 	.short	(.L_196 - .L_195)
.L_195:
        /*004c*/ 	.word	0x00000000


	//----- nvinfo : EIATTR_CBANK_PARAM_SIZE
	.align		4
.L_196:
        /*0050*/ 	.byte	0x03, 0x19
        /*0052*/ 	.short	0x000c


	//----- nvinfo : EIATTR_PARAM_CBANK
	.align		4
        /*0054*/ 	.byte	0x04, 0x0a
        /*0056*/ 	.short	(.L_198 - .L_197)
	.align		4
.L_197:
        /*0058*/ 	.word	index@(.nv.constant0._Z13compute_sqrtfP6float2i)
        /*005c*/ 	.short	0x0380
        /*005e*/ 	.short	0x000c


	//----- nvinfo : EIATTR_SW_WAR
	.align		4
.L_198:
        /*0060*/ 	.byte	0x04, 0x36
        /*0062*/ 	.short	(.L_200 - .L_199)
.L_199:
        /*0064*/ 	.word	0x00000008
.L_200:


//--------------------- .nv.info._Z12compute_normP6float2i --------------------------
	.section	.nv.info._Z12compute_normP6float2i,"",@"SHT_CUDA_INFO"
	.sectionflags	@""
	.align	4


	//----- nvinfo : EIATTR_CUDA_API_VERSION
	.align		4
        /*0000*/ 	.byte	0x04, 0x37
        /*0002*/ 	.short	(.L_202 - .L_201)
.L_201:
        /*0004*/ 	.word	0x00000082


	//----- nvinfo : EIATTR_KPARAM_INFO
	.align		4
.L_202:
        /*0008*/ 	.byte	0x04, 0x17
        /*000a*/ 	.short	(.L_204 - .L_203)
.L_203:
        /*000c*/ 	.word	0x00000000
        /*0010*/ 	.short	0x0001
        /*0012*/ 	.short	0x0008
        /*0014*/ 	.byte	0x00, 0xf0, 0x11, 0x00


	//----- nvinfo : EIATTR_KPARAM_INFO
	.align		4
.L_204:
        /*0018*/ 	.byte	0x04, 0x17
        /*001a*/ 	.short	(.L_206 - .L_205)
.L_205:
        /*001c*/ 	.word	0x00000000
        /*0020*/ 	.short	0x0000
        /*0022*/ 	.short	0x0000
        /*0024*/ 	.byte	0x00, 0xf5, 0x21, 0x00


	//----- nvinfo : EIATTR_SPARSE_MMA_MASK
	.align		4
.L_206:
        /*0028*/ 	.byte	0x03, 0x50
        /*002a*/ 	.short	0x0000


	//----- nvinfo : EIATTR_MAXREG_COUNT
	.align		4
        /*002c*/ 	.byte	0x03, 0x1b
        /*002e*/ 	.short	0x00ff


	//----- nvinfo : EIATTR_MERCURY_ISA_VERSION
	.align		4
        /*0030*/ 	.byte	0x03, 0x5f
        /*0032*/ 	.short	0x0101


	//----- nvinfo : EIATTR_VRC_CTA_INIT_COUNT
	.align		4
        /*0034*/ 	.byte	0x02, 0x4a
	.zero		1
	.zero		1


	//----- nvinfo : EIATTR_EXIT_INSTR_OFFSETS
	.align		4
        /*0038*/ 	.byte	0x04, 0x1c
        /*003a*/ 	.short	(.L_208 - .L_207)


	//   ....[0]....
.L_207:
        /*003c*/ 	.word	0x00000090


	//   ....[1]....
        /*0040*/ 	.word	0x00000480


	//   ....[2]....
        /*0044*/ 	.word	0x00000a00


	//----- nvinfo : EIATTR_CRS_STACK_SIZE
	.align		4
.L_208:
        /*0048*/ 	.byte	0x04, 0x1e
        /*004a*/ 	.short	(.L_210 - .L_209)
.L_209:
        /*004c*/ 	.word	0x00000000


	//----- nvinfo : EIATTR_CBANK_PARAM_SIZE
	.align		4
.L_210:
        /*0050*/ 	.byte	0x03, 0x19
        /*0052*/ 	.short	0x000c


	//----- nvinfo : EIATTR_PARAM_CBANK
	.align		4
        /*0054*/ 	.byte	0x04, 0x0a
        /*0056*/ 	.short	(.L_212 - .L_211)
	.align		4
.L_211:
        /*0058*/ 	.word	index@(.nv.constant0._Z12compute_normP6float2i)
        /*005c*/ 	.short	0x0380
        /*005e*/ 	.short	0x000c


	//----- nvinfo : EIATTR_SW_WAR
	.align		4
.L_212:
        /*0060*/ 	.byte	0x04, 0x36
        /*0062*/ 	.short	(.L_214 - .L_213)
.L_213:
        /*0064*/ 	.word	0x00000008
.L_214:


//--------------------- .nv.info._Z20compute_squared_normP6float2i --------------------------
	.section	.nv.info._Z20compute_squared_normP6float2i,"",@"SHT_CUDA_INFO"
	.sectionflags	@""
	.align	4


	//----- nvinfo : EIATTR_CUDA_API_VERSION
	.align		4
        /*0000*/ 	.byte	0x04, 0x37
        /*0002*/ 	.short	(.L_216 - .L_215)
.L_215:
        /*0004*/ 	.word	0x00000082


	//----- nvinfo : EIATTR_KPARAM_INFO
	.align		4
.L_216:
        /*0008*/ 	.byte	0x04, 0x17
        /*000a*/ 	.short	(.L_218 - .L_217)
.L_217:
        /*000c*/ 	.word	0x00000000
        /*0010*/ 	.short	0x0001
        /*0012*/ 	.short	0x0008
        /*0014*/ 	.byte	0x00, 0xf0, 0x11, 0x00


	//----- nvinfo : EIATTR_KPARAM_INFO
	.align		4
.L_218:
        /*0018*/ 	.byte	0x04, 0x17
        /*001a*/ 	.short	(.L_220 - .L_219)
.L_219:
        /*001c*/ 	.word	0x00000000
        /*0020*/ 	.short	0x0000
        /*0022*/ 	.short	0x0000
        /*0024*/ 	.byte	0x00, 0xf5, 0x21, 0x00


	//----- nvinfo : EIATTR_SPARSE_MMA_MASK
	.align		4
.L_220:
        /*0028*/ 	.byte	0x03, 0x50
        /*002a*/ 	.short	0x0000


	//----- nvinfo : EIATTR_MAXREG_COUNT
	.align		4
        /*002c*/ 	.byte	0x03, 0x1b
        /*002e*/ 	.short	0x00ff


	//----- nvinfo : EIATTR_MERCURY_ISA_VERSION
	.align		4
        /*0030*/ 	.byte	0x03, 0x5f
        /*0032*/ 	.short	0x0101


	//----- nvinfo : EIATTR_VRC_CTA_INIT_COUNT
	.align		4
        /*0034*/ 	.byte	0x02, 0x4a
	.zero		1
	.zero		1


	//----- nvinfo : EIATTR_EXIT_INSTR_OFFSETS
	.align		4
        /*0038*/ 	.byte	0x04, 0x1c
        /*003a*/ 	.short	(.L_222 - .L_221)


	//   ....[0]....
.L_221:
        /*003c*/ 	.word	0x00000090


	//   ....[1]....
        /*0040*/ 	.word	0x00000380


	//   ....[2]....
        /*0044*/ 	.word	0x00000540


	//----- nvinfo : EIATTR_CRS_STACK_SIZE
	.align		4
.L_222:
        /*0048*/ 	.byte	0x04, 0x1e
        /*004a*/ 	.short	(.L_224 - .L_223)
.L_223:
        /*004c*/ 	.word	0x00000000


	//----- nvinfo : EIATTR_CBANK_PARAM_SIZE
	.align		4
.L_224:
        /*0050*/ 	.byte	0x03, 0x19
        /*0052*/ 	.short	0x000c


	//----- nvinfo : EIATTR_PARAM_CBANK
	.align		4
        /*0054*/ 	.byte	0x04, 0x0a
        /*0056*/ 	.short	(.L_226 - .L_225)
	.align		4
.L_225:
        /*0058*/ 	.word	index@(.nv.constant0._Z20compute_squared_normP6float2i)
        /*005c*/ 	.short	0x0380
        /*005e*/ 	.short	0x000c


	//----- nvinfo : EIATTR_SW_WAR
	.align		4
.L_226:
        /*0060*/ 	.byte	0x04, 0x36
        /*0062*/ 	.short	(.L_228 - .L_227)
.L_227:
        /*0064*/ 	.word	0x00000008
.L_228:


//--------------------- .nv.info._Z12create_diracPffi --------------------------
	.section	.nv.info._Z12create_diracPffi,"",@"SHT_CUDA_INFO"
	.sectionflags	@""
	.align	4


	//----- nvinfo : EIATTR_CUDA_API_VERSION
	.align		4
        /*0000*/ 	.byte	0x04, 0x37
        /*0002*/ 	.short	(.L_230 - .L_229)
.L_229:
        /*0004*/ 	.word	0x00000082


	//----- nvinfo : EIATTR_KPARAM_INFO
	.align		4
.L_230:
        /*0008*/ 	.byte	0x04, 0x17
        /*000a*/ 	.short	(.L_232 - .L_231)
.L_231:
        /*000c*/ 	.word	0x00000000
        /*0010*/ 	.short	0x0002
        /*0012*/ 	.short	0x000c
        /*0014*/ 	.byte	0x00, 0xf0, 0x11, 0x00


	//----- nvinfo : EIATTR_KPARAM_INFO
	.align		4
.L_232:
        /*0018*/ 	.byte	0x04, 0x17
        /*001a*/ 	.short	(.L_234 - .L_233)
.L_233:
        /*001c*/ 	.word	0x00000000
        /*0020*/ 	.short	0x0001
        /*0022*/ 	.short	0x0008
        /*0024*/ 	.byte	0x00, 0xf0, 0x11, 0x00


	//----- nvinfo : EIATTR_KPARAM_INFO
	.align		4
.L_234:
        /*0028*/ 	.byte	0x04, 0x17
        /*002a*/ 	.short	(.L_236 - .L_235)
.L_235:
        /*002c*/ 	.word	0x00000000
        /*0030*/ 	.short	0x0000
        /*0032*/ 	.short	0x0000
        /*0034*/ 	.byte	0x00, 0xf5, 0x21, 0x00


	//----- nvinfo : EIATTR_SPARSE_MMA_MASK
	.align		4
.L_236:
        /*0038*/ 	.byte	0x03, 0x50
        /*003a*/ 	.short	0x0000


	//----- nvinfo : EIATTR_MAXREG_COUNT
	.align		4
        /*003c*/ 	.byte	0x03, 0x1b
        /*003e*/ 	.short	0x00ff


	//----- nvinfo : EIATTR_MERCURY_ISA_VERSION
	.align		4
        /*0040*/ 	.byte	0x03, 0x5f
        /*0042*/ 	.short	0x0101


	//----- nvinfo : EIATTR_VRC_CTA_INIT_COUNT
	.align		4
        /*0044*/ 	.byte	0x02, 0x4a
	.zero		1
	.zero		1


	//----- nvinfo : EIATTR_EXIT_INSTR_OFFSETS
	.align		4
        /*0048*/ 	.byte	0x04, 0x1c
        /*004a*/ 	.short	(.L_238 - .L_237)


	//   ....[0]....
.L_237:
        /*004c*/ 	.word	0x00000070


	//   ....[1]....
        /*0050*/ 	.word	0x00000160


	//----- nvinfo : EIATTR_CRS_STACK_SIZE
	.align		4
.L_238:
        /*0054*/ 	.byte	0x04, 0x1e
        /*0056*/ 	.short	(.L_240 - .L_239)
.L_239:
        /*0058*/ 	.word	0x00000000


	//----- nvinfo : EIATTR_CBANK_PARAM_SIZE
	.align		4
.L_240:
        /*005c*/ 	.byte	0x03, 0x19
        /*005e*/ 	.short	0x0010


	//----- nvinfo : EIATTR_PARAM_CBANK
	.align		4
        /*0060*/ 	.byte	0x04, 0x0a
        /*0062*/ 	.short	(.L_242 - .L_241)
	.align		4
.L_241:
        /*0064*/ 	.word	index@(.nv.constant0._Z12create_diracPffi)
        /*0068*/ 	.short	0x0380
        /*006a*/ 	.short	0x0010


	//----- nvinfo : EIATTR_SW_WAR
	.align		4
.L_242:
        /*006c*/ 	.byte	0x04, 0x36
        /*006e*/ 	.short	(.L_244 - .L_243)
.L_243:
        /*0070*/ 	.word	0x00000008
.L_244:


//--------------------- .nv.info._Z12create_gaborPfiiffffff --------------------------
	.section	.nv.info._Z12create_gaborPfiiffffff,"",@"SHT_CUDA_INFO"
	.sectionflags	@""
	.align	4


	//----- nvinfo : EIATTR_CUDA_API_VERSION
	.align		4
        /*0000*/ 	.byte	0x04, 0x37
        /*0002*/ 	.short	(.L_246 - .L_245)
.L_245:
        /*0004*/ 	.word	0x00000082


	//----- nvinfo : EIATTR_KPARAM_INFO
	.align		4
.L_246:
        /*0008*/ 	.byte	0x04, 0x17
        /*000a*/ 	.short	(.L_248 - .L_247)
.L_247:
        /*000c*/ 	.word	0x00000000
        /*0010*/ 	.short	0x0008
        /*0012*/ 	.short	0x0024
        /*0014*/ 	.byte	0x00, 0xf0, 0x11, 0x00


	//----- nvinfo : EIATTR_KPARAM_INFO
	.align		4
.L_248:
        /*0018*/ 	.byte	0x04, 0x17
        /*001a*/ 	.short	(.L_250 - .L_249)
.L_249:
        /*001c*/ 	.word	0x00000000
        /*0020*/ 	.short	0x0007
        /*0022*/ 	.short	0x0020
        /*0024*/ 	.byte	0x00, 0xf0, 0x11, 0x00


	//----- nvinfo : EIATTR_KPARAM_INFO
	.align		4
.L_250:
        /*0028*/ 	.byte	0x04, 0x17
        /*002a*/ 	.short	(.L_252 - .L_251)
.L_251:
        /*002c*/ 	.word	0x00000000
        /*0030*/ 	.short	0x0006
        /*0032*/ 	.short	0x001c
        /*0034*/ 	.byte	0x00, 0xf0, 0x11, 0x00


	//----- nvinfo : EIATTR_KPARAM_INFO
	.align		4
.L_252:
        /*0038*/ 	.byte	0x04, 0x17
        /*003a*/ 	.short	(.L_254 - .L_253)
.L_253:
        /*003c*/ 	.word	0x00000000
        /*0040*/ 	.short	0x0005
        /*0042*/ 	.short	0x0018
        /*0044*/ 	.byte	0x00, 0xf0, 0x11, 0x00


	//----- nvinfo : EIATTR_KPARAM_INFO
	.align		4
.L_254:
        /*0048*/ 	.byte	0x04, 0x17
        /*004a*/ 	.short	(.L_256 - .L_255)
.L_255:
        /*004c*/ 	.word	0x00000000
        /*0050*/ 	.short	0x0004
        /*0052*/ 	.short	0x0014
        /*0054*/ 	.byte	0x00, 0xf0, 0x11, 0x00


	//----- nvinfo : EIATTR_KPARAM_INFO
	.align		4
.L_256:
        /*0058*/ 	.byte	0x04, 0x17
        /*005a*/ 	.short	(.L_258 - .L_257)
.L_257:
        /*005c*/ 	.word	0x00000000
        /*0060*/ 	.short	0x0003
        /*0062*/ 	.short	0x0010
        /*0064*/ 	.byte	0x00, 0xf0, 0x11, 0x00


	//----- nvinfo : EIATTR_KPARAM_INFO
	.align		4
.L_258:
        /*0068*/ 	.byte	0x04, 0x17
        /*006a*/ 	.short	(.L_260 - .L_259)
.L_259:
        /*006c*/ 	.word	0x00000000
        /*0070*/ 	.short	0x0002
        /*0072*/ 	.short	0x000c
        /*0074*/ 	.byte	0x00, 0xf0, 0x11, 0x00


	//----- nvinfo : EIATTR_KPARAM_INFO
	.align		4
.L_260:
        /*0078*/ 	.byte	0x04, 0x17
        /*007a*/ 	.short	(.L_262 - .L_261)
.L_261:
        /*007c*/ 	.word	0x00000000
        /*0080*/ 	.short	0x0001
        /*0082*/ 	.short	0x0008
        /*0084*/ 	.byte	0x00, 0xf0, 0x11, 0x00


	//----- nvinfo : EIATTR_KPARAM_INFO
	.align		4
.L_262:
        /*0088*/ 	.byte	0x04, 0x17
        /*008a*/ 	.short	(.L_264 - .L_263)
.L_263:
        /*008c*/ 	.word	0x00000000
        /*0090*/ 	.short	0x0000
        /*0092*/ 	.short	0x0000
        /*0094*/ 	.byte	0x00, 0xf5, 0x21, 0x00


	//----- nvinfo : EIATTR_SPARSE_MMA_MASK
	.align		4
.L_264:
        /*0098*/ 	.byte	0x03, 0x50
        /*009a*/ 	.short	0x0000


	//----- nvinfo : EIATTR_MAXREG_COUNT
	.align		4
        /*009c*/ 	.byte	0x03, 0x1b
        /*009e*/ 	.short	0x00ff


	//----- nvinfo : EIATTR_MERCURY_ISA_VERSION
	.align		4
        /*00a0*/ 	.byte	0x03, 0x5f
        /*00a2*/ 	.short	0x0101


	//----- nvinfo : EIATTR_VRC_CTA_INIT_COUNT
	.align		4
        /*00a4*/ 	.byte	0x02, 0x4a
	.zero		1
	.zero		1


	//----- nvinfo : EIATTR_EXIT_INSTR_OFFSETS
	.align		4
        /*00a8*/ 	.byte	0x04, 0x1c
        /*00aa*/ 	.short	(.L_266 - .L_265)


	//   ....[0]....
.L_265:
        /*00ac*/ 	.word	0x000000a0


	//   ....[1]....
        /*00b0*/ 	.word	0x00002850


	//----- nvinfo : EIATTR_CRS_STACK_SIZE
	.align		4
.L_266:
        /*00b4*/ 	.byte	0x04, 0x1e
        /*00b6*/ 	.short	(.L_268 - .L_267)
.L_267:
        /*00b8*/ 	.word	0x00000000


	//----- nvinfo : EIATTR_CBANK_PARAM_SIZE
	.align		4
.L_268:
        /*00bc*/ 	.byte	0x03, 0x19
        /*00be*/ 	.short	0x0028


	//----- nvinfo : EIATTR_PARAM_CBANK
	.align		4
        /*00c0*/ 	.byte	0x04, 0x0a
        /*00c2*/ 	.short	(.L_270 - .L_269)
	.align		4
.L_269:
        /*00c4*/ 	.word	index@(.nv.constant0._Z12create_gaborPfiiffffff)
        /*00c8*/ 	.short	0x0380
        /*00ca*/ 	.short	0x0028


	//----- nvinfo : EIATTR_SW_WAR
	.align		4
.L_270:
        /*00cc*/ 	.byte	0x04, 0x36
        /*00ce*/ 	.short	(.L_272 - .L_271)
.L_271:
        /*00d0*/ 	.word	0x00000008
.L_272:


//--------------------- .nv.info._Z13update_lambdaPfS_S_fi --------------------------
	.section	.nv.info._Z13update_lambdaPfS_S_fi,"",@"SHT_CUDA_INFO"
	.sectionflags	@""
	.align	4


	//----- nvinfo : EIATTR_CUDA_API_VERSION
	.align		4
        /*0000*/ 	.byte	0x04, 0x37
        /*0002*/ 	.short	(.L_274 - .L_273)
.L_273:
        /*0004*/ 	.word	0x00000082


	//----- nvinfo : EIATTR_KPARAM_INFO
	.align		4
.L_274:
        /*0008*/ 	.byte	0x04, 0x17
        /*000a*/ 	.short	(.L_276 - .L_275)
.L_275:
        /*000c*/ 	.word	0x00000000
        /*0010*/ 	.short	0x0004
        /*0012*/ 	.short	0x001c
        /*0014*/ 	.byte	0x00, 0xf0, 0x11, 0x00


	//----- nvinfo : EIATTR_KPARAM_INFO
	.align		4
.L_276:
        /*0018*/ 	.byte	0x04, 0x17
        /*001a*/ 	.short	(.L_278 - .L_277)
.L_277:
        /*001c*/ 	.word	0x00000000
        /*0020*/ 	.short	0x0003
        /*0022*/ 	.short	0x0018
        /*0024*/ 	.byte	0x00, 0xf0, 0x11, 0x00


	//----- nvinfo : EIATTR_KPARAM_INFO
	.align		4
.L_278:
        /*0028*/ 	.byte	0x04, 0x17
        /*002a*/ 	.short	(.L_280 - .L_279)
.L_279:
        /*002c*/ 	.word	0x00000000
        /*0030*/ 	.short	0x0002
        /*0032*/ 	.short	0x0010
        /*0034*/ 	.byte	0x00, 0xf5, 0x21, 0x00


	//----- nvinfo : EIATTR_KPARAM_INFO
	.align		4
.L_280:
        /*0038*/ 	.byte	0x04, 0x17
        /*003a*/ 	.short	(.L_282 - .L_281)
.L_281:
        /*003c*/ 	.word	0x00000000
        /*0040*/ 	.short	0x0001
        /*0042*/ 	.short	0x0008
        /*0044*/ 	.byte	0x00, 0xf5, 0x21, 0x00


	//----- nvinfo : EIATTR_KPARAM_INFO
	.align		4
.L_282:
        /*0048*/ 	.byte	0x04, 0x17
        /*004a*/ 	.short	(.L_284 - .L_283)
.L_283:
        /*004c*/ 	.word	0x00000000
        /*0050*/ 	.short	0x0000
        /*0052*/ 	.short	0x0000
        /*0054*/ 	.byte	0x00, 0xf5, 0x21, 0x00


	//----- nvinfo : EIATTR_SPARSE_MMA_MASK
	.align		4
.L_284:
        /*0058*/ 	.byte	0x03, 0x50
        /*005a*/ 	.short	0x0000


	//----- nvinfo : EIATTR_MAXREG_COUNT
	.align		4
        /*005c*/ 	.byte	0x03, 0x1b
        /*005e*/ 	.short	0x00ff


	//----- nvinfo : EIATTR_MERCURY_ISA_VERSION
	.align		4
        /*0060*/ 	.byte	0x03, 0x5f
        /*0062*/ 	.short	0x0101


	//----- nvinfo : EIATTR_VRC_CTA_INIT_COUNT
	.align		4
        /*0064*/ 	.byte	0x02, 0x4a
	.zero		1
	.zero		1


	//----- nvinfo : EIATTR_EXIT_INSTR_OFFSETS
	.align		4
        /*0068*/ 	.byte	0x04, 0x1c
        /*006a*/ 	.short	(.L_286 - .L_285)


	//   ....[0]....
.L_285:
        /*006c*/ 	.word	0x00000090


	//   ....[1]....
        /*0070*/ 	.word	0x000003e0


	//   ....[2]....
        /*0074*/ 	.word	0x00000690


	//----- nvinfo : EIATTR_CRS_STACK_SIZE
	.align		4
.L_286:
        /*0078*/ 	.byte	0x04, 0x1e
        /*007a*/ 	.short	(.L_288 - .L_287)
.L_287:
        /*007c*/ 	.word	0x00000000


	//----- nvinfo : EIATTR_CBANK_PARAM_SIZE
	.align		4
.L_288:
        /*0080*/ 	.byte	0x03, 0x19
        /*0082*/ 	.short	0x0020


	//----- nvinfo : EIATTR_PARAM_CBANK
	.align		4
        /*0084*/ 	.byte	0x04, 0x0a
        /*0086*/ 	.short	(.L_290 - .L_289)
	.align		4
.L_289:
        /*0088*/ 	.word	index@(.nv.constant0._Z13update_lambdaPfS_S_fi)
        /*008c*/ 	.short	0x0380
        /*008e*/ 	.short	0x0020


	//----- nvinfo : EIATTR_SW_WAR
	.align		4
.L_290:
        /*0090*/ 	.byte	0x04, 0x36
        /*0092*/ 	.short	(.L_292 - .L_291)
.L_291:
        /*0094*/ 	.word	0x00000008
.L_292:


//--------------------- .nv.info._Z8update_yPfS_S_S_S_S_S_S_fi --------------------------
	.section	.nv.info._Z8update_yPfS_S_S_S_S_S_S_fi,"",@"SHT_CUDA_INFO"
	.sectionflags	@""
	.align	4


	//----- nvinfo : EIATTR_CUDA_API_VERSION
	.align		4
        /*0000*/ 	.byte	0x04, 0x37
        /*0002*/ 	.short	(.L_294 - .L_293)
.L_293:
        /*0004*/ 	.word	0x00000082


	//----- nvinfo : EIATTR_KPARAM_INFO
	.align		4
.L_294:
        /*0008*/ 	.byte	0x04, 0x17
        /*000a*/ 	.short	(.L_296 - .L_295)
.L_295:
        /*000c*/ 	.word	0x00000000
        /*0010*/ 	.short	0x0009
        /*0012*/ 	.short	0x0044
        /*0014*/ 	.byte	0x00, 0xf0, 0x11, 0x00


	//----- nvinfo : EIATTR_KPARAM_INFO
	.align		4
.L_296:
        /*0018*/ 	.byte	0x04, 0x17
        /*001a*/ 	.short	(.L_298 - .L_297)
.L_297:
        /*001c*/ 	.word	0x00000000
        /*0020*/ 	.short	0x0008
        /*0022*/ 	.short	0x0040
        /*0024*/ 	.byte	0x00, 0xf0, 0x11, 0x00


	//----- nvinfo : EIATTR_KPARAM_INFO
	.align		4
.L_298:
        /*0028*/ 	.byte	0x04, 0x17
        /*002a*/ 	.short	(.L_300 - .L_299)
.L_299:
        /*002c*/ 	.word	0x00000000
        /*0030*/ 	.short	0x0007
        /*0032*/ 	.short	0x0038
        /*0034*/ 	.byte	0x00, 0xf5, 0x21, 0x00


	//----- nvinfo : EIATTR_KPARAM_INFO
	.align		4
.L_300:
        /*0038*/ 	.byte	0x04, 0x17
        /*003a*/ 	.short	(.L_302 - .L_301)
.L_301:
        /*003c*/ 	.word	0x00000000
        /*0040*/ 	.short	0x0006
        /*0042*/ 	.short	0x0030
        /*0044*/ 	.byte	0x00, 0xf5, 0x21, 0x00


	//----- nvinfo : EIATTR_KPARAM_INFO
	.align		4
.L_302:
        /*0048*/ 	.byte	0x04, 0x17
        /*004a*/ 	.short	(.L_304 - .L_303)
.L_303:
        /*004c*/ 	.word	0x00000000
        /*0050*/ 	.short	0x0005
        /*0052*/ 	.short	0x0028
        /*0054*/ 	.byte	0x00, 0xf5, 0x21, 0x00


	//----- nvinfo : EIATTR_KPARAM_INFO
	.align		4
.L_304:
        /*0058*/ 	.byte	0x04, 0x17
        /*005a*/ 	.short	(.L_306 - .L_305)
.L_305:
        /*005c*/ 	.word	0x00000000
        /*0060*/ 	.short	0x0004
        /*0062*/ 	.short	0x0020
        /*0064*/ 	.byte	0x00, 0xf5, 0x21, 0x00


	//----- nvinfo : EIATTR_KPARAM_INFO
	.align		4
.L_306:
        /*0068*/ 	.byte	0x04, 0x17
        /*006a*/ 	.short	(.L_308 - .L_307)
.L_307:
        /*006c*/ 	.word	0x00000000
        /*0070*/ 	.short	0x0003
        /*0072*/ 	.short	0x0018
        /*0074*/ 	.byte	0x00, 0xf5, 0x21, 0x00


	//----- nvinfo : EIATTR_KPARAM_INFO
	.align		4
.L_308:
        /*0078*/ 	.byte	0x04, 0x17
        /*007a*/ 	.short	(.L_310 - .L_309)
.L_309:
        /*007c*/ 	.word	0x00000000
        /*0080*/ 	.short	0x0002
        /*0082*/ 	.short	0x0010
        /*0084*/ 	.byte	0x00, 0xf5, 0x21, 0x00


	//----- nvinfo : EIATTR_KPARAM_INFO
	.align		4
.L_310:
        /*0088*/ 	.byte	0x04, 0x17
        /*008a*/ 	.short	(.L_312 - .L_311)
.L_311:
        /*008c*/ 	.word	0x00000000
        /*0090*/ 	.short	0x0001
        /*0092*/ 	.short	0x0008
        /*0094*/ 	.byte	0x00, 0xf5, 0x21, 0x00


	//----- nvinfo : EIATTR_KPARAM_INFO
	.align		4
.L_312:
        /*0098*/ 	.byte	0x04, 0x17
        /*009a*/ 	.short	(.L_314 - .L_313)
.L_313:
        /*009c*/ 	.word	0x00000000
        /*00a0*/ 	.short	0x0000
        /*00a2*/ 	.short	0x0000
        /*00a4*/ 	.byte	0x00, 0xf5, 0x21, 0x00


	//----- nvinfo : EIATTR_SPARSE_MMA_MASK
	.align		4
.L_314:
        /*00a8*/ 	.byte	0x03, 0x50
        /*00aa*/ 	.short	0x0000


	//----- nvinfo : EIATTR_MAXREG_COUNT
	.align		4
        /*00ac*/ 	.byte	0x03, 0x1b
        /*00ae*/ 	.short	0x00ff


	//----- nvinfo : EIATTR_MERCURY_ISA_VERSION
	.align		4
        /*00b0*/ 	.byte	0x03, 0x5f
        /*00b2*/ 	.short	0x0101


	//----- nvinfo : EIATTR_VRC_CTA_INIT_COUNT
	.align		4
        /*00b4*/ 	.byte	0x02, 0x4a
	.zero		1
	.zero		1


	//----- nvinfo : EIATTR_EXIT_INSTR_OFFSETS
	.align		4
        /*00b8*/ 	.byte	0x04, 0x1c
        /*00ba*/ 	.short	(.L_316 - .L_315)


	//   ....[0]....
.L_315:
        /*00bc*/ 	.word	0x00000070


	//   ....[1]....
        /*00c0*/ 	.word	0x000008d0


	//----- nvinfo : EIATTR_CRS_STACK_SIZE
	.align		4
.L_316:
        /*00c4*/ 	.byte	0x04, 0x1e
        /*00c6*/ 	.short	(.L_318 - .L_317)
.L_317:
        /*00c8*/ 	.word	0x00000000


	//----- nvinfo : EIATTR_CBANK_PARAM_SIZE
	.align		4
.L_318:
        /*00cc*/ 	.byte	0x03, 0x19
        /*00ce*/ 	.short	0x0048


	//----- nvinfo : EIATTR_PARAM_CBANK
	.align		4
        /*00d0*/ 	.byte	0x04, 0x0a
        /*00d2*/ 	.short	(.L_320 - .L_319)
	.align		4
.L_319:
        /*00d4*/ 	.word	index@(.nv.constant0._Z8update_yPfS_S_S_S_S_S_S_fi)
        /*00d8*/ 	.short	0x0380
        /*00da*/ 	.short	0x0048


	//----- nvinfo : EIATTR_SW_WAR
	.align		4
.L_320:
        /*00dc*/ 	.byte	0x04, 0x36
        /*00de*/ 	.short	(.L_322 - .L_321)
.L_321:
        /*00e0*/ 	.word	0x00000008
.L_322:


//--------------------- .nv.info._Z9update_fxP6float2S0_S0_S0_i --------------------------
	.section	.nv.info._Z9update_fxP6float2S0_S0_S0_i,"",@"SHT_CUDA_INFO"
	.sectionflags	@""
	.align	4


	//----- nvinfo : EIATTR_CUDA_API_VERSION
	.align		4
        /*0000*/ 	.byte	0x04, 0x37
        /*0002*/ 	.short	(.L_324 - .L_323)
.L_323:
        /*0004*/ 	.word	0x00000082


	//----- nvinfo : EIATTR_KPARAM_INFO
	.align		4
.L_324:
        /*0008*/ 	.byte	0x04, 0x17
        /*000a*/ 	.short	(.L_326 - .L_325)
.L_325:
        /*000c*/ 	.word	0x00000000
        /*0010*/ 	.short	0x0004
        /*0012*/ 	.short	0x0020
        /*0014*/ 	.byte	0x00, 0xf0, 0x11, 0x00


	//----- nvinfo : EIATTR_KPARAM_INFO
	.align		4
.L_326:
        /*0018*/ 	.byte	0x04, 0x17
        /*001a*/ 	.short	(.L_328 - .L_327)
.L_327:
        /*001c*/ 	.word	0x00000000
        /*0020*/ 	.short	0x0003
        /*0022*/ 	.short	0x0018
        /*0024*/ 	.byte	0x00, 0xf5, 0x21, 0x00


	//----- nvinfo : EIATTR_KPARAM_INFO
	.align		4
.L_328:
        /*0028*/ 	.byte	0x04, 0x17
        /*002a*/ 	.short	(.L_330 - .L_329)
.L_329:
        /*002c*/ 	.word	0x00000000
        /*0030*/ 	.short	0x0002
        /*0032*/ 	.short	0x0010
        /*0034*/ 	.byte	0x00, 0xf5, 0x21, 0x00


	//----- nvinfo : EIATTR_KPARAM_INFO
	.align		4
.L_330:
        /*0038*/ 	.byte	0x04, 0x17
        /*003a*/ 	.short	(.L_332 - .L_331)
.L_331:
        /*003c*/ 	.word	0x00000000
        /*0040*/ 	.short	0x0001
        /*0042*/ 	.short	0x0008
        /*0044*/ 	.byte	0x00, 0xf5, 0x21, 0x00


	//----- nvinfo : EIATTR_KPARAM_INFO
	.align		4
.L_332:
        /*0048*/ 	.byte	0x04, 0x17
        /*004a*/ 	.short	(.L_334 - .L_333)
.L_333:
        /*004c*/ 	.word	0x00000000
        /*0050*/ 	.short	0x0000
        /*0052*/ 	.short	0x0000
        /*0054*/ 	.byte	0x00, 0xf5, 0x21, 0x00


	//----- nvinfo : EIATTR_SPARSE_MMA_MASK
	.align		4
.L_334:
        /*0058*/ 	.byte	0x03, 0x50
        /*005a*/ 	.short	0x0000


	//----- nvinfo : EIATTR_MAXREG_COUNT
	.align		4
        /*005c*/ 	.byte	0x03, 0x1b
        /*005e*/ 	.short	0x00ff


	//----- nvinfo : EIATTR_MERCURY_ISA_VERSION
	.align		4
        /*0060*/ 	.byte	0x03, 0x5f
        /*0062*/ 	.short	0x0101


	//----- nvinfo : EIATTR_VRC_CTA_INIT_COUNT
	.align		4
        /*0064*/ 	.byte	0x02, 0x4a
	.zero		1
	.zero		1


	//----- nvinfo : EIATTR_EXIT_INSTR_OFFSETS
	.align		4
        /*0068*/ 	.byte	0x04, 0x1c
        /*006a*/ 	.short	(.L_336 - .L_335)


	//   ....[0]....
.L_335:
        /*006c*/ 	.word	0x00000090


	//   ....[1]....
        /*0070*/ 	.word	0x00000630


	//   ....[2]....
        /*0074*/ 	.word	0x00001070


	//----- nvinfo : EIATTR_CRS_STACK_SIZE
	.align		4
.L_336:
        /*0078*/ 	.byte	0x04, 0x1e
        /*007a*/ 	.short	(.L_338 - .L_337)
.L_337:
        /*007c*/ 	.word	0x00000000


	//----- nvinfo : EIATTR_CBANK_PARAM_SIZE
	.align		4
.L_338:
        /*0080*/ 	.byte	0x03, 0x19
        /*0082*/ 	.short	0x0024


	//----- nvinfo : EIATTR_PARAM_CBANK
	.align		4
        /*0084*/ 	.byte	0x04, 0x0a
        /*0086*/ 	.short	(.L_340 - .L_339)
	.align		4
.L_339:
        /*0088*/ 	.word	index@(.nv.constant0._Z9update_fxP6float2S0_S0_S0_i)
        /*008c*/ 	.short	0x0380
        /*008e*/ 	.short	0x0024


	//----- nvinfo : EIATTR_SW_WAR
	.align		4
.L_340:
        /*0090*/ 	.byte	0x04, 0x36
        /*0092*/ 	.short	(.L_342 - .L_341)
.L_341:
        /*0094*/ 	.word	0x00000008
.L_342:


//--------------------- .nv.info._Z9conju_x_vP6float2S0_S0_i --------------------------
	.section	.nv.info._Z9conju_x_vP6float2S0_S0_i,"",@"SHT_CUDA_INFO"
	.sectionflags	@""
	.align	4


	//----- nvinfo : EIATTR_CUDA_API_VERSION
	.align		4
        /*0000*/ 	.byte	0x04, 0x37
        /*0002*/ 	.short	(.L_344 - .L_343)
.L_343:
        /*0004*/ 	.word	0x00000082


	//----- nvinfo : EIATTR_KPARAM_INFO
	.align		4
.L_344:
        /*0008*/ 	.byte	0x04, 0x17
        /*000a*/ 	.short	(.L_346 - .L_345)
.L_345:
        /*000c*/ 	.word	0x00000000
        /*0010*/ 	.short	0x0003
        /*0012*/ 	.short	0x0018
        /*0014*/ 	.byte	0x00, 0xf0, 0x11, 0x00


	//----- nvinfo : EIATTR_KPARAM_INFO
	.align		4
.L_346:
        /*0018*/ 	.byte	0x04, 0x17
        /*001a*/ 	.short	(.L_348 - .L_347)
.L_347:
        /*001c*/ 	.word	0x00000000
        /*0020*/ 	.short	0x0002
        /*0022*/ 	.short	0x0010
        /*0024*/ 	.byte	0x00, 0xf5, 0x21, 0x00


	//----- nvinfo : EIATTR_KPARAM_INFO
	.align		4
.L_348:
        /*0028*/ 	.byte	0x04, 0x17
        /*002a*/ 	.short	(.L_350 - .L_349)
.L_349:
        /*002c*/ 	.word	0x00000000
        /*0030*/ 	.short	0x0001
        /*0032*/ 	.short	0x0008
        /*0034*/ 	.byte	0x00, 0xf5, 0x21, 0x00


	//----- nvinfo : EIATTR_KPARAM_INFO
	.align		4
.L_350:
        /*0038*/ 	.byte	0x04, 0x17
        /*003a*/ 	.short	(.L_352 - .L_351)
.L_351:
        /*003c*/ 	.word	0x00000000
        /*0040*/ 	.short	0x0000
        /*0042*/ 	.short	0x0000
        /*0044*/ 	.byte	0x00, 0xf5, 0x21, 0x00


	//----- nvinfo : EIATTR_SPARSE_MMA_MASK
	.align		4
.L_352:
        /*0048*/ 	.byte	0x03, 0x50
        /*004a*/ 	.short	0x0000


	//----- nvinfo : EIATTR_MAXREG_COUNT
	.align		4
        /*004c*/ 	.byte	0x03, 0x1b
        /*004e*/ 	.short	0x00ff


	//----- nvinfo : EIATTR_MERCURY_ISA_VERSION
	.align		4
        /*0050*/ 	.byte	0x03, 0x5f
        /*0052*/ 	.short	0x0101


	//----- nvinfo : EIATTR_VRC_CTA_INIT_COUNT
	.align		4
        /*0054*/ 	.byte	0x02, 0x4a
	.zero		1
	.zero		1


	//----- nvinfo : EIATTR_EXIT_INSTR_OFFSETS
	.align		4
        /*0058*/ 	.byte	0x04, 0x1c
        /*005a*/ 	.short	(.L_354 - .L_353)


	//   ....[0]....
.L_353:
        /*005c*/ 	.word	0x00000090


	//   ....[1]....
        /*0060*/ 	.word	0x00000400


	//   ....[2]....
        /*0064*/ 	.word	0x000006c0


	//----- nvinfo : EIATTR_CRS_STACK_SIZE
	.align		4
.L_354:
        /*0068*/ 	.byte	0x04, 0x1e
        /*006a*/ 	.short	(.L_356 - .L_355)
.L_355:
        /*006c*/ 	.word	0x00000000


	//----- nvinfo : EIATTR_CBANK_PARAM_SIZE
	.align		4
.L_356:
        /*0070*/ 	.byte	0x03, 0x19
        /*0072*/ 	.short	0x001c


	//----- nvinfo : EIATTR_PARAM_CBANK
	.align		4
        /*0074*/ 	.byte	0x04, 0x0a
        /*0076*/ 	.short	(.L_358 - .L_357)
	.align		4
.L_357:
        /*0078*/ 	.word	index@(.nv.constant0._Z9conju_x_vP6float2S0_S0_i)
        /*007c*/ 	.short	0x0380
        /*007e*/ 	.short	0x001c


	//----- nvinfo : EIATTR_SW_WAR
	.align		4
.L_358:
        /*0080*/ 	.byte	0x04, 0x36
        /*0082*/ 	.short	(.L_360 - .L_359)
.L_359:
        /*0084*/ 	.word	0x00000008
.L_360:


//--------------------- .nv.info._Z14betay_m_lambdaPfS_S_S_S_S_fi --------------------------
	.section	.nv.info._Z14betay_m_lambdaPfS_S_S_S_S_fi,"",@"SHT_CUDA_INFO"
	.sectionflags	@""
	.align	4


	//----- nvinfo : EIATTR_CUDA_API_VERSION
	.align		4
        /*0000*/ 	.byte	0x04, 0x37
        /*0002*/ 	.short	(.L_362 - .L_361)
.L_361:
        /*0004*/ 	.word	0x00000082


	//----- nvinfo : EIATTR_KPARAM_INFO
	.align		4
.L_362:
        /*0008*/ 	.byte	0x04, 0x17
        /*000a*/ 	.short	(.L_364 - .L_363)
.L_363:
        /*000c*/ 	.word	0x00000000
        /*0010*/ 	.short	0x0007
        /*0012*/ 	.short	0x0034
        /*0014*/ 	.byte	0x00, 0xf0, 0x11, 0x00


	//----- nvinfo : EIATTR_KPARAM_INFO
	.align		4
.L_364:
        /*0018*/ 	.byte	0x04, 0x17
        /*001a*/ 	.short	(.L_366 - .L_365)
.L_365:
        /*001c*/ 	.word	0x00000000
        /*0020*/ 	.short	0x0006
        /*0022*/ 	.short	0x0030
        /*0024*/ 	.byte	0x00, 0xf0, 0x11, 0x00


	//----- nvinfo : EIATTR_KPARAM_INFO
	.align		4
.L_366:
        /*0028*/ 	.byte	0x04, 0x17
        /*002a*/ 	.short	(.L_368 - .L_367)
.L_367:
        /*002c*/ 	.word	0x00000000
        /*0030*/ 	.short	0x0005
        /*0032*/ 	.short	0x0028
        /*0034*/ 	.byte	0x00, 0xf5, 0x21, 0x00


	//----- nvinfo : EIATTR_KPARAM_INFO
	.align		4
.L_368:
        /*0038*/ 	.byte	0x04, 0x17
        /*003a*/ 	.short	(.L_370 - .L_369)
.L_369:
        /*003c*/ 	.word	0x00000000
        /*0040*/ 	.short	0x0004
        /*0042*/ 	.short	0x0020
        /*0044*/ 	.byte	0x00, 0xf5, 0x21, 0x00


	//----- nvinfo : EIATTR_KPARAM_INFO
	.align		4
.L_370:
        /*0048*/ 	.byte	0x04, 0x17
        /*004a*/ 	.short	(.L_372 - .L_371)
.L_371:
        /*004c*/ 	.word	0x00000000
        /*0050*/ 	.short	0x0003
        /*0052*/ 	.short	0x0018
        /*0054*/ 	.byte	0x00, 0xf5, 0x21, 0x00


	//----- nvinfo : EIATTR_KPARAM_INFO
	.align		4
.L_372:
        /*0058*/ 	.byte	0x04, 0x17
        /*005a*/ 	.short	(.L_374 - .L_373)
.L_373:
        /*005c*/ 	.word	0x00000000
        /*0060*/ 	.short	0x0002
        /*0062*/ 	.short	0x0010
        /*0064*/ 	.byte	0x00, 0xf5, 0x21, 0x00


	//----- nvinfo : EIATTR_KPARAM_INFO
	.align		4
.L_374:
        /*0068*/ 	.byte	0x04, 0x17
        /*006a*/ 	.short	(.L_376 - .L_375)
.L_375:
        /*006c*/ 	.word	0x00000000
        /*0070*/ 	.short	0x0001
        /*0072*/ 	.short	0x0008
        /*0074*/ 	.byte	0x00, 0xf5, 0x21, 0x00


	//----- nvinfo : EIATTR_KPARAM_INFO
	.align		4
.L_376:
        /*0078*/ 	.byte	0x04, 0x17
        /*007a*/ 	.short	(.L_378 - .L_377)
.L_377:
        /*007c*/ 	.word	0x00000000
        /*0080*/ 	.short	0x0000
        /*0082*/ 	.short	0x0000
        /*0084*/ 	.byte	0x00, 0xf5, 0x21, 0x00


	//----- nvinfo : EIATTR_SPARSE_MMA_MASK
	.align		4
.L_378:
        /*0088*/ 	.byte	0x03, 0x50
        /*008a*/ 	.short	0x0000


	//----- nvinfo : EIATTR_MAXREG_COUNT
	.align		4
        /*008c*/ 	.byte	0x03, 0x1b
        /*008e*/ 	.short	0x00ff


	//----- nvinfo : EIATTR_MERCURY_ISA_VERSION
	.align		4
        /*0090*/ 	.byte	0x03, 0x5f
        /*0092*/ 	.short	0x0101


	//----- nvinfo : EIATTR_VRC_CTA_INIT_COUNT
	.align		4
        /*0094*/ 	.byte	0x02, 0x4a
	.zero		1
	.zero		1


	//----- nvinfo : EIATTR_EXIT_INSTR_OFFSETS
	.align		4
        /*0098*/ 	.byte	0x04, 0x1c
        /*009a*/ 	.short	(.L_380 - .L_379)


	//   ....[0]....
.L_379:
        /*009c*/ 	.word	0x00000090


	//   ....[1]....
        /*00a0*/ 	.word	0x00000460


	//   ....[2]....
        /*00a4*/ 	.word	0x00000880


	//----- nvinfo : EIATTR_CRS_STACK_SIZE
	.align		4
.L_380:
        /*00a8*/ 	.byte	0x04, 0x1e
        /*00aa*/ 	.short	(.L_382 - .L_381)
.L_381:
        /*00ac*/ 	.word	0x00000000


	//----- nvinfo : EIATTR_CBANK_PARAM_SIZE
	.align		4
.L_382:
        /*00b0*/ 	.byte	0x03, 0x19
        /*00b2*/ 	.short	0x0038


	//----- nvinfo : EIATTR_PARAM_CBANK
	.align		4
        /*00b4*/ 	.byte	0x04, 0x0a
        /*00b6*/ 	.short	(.L_384 - .L_383)
	.align		4
.L_383:
        /*00b8*/ 	.word	index@(.nv.constant0._Z14betay_m_lambdaPfS_S_S_S_S_fi)
        /*00bc*/ 	.short	0x0380
        /*00be*/ 	.short	0x0038


	//----- nvinfo : EIATTR_SW_WAR
	.align		4
.L_384:
        /*00c0*/ 	.byte	0x04, 0x36
        /*00c2*/ 	.short	(.L_386 - .L_385)
.L_385:
        /*00c4*/ 	.word	0x00000008
.L_386:


//--------------------- .nv.info._Z11compute_phiP6float2S0_S0_fi --------------------------
	.section	.nv.info._Z11compute_phiP6float2S0_S0_fi,"",@"SHT_CUDA_INFO"
	.sectionflags	@""
	.align	4


	//----- nvinfo : EIATTR_CUDA_API_VERSION
	.align		4
        /*0000*/ 	.byte	0x04, 0x37
        /*0002*/ 	.short	(.L_388 - .L_387)
.L_387:
        /*0004*/ 	.word	0x00000082


	//----- nvinfo : EIATTR_KPARAM_INFO
	.align		4
.L_388:
        /*0008*/ 	.byte	0x04, 0x17
        /*000a*/ 	.short	(.L_390 - .L_389)
.L_389:
        /*000c*/ 	.word	0x00000000
        /*0010*/ 	.short	0x0004
        /*0012*/ 	.short	0x001c
        /*0014*/ 	.byte	0x00, 0xf0, 0x11, 0x00


	//----- nvinfo : EIATTR_KPARAM_INFO
	.align		4
.L_390:
        /*0018*/ 	.byte	0x04, 0x17
        /*001a*/ 	.short	(.L_392 - .L_391)
.L_391:
        /*001c*/ 	.word	0x00000000
        /*0020*/ 	.short	0x0003
        /*0022*/ 	.short	0x0018
        /*0024*/ 	.byte	0x00, 0xf0, 0x11, 0x00


	//----- nvinfo : EIATTR_KPARAM_INFO
	.align		4
.L_392:
        /*0028*/ 	.byte	0x04, 0x17
        /*002a*/ 	.short	(.L_394 - .L_393)
.L_393:
        /*002c*/ 	.word	0x00000000
        /*0030*/ 	.short	0x0002
        /*0032*/ 	.short	0x0010
        /*0034*/ 	.byte	0x00, 0xf5, 0x21, 0x00


	//----- nvinfo : EIATTR_KPARAM_INFO
	.align		4
.L_394:
        /*0038*/ 	.byte	0x04, 0x17
        /*003a*/ 	.short	(.L_396 - .L_395)
.L_395:
        /*003c*/ 	.word	0x00000000
        /*0040*/ 	.short	0x0001
        /*0042*/ 	.short	0x0008
        /*0044*/ 	.byte	0x00, 0xf5, 0x21, 0x00


	//----- nvinfo : EIATTR_KPARAM_INFO
	.align		4
.L_396:
        /*0048*/ 	.byte	0x04, 0x17
        /*004a*/ 	.short	(.L_398 - .L_397)
.L_397:
        /*004c*/ 	.word	0x00000000
        /*0050*/ 	.short	0x0000
        /*0052*/ 	.short	0x0000
        /*0054*/ 	.byte	0x00, 0xf5, 0x21, 0x00


	//----- nvinfo : EIATTR_SPARSE_MMA_MASK
	.align		4
.L_398:
        /*0058*/ 	.byte	0x03, 0x50
        /*005a*/ 	.short	0x0000


	//----- nvinfo : EIATTR_MAXREG_COUNT
	.align		4
        /*005c*/ 	.byte	0x03, 0x1b
        /*005e*/ 	.short	0x00ff


	//----- nvinfo : EIATTR_MERCURY_ISA_VERSION
	.align		4
        /*0060*/ 	.byte	0x03, 0x5f
        /*0062*/ 	.short	0x0101


	//----- nvinfo : EIATTR_VRC_CTA_INIT_COUNT
	.align		4
        /*0064*/ 	.byte	0x02, 0x4a
	.zero		1
	.zero		1


	//----- nvinfo : EIATTR_EXIT_INSTR_OFFSETS
	.align		4
        /*0068*/ 	.byte	0x04, 0x1c
        /*006a*/ 	.short	(.L_400 - .L_399)


	//   ....[0]....
.L_399:
        /*006c*/ 	.word	0x00000090


	//   ....[1]....
        /*0070*/ 	.word	0x00000440


	//   ....[2]....
        /*0074*/ 	.word	0x00000770


	//----- nvinfo : EIATTR_CRS_STACK_SIZE
	.align		4
.L_400:
        /*0078*/ 	.byte	0x04, 0x1e
        /*007a*/ 	.short	(.L_402 - .L_401)
.L_401:
        /*007c*/ 	.word	0x00000000


	//----- nvinfo : EIATTR_CBANK_PARAM_SIZE
	.align		4
.L_402:
        /*0080*/ 	.byte	0x03, 0x19
        /*0082*/ 	.short	0x0020


	//----- nvinfo : EIATTR_PARAM_CBANK
	.align		4
        /*0084*/ 	.byte	0x04, 0x0a
        /*0086*/ 	.short	(.L_404 - .L_403)
	.align		4
.L_403:
        /*0088*/ 	.word	index@(.nv.constant0._Z11compute_phiP6float2S0_S0_fi)
        /*008c*/ 	.short	0x0380
        /*008e*/ 	.short	0x0020


	//----- nvinfo : EIATTR_SW_WAR
	.align		4
.L_404:
        /*0090*/ 	.byte	0x04, 0x36
        /*0092*/ 	.short	(.L_406 - .L_405)
.L_405:
        /*0094*/ 	.word	0x00000008
.L_406:


//--------------------- .nv.info._Z5setd2Pfii     --------------------------
	.section	.nv.info._Z5setd2Pfii,"",@"SHT_CUDA_INFO"
	.sectionflags	@""
	.align	4


	//----- nvinfo : EIATTR_CUDA_API_VERSION
	.align		4
        /*0000*/ 	.byte	0x04, 0x37
        /*0002*/ 	.short	(.L_408 - .L_407)
.L_407:
        /*0004*/ 	.word	0x00000082


	//----- nvinfo : EIATTR_KPARAM_INFO
	.align		4
.L_408:
        /*0008*/ 	.byte	0x04, 0x17
        /*000a*/ 	.short	(.L_410 - .L_409)
.L_409:
        /*000c*/ 	.word	0x00000000
        /*0010*/ 	.short	0x0002
        /*0012*/ 	.short	0x000c
        /*0014*/ 	.byte	0x00, 0xf0, 0x11, 0x00


	//----- nvinfo : EIATTR_KPARAM_INFO
	.align		4
.L_410:
        /*0018*/ 	.byte	0x04, 0x17
        /*001a*/ 	.short	(.L_412 - .L_411)
.L_411:
        /*001c*/ 	.word	0x00000000
        /*0020*/ 	.short	0x0001
        /*0022*/ 	.short	0x0008
        /*0024*/ 	.byte	0x00, 0xf0, 0x11, 0x00


	//----- nvinfo : EIATTR_KPARAM_INFO
	.align		4
.L_412:
        /*0028*/ 	.byte	0x04, 0x17
        /*002a*/ 	.short	(.L_414 - .L_413)
.L_413:
        /*002c*/ 	.word	0x00000000
        /*0030*/ 	.short	0x0000
        /*0032*/ 	.short	0x0000
        /*0034*/ 	.byte	0x00, 0xf5, 0x21, 0x00


	//----- nvinfo : EIATTR_SPARSE_MMA_MASK
	.align		4
.L_414:
        /*0038*/ 	.byte	0x03, 0x50
        /*003a*/ 	.short	0x0000


	//----- nvinfo : EIATTR_MAXREG_COUNT
	.align		4
        /*003c*/ 	.byte	0x03, 0x1b
        /*003e*/ 	.short	0x00ff


	//----- nvinfo : EIATTR_MERCURY_ISA_VERSION
	.align		4
        /*0040*/ 	.byte	0x03, 0x5f
        /*0042*/ 	.short	0x0101


	//----- nvinfo : EIATTR_VRC_CTA_INIT_COUNT
	.align		4
        /*0044*/ 	.byte	0x02, 0x4a
	.zero		1
	.zero		1


	//----- nvinfo : EIATTR_EXIT_INSTR_OFFSETS
	.align		4
        /*0048*/ 	.byte	0x04, 0x1c
        /*004a*/ 	.short	(.L_416 - .L_415)


	//   ....[0]....
.L_415:
        /*004c*/ 	.word	0x00000070


	//   ....[1]....
        /*0050*/ 	.word	0x00000200


	//----- nvinfo : EIATTR_CRS_STACK_SIZE
	.align		4
.L_416:
        /*0054*/ 	.byte	0x04, 0x1e
        /*0056*/ 	.short	(.L_418 - .L_417)
.L_417:
        /*0058*/ 	.word	0x00000000


	//----- nvinfo : EIATTR_CBANK_PARAM_SIZE
	.align		4
.L_418:
        /*005c*/ 	.byte	0x03, 0x19
        /*005e*/ 	.short	0x0010


	//----- nvinfo : EIATTR_PARAM_CBANK
	.align		4
        /*0060*/ 	.byte	0x04, 0x0a
        /*0062*/ 	.short	(.L_420 - .L_419)
	.align		4
.L_419:
        /*0064*/ 	.word	index@(.nv.constant0._Z5setd2Pfii)
        /*0068*/ 	.short	0x0380
        /*006a*/ 	.short	0x0010


	//----- nvinfo : EIATTR_SW_WAR
	.align		4
.L_420:
        /*006c*/ 	.byte	0x04, 0x36
        /*006e*/ 	.short	(.L_422 - .L_421)
.L_421:
        /*0070*/ 	.word	0x00000008
.L_422:


//--------------------- .nv.info._Z5setd1Pfii     --------------------------
	.section	.nv.info._Z5setd1Pfii,"",@"SHT_CUDA_INFO"
	.sectionflags	@""
	.align	4


	//----- nvinfo : EIATTR_CUDA_API_VERSION
	.align		4
        /*0000*/ 	.byte	0x04, 0x37
        /*0002*/ 	.short	(.L_424 - .L_423)
.L_423:
        /*0004*/ 	.word	0x00000082


	//----- nvinfo : EIATTR_KPARAM_INFO
	.align		4
.L_424:
        /*0008*/ 	.byte	0x04, 0x17
        /*000a*/ 	.short	(.L_426 - .L_425)
.L_425:
        /*000c*/ 	.word	0x00000000
        /*0010*/ 	.short	0x0002
        /*0012*/ 	.short	0x000c
        /*0014*/ 	.byte	0x00, 0xf0, 0x11, 0x00


	//----- nvinfo : EIATTR_KPARAM_INFO
	.align		4
.L_426:
        /*0018*/ 	.byte	0x04, 0x17
        /*001a*/ 	.short	(.L_428 - .L_427)
.L_427:
        /*001c*/ 	.word	0x00000000
        /*0020*/ 	.short	0x0001
        /*0022*/ 	.short	0x0008
        /*0024*/ 	.byte	0x00, 0xf0, 0x11, 0x00


	//----- nvinfo : EIATTR_KPARAM_INFO
	.align		4
.L_428:
        /*0028*/ 	.byte	0x04, 0x17
        /*002a*/ 	.short	(.L_430 - .L_429)
.L_429:
        /*002c*/ 	.word	0x00000000
        /*0030*/ 	.short	0x0000
        /*0032*/ 	.short	0x0000
        /*0034*/ 	.byte	0x00, 0xf5, 0x21, 0x00


	//----- nvinfo : EIATTR_SPARSE_MMA_MASK
	.align		4
.L_430:
        /*0038*/ 	.byte	0x03, 0x50
        /*003a*/ 	.short	0x0000


	//----- nvinfo : EIATTR_MAXREG_COUNT
	.align		4
        /*003c*/ 	.byte	0x03, 0x1b
        /*003e*/ 	.short	0x00ff


	//----- nvinfo : EIATTR_MERCURY_ISA_VERSION
	.align		4
        /*0040*/ 	.byte	0x03, 0x5f
        /*0042*/ 	.short	0x0101


	//----- nvinfo : EIATTR_VRC_CTA_INIT_COUNT
	.align		4
        /*0044*/ 	.byte	0x02, 0x4a
	.zero		1
	.zero		1


	//----- nvinfo : EIATTR_EXIT_INSTR_OFFSETS
	.align		4
        /*0048*/ 	.byte	0x04, 0x1c
        /*004a*/ 	.short	(.L_432 - .L_431)


	//   ....[0]....
.L_431:
        /*004c*/ 	.word	0x00000070


	//   ....[1]....
        /*0050*/ 	.word	0x00000200


	//----- nvinfo : EIATTR_CRS_STACK_SIZE
	.align		4
.L_432:
        /*0054*/ 	.byte	0x04, 0x1e
        /*0056*/ 	.short	(.L_434 - .L_433)
.L_433:
        /*0058*/ 	.word	0x00000000


	//----- nvinfo : EIATTR_CBANK_PARAM_SIZE
	.align		4
.L_434:
        /*005c*/ 	.byte	0x03, 0x19
        /*005e*/ 	.short	0x0010


	//----- nvinfo : EIATTR_PARAM_CBANK
	.align		4
        /*0060*/ 	.byte	0x04, 0x0a
        /*0062*/ 	.short	(.L_436 - .L_435)
	.align		4
.L_435:
        /*0064*/ 	.word	index@(.nv.constant0._Z5setd1Pfii)
        /*0068*/ 	.short	0x0380
        /*006a*/ 	.short	0x0010


	//----- nvinfo : EIATTR_SW_WAR
	.align		4
.L_436:
        /*006c*/ 	.byte	0x04, 0x36
        /*006e*/ 	.short	(.L_438 - .L_437)
.L_437:
        /*0070*/ 	.word	0x00000008
.L_438:


//--------------------- .nv.info._Z9substractPfS_S_i --------------------------
	.section	.nv.info._Z9substractPfS_S_i,"",@"SHT_CUDA_INFO"
	.sectionflags	@""
	.align	4


	//----- nvinfo : EIATTR_CUDA_API_VERSION
	.align		4
        /*0000*/ 	.byte	0x04, 0x37
        /*0002*/ 	.short	(.L_440 - .L_439)
.L_439:
        /*0004*/ 	.word	0x00000082


	//----- nvinfo : EIATTR_KPARAM_INFO
	.align		4
.L_440:
        /*0008*/ 	.byte	0x04, 0x17
        /*000a*/ 	.short	(.L_442 - .L_441)
.L_441:
        /*000c*/ 	.word	0x00000000
        /*0010*/ 	.short	0x0003
        /*0012*/ 	.short	0x0018
        /*0014*/ 	.byte	0x00, 0xf0, 0x11, 0x00


	//----- nvinfo : EIATTR_KPARAM_INFO
	.align		4
.L_442:
        /*0018*/ 	.byte	0x04, 0x17
        /*001a*/ 	.short	(.L_444 - .L_443)
.L_443:
        /*001c*/ 	.word	0x00000000
        /*0020*/ 	.short	0x0002
        /*0022*/ 	.short	0x0010
        /*0024*/ 	.byte	0x00, 0xf5, 0x21, 0x00


	//----- nvinfo : EIATTR_KPARAM_INFO
	.align		4
.L_444:
        /*0028*/ 	.byte	0x04, 0x17
        /*002a*/ 	.short	(.L_446 - .L_445)
.L_445:
        /*002c*/ 	.word	0x00000000
        /*0030*/ 	.short	0x0001
        /*0032*/ 	.short	0x0008
        /*0034*/ 	.byte	0x00, 0xf5, 0x21, 0x00


	//----- nvinfo : EIATTR_KPARAM_INFO
	.align		4
.L_446:
        /*0038*/ 	.byte	0x04, 0x17
        /*003a*/ 	.short	(.L_448 - .L_447)
.L_447:
        /*003c*/ 	.word	0x00000000
        /*0040*/ 	.short	0x0000
        /*0042*/ 	.short	0x0000
        /*0044*/ 	.byte	0x00, 0xf5, 0x21, 0x00


	//----- nvinfo : EIATTR_SPARSE_MMA_MASK
	.align		4
.L_448:
        /*0048*/ 	.byte	0x03, 0x50
        /*004a*/ 	.short	0x0000


	//----- nvinfo : EIATTR_MAXREG_COUNT
	.align		4
        /*004c*/ 	.byte	0x03, 0x1b
        /*004e*/ 	.short	0x00ff


	//----- nvinfo : EIATTR_MERCURY_ISA_VERSION
	.align		4
        /*0050*/ 	.byte	0x03, 0x5f
        /*0052*/ 	.short	0x0101


	//----- nvinfo : EIATTR_VRC_CTA_INIT_COUNT
	.align		4
        /*0054*/ 	.byte	0x02, 0x4a
	.zero		1
	.zero		1


	//----- nvinfo : EIATTR_EXIT_INSTR_OFFSETS
	.align		4
        /*0058*/ 	.byte	0x04, 0x1c
        /*005a*/ 	.short	(.L_450 - .L_449)


	//   ....[0]....
.L_449:
        /*005c*/ 	.word	0x00000090


	//   ....[1]....
        /*0060*/ 	.word	0x000003a0


	//   ....[2]....
        /*0064*/ 	.word	0x000005d0


	//----- nvinfo : EIATTR_CRS_STACK_SIZE
	.align		4
.L_450:
        /*0068*/ 	.byte	0x04, 0x1e
        /*006a*/ 	.short	(.L_452 - .L_451)
.L_451:
        /*006c*/ 	.word	0x00000000


	//----- nvinfo : EIATTR_CBANK_PARAM_SIZE
	.align		4
.L_452:
        /*0070*/ 	.byte	0x03, 0x19
        /*0072*/ 	.short	0x001c


	//----- nvinfo : EIATTR_PARAM_CBANK
	.align		4
        /*0074*/ 	.byte	0x04, 0x0a
        /*0076*/ 	.short	(.L_454 - .L_453)
	.align		4
.L_453:
        /*0078*/ 	.word	index@(.nv.constant0._Z9substractPfS_S_i)
        /*007c*/ 	.short	0x0380
        /*007e*/ 	.short	0x001c


	//----- nvinfo : EIATTR_SW_WAR
	.align		4
.L_454:
        /*0080*/ 	.byte	0x04, 0x36
        /*0082*/ 	.short	(.L_456 - .L_455)
.L_455:
        /*0084*/ 	.word	0x00000008
.L_456:


//--------------------- .nv.info._Z3addPfS_S_i    --------------------------
	.section	.nv.info._Z3addPfS_S_i,"",@"SHT_CUDA_INFO"
	.sectionflags	@""
	.align	4


	//----- nvinfo : EIATTR_CUDA_API_VERSION
	.align		4
        /*0000*/ 	.byte	0x04, 0x37
        /*0002*/ 	.short	(.L_458 - .L_457)
.L_457:
        /*0004*/ 	.word	0x00000082


	//----- nvinfo : EIATTR_KPARAM_INFO
	.align		4
.L_458:
        /*0008*/ 	.byte	0x04, 0x17
        /*000a*/ 	.short	(.L_460 - .L_459)
.L_459:
        /*000c*/ 	.word	0x00000000
        /*0010*/ 	.short	0x0003
        /*0012*/ 	.short	0x0018
        /*0014*/ 	.byte	0x00, 0xf0, 0x11, 0x00


	//----- nvinfo : EIATTR_KPARAM_INFO
	.align		4
.L_460:
        /*0018*/ 	.byte	0x04, 0x17
        /*001a*/ 	.short	(.L_462 - .L_461)
.L_461:
        /*001c*/ 	.word	0x00000000
        /*0020*/ 	.short	0x0002
        /*0022*/ 	.short	0x0010
        /*0024*/ 	.byte	0x00, 0xf5, 0x21, 0x00


	//----- nvinfo : EIATTR_KPARAM_INFO
	.align		4
.L_462:
        /*0028*/ 	.byte	0x04, 0x17
        /*002a*/ 	.short	(.L_464 - .L_463)
.L_463:
        /*002c*/ 	.word	0x00000000
        /*0030*/ 	.short	0x0001
        /*0032*/ 	.short	0x0008
        /*0034*/ 	.byte	0x00, 0xf5, 0x21, 0x00


	//----- nvinfo : EIATTR_KPARAM_INFO
	.align		4
.L_464:
        /*0038*/ 	.byte	0x04, 0x17
        /*003a*/ 	.short	(.L_466 - .L_465)
.L_465:
        /*003c*/ 	.word	0x00000000
        /*0040*/ 	.short	0x0000
        /*0042*/ 	.short	0x0000
        /*0044*/ 	.byte	0x00, 0xf5, 0x21, 0x00


	//----- nvinfo : EIATTR_SPARSE_MMA_MASK
	.align		4
.L_466:
        /*0048*/ 	.byte	0x03, 0x50
        /*004a*/ 	.short	0x0000


	//----- nvinfo : EIATTR_MAXREG_COUNT
	.align		4
        /*004c*/ 	.byte	0x03, 0x1b
        /*004e*/ 	.short	0x00ff


	//----- nvinfo : EIATTR_MERCURY_ISA_VERSION
	.align		4
        /*0050*/ 	.byte	0x03, 0x5f
        /*0052*/ 	.short	0x0101


	//----- nvinfo : EIATTR_VRC_CTA_INIT_COUNT
	.align		4
        /*0054*/ 	.byte	0x02, 0x4a
	.zero		1
	.zero		1


	//----- nvinfo : EIATTR_EXIT_INSTR_OFFSETS
	.align		4
        /*0058*/ 	.byte	0x04, 0x1c
        /*005a*/ 	.short	(.L_468 - .L_467)


	//   ....[0]....
.L_467:
        /*005c*/ 	.word	0x00000090


	//   ....[1]....
        /*0060*/ 	.word	0x000003a0


	//   ....[2]....
        /*0064*/ 	.word	0x000005d0


	//----- nvinfo : EIATTR_CRS_STACK_SIZE
	.align		4
.L_468:
        /*0068*/ 	.byte	0x04, 0x1e
        /*006a*/ 	.short	(.L_470 - .L_469)
.L_469:
        /*006c*/ 	.word	0x00000000


	//----- nvinfo : EIATTR_CBANK_PARAM_SIZE
	.align		4
.L_470:
        /*0070*/ 	.byte	0x03, 0x19
        /*0072*/ 	.short	0x001c


	//----- nvinfo : EIATTR_PARAM_CBANK
	.align		4
        /*0074*/ 	.byte	0x04, 0x0a
        /*0076*/ 	.short	(.L_472 - .L_471)
	.align		4
.L_471:
        /*0078*/ 	.word	index@(.nv.constant0._Z3addPfS_S_i)
        /*007c*/ 	.short	0x0380
        /*007e*/ 	.short	0x001c


	//----- nvinfo : EIATTR_SW_WAR
	.align		4
.L_472:
        /*0080*/ 	.byte	0x04, 0x36
        /*0082*/ 	.short	(.L_474 - .L_473)
.L_473:
        /*0084*/ 	.word	0x00000008
.L_474:


//--------------------- .nv.info._Z6dividePfif    --------------------------
	.section	.nv.info._Z6dividePfif,"",@"SHT_CUDA_INFO"
	.sectionflags	@""
	.align	4


	//----- nvinfo : EIATTR_CUDA_API_VERSION
	.align		4
        /*0000*/ 	.byte	0x04, 0x37
        /*0002*/ 	.short	(.L_476 - .L_475)
.L_475:
        /*0004*/ 	.word	0x00000082


	//----- nvinfo : EIATTR_KPARAM_INFO
	.align		4
.L_476:
        /*0008*/ 	.byte	0x04, 0x17
        /*000a*/ 	.short	(.L_478 - .L_477)
.L_477:
        /*000c*/ 	.word	0x00000000
        /*0010*/ 	.short	0x0002
        /*0012*/ 	.short	0x000c
        /*0014*/ 	.byte	0x00, 0xf0, 0x11, 0x00


	//----- nvinfo : EIATTR_KPARAM_INFO
	.align		4
.L_478:
        /*0018*/ 	.byte	0x04, 0x17
        /*001a*/ 	.short	(.L_480 - .L_479)
.L_479:
        /*001c*/ 	.word	0x00000000
        /*0020*/ 	.short	0x0001
        /*0022*/ 	.short	0x0008
        /*0024*/ 	.byte	0x00, 0xf0, 0x11, 0x00


	//----- nvinfo : EIATTR_KPARAM_INFO
	.align		4
.L_480:
        /*0028*/ 	.byte	0x04, 0x17
        /*002a*/ 	.short	(.L_482 - .L_481)
.L_481:
        /*002c*/ 	.word	0x00000000
        /*0030*/ 	.short	0x0000
        /*0032*/ 	.short	0x0000
        /*0034*/ 	.byte	0x00, 0xf5, 0x21, 0x00


	//----- nvinfo : EIATTR_SPARSE_MMA_MASK
	.align		4
.L_482:
        /*0038*/ 	.byte	0x03, 0x50
        /*003a*/ 	.short	0x0000


	//----- nvinfo : EIATTR_MAXREG_COUNT
	.align		4
        /*003c*/ 	.byte	0x03, 0x1b
        /*003e*/ 	.short	0x00ff


	//----- nvinfo : EIATTR_MERCURY_ISA_VERSION
	.align		4
        /*0040*/ 	.byte	0x03, 0x5f
        /*0042*/ 	.short	0x0101


	//----- nvinfo : EIATTR_VRC_CTA_INIT_COUNT
	.align		4
        /*0044*/ 	.byte	0x02, 0x4a
	.zero		1
	.zero		1


	//----- nvinfo : EIATTR_EXIT_INSTR_OFFSETS
	.align		4
        /*0048*/ 	.byte	0x04, 0x1c
        /*004a*/ 	.short	(.L_484 - .L_483)


	//   ....[0]....
.L_483:
        /*004c*/ 	.word	0x00000090


	//   ....[1]....
        /*0050*/ 	.word	0x00000450


	//   ....[2]....
        /*0054*/ 	.word	0x000008b0


	//----- nvinfo : EIATTR_CRS_STACK_SIZE
	.align		4
.L_484:
        /*0058*/ 	.byte	0x04, 0x1e
        /*005a*/ 	.short	(.L_486 - .L_485)
.L_485:
        /*005c*/ 	.word	0x00000000


	//----- nvinfo : EIATTR_CBANK_PARAM_SIZE
	.align		4
.L_486:
        /*0060*/ 	.byte	0x03, 0x19
        /*0062*/ 	.short	0x0010


	//----- nvinfo : EIATTR_PARAM_CBANK
	.align		4
        /*0064*/ 	.byte	0x04, 0x0a
        /*0066*/ 	.short	(.L_488 - .L_487)
	.align		4
.L_487:
        /*0068*/ 	.word	index@(.nv.constant0._Z6dividePfif)
        /*006c*/ 	.short	0x0380
        /*006e*/ 	.short	0x0010


	//----- nvinfo : EIATTR_SW_WAR
	.align		4
.L_488:
        /*0070*/ 	.byte	0x04, 0x36
        /*0072*/ 	.short	(.L_490 - .L_489)
.L_489:
        /*0074*/ 	.word	0x00000008
.L_490:


//--------------------- .nv.info._Z8multiplyPfif  --------------------------
	.section	.nv.info._Z8multiplyPfif,"",@"SHT_CUDA_INFO"
	.sectionflags	@""
	.align	4


	//----- nvinfo : EIATTR_CUDA_API_VERSION
	.align		4
        /*0000*/ 	.byte	0x04, 0x37
        /*0002*/ 	.short	(.L_492 - .L_491)
.L_491:
        /*0004*/ 	.word	0x00000082


	//----- nvinfo : EIATTR_KPARAM_INFO
	.align		4
.L_492:
        /*0008*/ 	.byte	0x04, 0x17
        /*000a*/ 	.short	(.L_494 - .L_493)
.L_493:
        /*000c*/ 	.word	0x00000000
        /*0010*/ 	.short	0x0002
        /*0012*/ 	.short	0x000c
        /*0014*/ 	.byte	0x00, 0xf0, 0x11, 0x00


	//----- nvinfo : EIATTR_KPARAM_INFO
	.align		4
.L_494:
        /*0018*/ 	.byte	0x04, 0x17
        /*001a*/ 	.short	(.L_496 - .L_495)
.L_495:
        /*001c*/ 	.word	0x00000000
        /*0020*/ 	.short	0x0001
        /*0022*/ 	.short	0x0008
        /*0024*/ 	.byte	0x00, 0xf0, 0x11, 0x00


	//----- nvinfo : EIATTR_KPARAM_INFO
	.align		4
.L_496:
        /*0028*/ 	.byte	0x04, 0x17
        /*002a*/ 	.short	(.L_498 - .L_497)
.L_497:
        /*002c*/ 	.word	0x00000000
        /*0030*/ 	.short	0x0000
        /*0032*/ 	.short	0x0000
        /*0034*/ 	.byte	0x00, 0xf5, 0x21, 0x00


	//----- nvinfo : EIATTR_SPARSE_MMA_MASK
	.align		4
.L_498:
        /*0038*/ 	.byte	0x03, 0x50
        /*003a*/ 	.short	0x0000


	//----- nvinfo : EIATTR_MAXREG_COUNT
	.align		4
        /*003c*/ 	.byte	0x03, 0x1b
        /*003e*/ 	.short	0x00ff


	//----- nvinfo : EIATTR_MERCURY_ISA_VERSION
	.align		4
        /*0040*/ 	.byte	0x03, 0x5f
        /*0042*/ 	.short	0x0101


	//----- nvinfo : EIATTR_VRC_CTA_INIT_COUNT
	.align		4
        /*0044*/ 	.byte	0x02, 0x4a
	.zero		1
	.zero		1


	//----- nvinfo : EIATTR_EXIT_INSTR_OFFSETS
	.align		4
        /*0048*/ 	.byte	0x04, 0x1c
        /*004a*/ 	.short	(.L_500 - .L_499)


	//   ....[0]....
.L_499:
        /*004c*/ 	.word	0x00000090


	//   ....[1]....
        /*0050*/ 	.word	0x00000380


	//   ....[2]....
        /*0054*/ 	.word	0x000004c0


	//----- nvinfo : EIATTR_CRS_STACK_SIZE
	.align		4
.L_500:
        /*0058*/ 	.byte	0x04, 0x1e
        /*005a*/ 	.short	(.L_502 - .L_501)
.L_501:
        /*005c*/ 	.word	0x00000000


	//----- nvinfo : EIATTR_CBANK_PARAM_SIZE
	.align		4
.L_502:
        /*0060*/ 	.byte	0x03, 0x19
        /*0062*/ 	.short	0x0010


	//----- nvinfo : EIATTR_PARAM_CBANK
	.align		4
        /*0064*/ 	.byte	0x04, 0x0a
        /*0066*/ 	.short	(.L_504 - .L_503)
	.align		4
.L_503:
        /*0068*/ 	.word	index@(.nv.constant0._Z8multiplyPfif)
        /*006c*/ 	.short	0x0380
        /*006e*/ 	.short	0x0010


	//----- nvinfo : EIATTR_SW_WAR
	.align		4
.L_504:
        /*0070*/ 	.byte	0x04, 0x36
        /*0072*/ 	.short	(.L_506 - .L_505)
.L_505:
        /*0074*/ 	.word	0x00000008
.L_506:


//--------------------- .nv.info._Z9normalizePfi  --------------------------
	.section	.nv.info._Z9normalizePfi,"",@"SHT_CUDA_INFO"
	.sectionflags	@""
	.align	4


	//----- nvinfo : EIATTR_CUDA_API_VERSION
	.align		4
        /*0000*/ 	.byte	0x04, 0x37
        /*0002*/ 	.short	(.L_508 - .L_507)
.L_507:
        /*0004*/ 	.word	0x00000082


	//----- nvinfo : EIATTR_KPARAM_INFO
	.align		4
.L_508:
        /*0008*/ 	.byte	0x04, 0x17
        /*000a*/ 	.short	(.L_510 - .L_509)
.L_509:
        /*000c*/ 	.word	0x00000000
        /*0010*/ 	.short	0x0001
        /*0012*/ 	.short	0x0008
        /*0014*/ 	.byte	0x00, 0xf0, 0x11, 0x00


	//----- nvinfo : EIATTR_KPARAM_INFO
	.align		4
.L_510:
        /*0018*/ 	.byte	0x04, 0x17
        /*001a*/ 	.short	(.L_512 - .L_511)
.L_511:
        /*001c*/ 	.word	0x00000000
        /*0020*/ 	.short	0x0000
        /*0022*/ 	.short	0x0000
        /*0024*/ 	.byte	0x00, 0xf5, 0x21, 0x00


	//----- nvinfo : EIATTR_SPARSE_MMA_MASK
	.align		4
.L_512:
        /*0028*/ 	.byte	0x03, 0x50
        /*002a*/ 	.short	0x0000


	//----- nvinfo : EIATTR_MAXREG_COUNT
	.align		4
        /*002c*/ 	.byte	0x03, 0x1b
        /*002e*/ 	.short	0x00ff


	//----- nvinfo : EIATTR_MERCURY_ISA_VERSION
	.align		4
        /*0030*/ 	.byte	0x03, 0x5f
        /*0032*/ 	.short	0x0101


	//----- nvinfo : EIATTR_VRC_CTA_INIT_COUNT
	.align		4
        /*0034*/ 	.byte	0x02, 0x4a
	.zero		1
	.zero		1


	//----- nvinfo : EIATTR_EXIT_INSTR_OFFSETS
	.align		4
        /*0038*/ 	.byte	0x04, 0x1c
        /*003a*/ 	.short	(.L_514 - .L_513)


	//   ....[0]....
.L_513:
        /*003c*/ 	.word	0x00000090


	//   ....[1]....
        /*0040*/ 	.word	0x00000440


	//   ....[2]....
        /*0044*/ 	.word	0x000008a0


	//----- nvinfo : EIATTR_CRS_STACK_SIZE
	.align		4
.L_514:
        /*0048*/ 	.byte	0x04, 0x1e
        /*004a*/ 	.short	(.L_516 - .L_515)
.L_515:
        /*004c*/ 	.word	0x00000000


	//----- nvinfo : EIATTR_CBANK_PARAM_SIZE
	.align		4
.L_516:
        /*0050*/ 	.byte	0x03, 0x19
        /*0052*/ 	.short	0x000c


	//----- nvinfo : EIATTR_PARAM_CBANK
	.align		4
        /*0054*/ 	.byte	0x04, 0x0a
        /*0056*/ 	.short	(.L_518 - .L_517)
	.align		4
.L_517:
        /*0058*/ 	.word	index@(.nv.constant0._Z9normalizePfi)
        /*005c*/ 	.short	0x0380
        /*005e*/ 	.short	0x000c


	//----- nvinfo : EIATTR_SW_WAR
	.align		4
.L_518:
        /*0060*/ 	.byte	0x04, 0x36
        /*0062*/ 	.short	(.L_520 - .L_519)
.L_519:
        /*0064*/ 	.word	0x00000008
.L_520:


//--------------------- .nv.info._Z14product_carrayP6float2S0_S0_i --------------------------
	.section	.nv.info._Z14product_carrayP6float2S0_S0_i,"",@"SHT_CUDA_INFO"
	.sectionflags	@""
	.align	4


	//----- nvinfo : EIATTR_CUDA_API_VERSION
	.align		4
        /*0000*/ 	.byte	0x04, 0x37
        /*0002*/ 	.short	(.L_522 - .L_521)
.L_521:
        /*0004*/ 	.word	0x00000082


	//----- nvinfo : EIATTR_KPARAM_INFO
	.align		4
.L_522:
        /*0008*/ 	.byte	0x04, 0x17
        /*000a*/ 	.short	(.L_524 - .L_523)
.L_523:
        /*000c*/ 	.word	0x00000000
        /*0010*/ 	.short	0x0003
        /*0012*/ 	.short	0x0018
        /*0014*/ 	.byte	0x00, 0xf0, 0x11, 0x00


	//----- nvinfo : EIATTR_KPARAM_INFO
	.align		4
.L_524:
        /*0018*/ 	.byte	0x04, 0x17
        /*001a*/ 	.short	(.L_526 - .L_525)
.L_525:
        /*001c*/ 	.word	0x00000000
        /*0020*/ 	.short	0x0002
        /*0022*/ 	.short	0x0010
        /*0024*/ 	.byte	0x00, 0xf5, 0x21, 0x00


	//----- nvinfo : EIATTR_KPARAM_INFO
	.align		4
.L_526:
        /*0028*/ 	.byte	0x04, 0x17
        /*002a*/ 	.short	(.L_528 - .L_527)
.L_527:
        /*002c*/ 	.word	0x00000000
        /*0030*/ 	.short	0x0001
        /*0032*/ 	.short	0x0008
        /*0034*/ 	.byte	0x00, 0xf5, 0x21, 0x00


	//----- nvinfo : EIATTR_KPARAM_INFO
	.align		4
.L_528:
        /*0038*/ 	.byte	0x04, 0x17
        /*003a*/ 	.short	(.L_530 - .L_529)
.L_529:
        /*003c*/ 	.word	0x00000000
        /*0040*/ 	.short	0x0000
        /*0042*/ 	.short	0x0000
        /*0044*/ 	.byte	0x00, 0xf5, 0x21, 0x00


	//----- nvinfo : EIATTR_SPARSE_MMA_MASK
	.align		4
.L_530:
        /*0048*/ 	.byte	0x03, 0x50
        /*004a*/ 	.short	0x0000


	//----- nvinfo : EIATTR_MAXREG_COUNT
	.align		4
        /*004c*/ 	.byte	0x03, 0x1b
        /*004e*/ 	.short	0x00ff


	//----- nvinfo : EIATTR_MERCURY_ISA_VERSION
	.align		4
        /*0050*/ 	.byte	0x03, 0x5f
        /*0052*/ 	.short	0x0101


	//----- nvinfo : EIATTR_VRC_CTA_INIT_COUNT
	.align		4
        /*0054*/ 	.byte	0x02, 0x4a
	.zero		1
	.zero		1


	//----- nvinfo : EIATTR_EXIT_INSTR_OFFSETS
	.align		4
        /*0058*/ 	.byte	0x04, 0x1c
        /*005a*/ 	.short	(.L_532 - .L_531)


	//   ....[0]....
.L_531:
        /*005c*/ 	.word	0x00000090


	//   ....[1]....
        /*0060*/ 	.word	0x00000420


	//   ....[2]....
        /*0064*/ 	.word	0x000007d0


	//----- nvinfo : EIATTR_CRS_STACK_SIZE
	.align		4
.L_532:
        /*0068*/ 	.byte	0x04, 0x1e
        /*006a*/ 	.short	(.L_534 - .L_533)
.L_533:
        /*006c*/ 	.word	0x00000000


	//----- nvinfo : EIATTR_CBANK_PARAM_SIZE
	.align		4
.L_534:
        /*0070*/ 	.byte	0x03, 0x19
        /*0072*/ 	.short	0x001c


	//----- nvinfo : EIATTR_PARAM_CBANK
	.align		4
        /*0074*/ 	.byte	0x04, 0x0a
        /*0076*/ 	.short	(.L_536 - .L_535)
	.align		4
.L_535:
        /*0078*/ 	.word	index@(.nv.constant0._Z14product_carrayP6float2S0_S0_i)
        /*007c*/ 	.short	0x0380
        /*007e*/ 	.short	0x001c


	//----- nvinfo : EIATTR_SW_WAR
	.align		4
.L_536:
        /*0080*/ 	.byte	0x04, 0x36
        /*0082*/ 	.short	(.L_538 - .L_537)
.L_537:
        /*0084*/ 	.word	0x00000008
.L_538:


//--------------------- .nv.callgraph             --------------------------
	.section	.nv.callgraph,"",@"SHT_CUDA_CALLGRAPH"
	.align	4
	.sectionentsize	8
	.align		4
        /*0000*/ 	.word	0x00000000
	.align		4
        /*0004*/ 	.word	0xffffffff
	.align		4
        /*0008*/ 	.word	0x00000000
	.align		4
        /*000c*/ 	.word	0xfffffffe
	.align		4
        /*0010*/ 	.word	0x00000000
	.align		4
        /*0014*/ 	.word	0xfffffffd
	.align		4
        /*0018*/ 	.word	0x00000000
	.align		4
        /*001c*/ 	.word	0xfffffffc


//--------------------- .nv.constant4             --------------------------
	.section	.nv.constant4,"a",@progbits
	.align	8
	.align		8
.nv.constant4:
        /*0000*/ 	.dword	__cudart_i2opi_f


//--------------------- .text._Z10update_psiP6float2S0_fi --------------------------
	.section	.text._Z10update_psiP6float2S0_fi,"ax",@progbits
	.align	128
        .global         _Z10update_psiP6float2S0_fi
        .type           _Z10update_psiP6float2S0_fi,@function
        .size           _Z10update_psiP6float2S0_fi,(.L_x_292 - _Z10update_psiP6float2S0_fi)
        .other          _Z10update_psiP6float2S0_fi,@"STO_CUDA_ENTRY STV_DEFAULT"
_Z10update_psiP6float2S0_fi:
.text._Z10update_psiP6float2S0_fi:
[----:B------:R-:W-:Y:S01]  /*0000*/  LDC R1, c[0x0][0x37c] ;  /* 0x0000df00ff017b82 */ /* 0x000fe20000000800 */
[----:B------:R-:W0:Y:S07]  /*0010*/  S2R R6, SR_TID.X ;  /* 0x0000000000067919 */ /* 0x000e2e0000002100 */
[----:B------:R-:W0:Y:S01]  /*0020*/  S2UR UR4, SR_CTAID.X ;  /* 0x00000000000479c3 */ /* 0x000e220000002500 */
[----:B------:R-:W1:Y:S07]  /*0030*/  LDCU UR6, c[0x0][0x394] ;  /* 0x00007280ff0677ac */ /* 0x000e6e0008000800 */
[----:B------:R-:W0:Y:S01]  /*0040*/  LDC R5, c[0x0][0x360] ;  /* 0x0000d800ff057b82 */ /* 0x000e220000000800 */
[----:B------:R-:W2:Y:S01]  /*0050*/  LDCU UR5, c[0x0][0x370] ;  /* 0x00006e00ff0577ac */ /* 0x000ea20008000800 */
[----:B0-----:R-:W-:-:S02]  /*0060*/  IMAD R6, R5, UR4, R6 ;  /* 0x0000000405067c24 */ /* 0x001fc4000f8e0206 */
[----:B--2---:R-:W-:-:S03]  /*0070*/  IMAD R5, R5, UR5, RZ ;  /* 0x0000000505057c24 */ /* 0x004fc6000f8e02ff */
[----:B-1----:R-:W-:-:S13]  /*0080*/  ISETP.GE.AND P0, PT, R6, UR6, PT ;  /* 0x0000000606007c0c */ /* 0x002fda000bf06270 */
[----:B------:R-:W-:Y:S05]  /*0090*/  @P0 EXIT ;  /* 0x000000000000094d */ /* 0x000fea0003800000 */
[----:B------:R-:W0:Y:S01]  /*00a0*/  I2F.U32.RP R4, R5 ;  /* 0x0000000500047306 */ /* 0x000e220000209000 */
[C---:B------:R-:W-:Y:S01]  /*00b0*/  IADD3 R0, PT, PT, R5.reuse, R6, RZ ;  /* 0x0000000605007210 */ /* 0x040fe20007ffe0ff */
[----:B------:R-:W-:Y:S01]  /*00c0*/  IMAD.MOV R9, RZ, RZ, -R5 ;  /* 0x000000ffff097224 */ /* 0x000fe200078e0a05 */
[----:B------:R-:W-:Y:S01]  /*00d0*/  ISETP.NE.U32.AND P2, PT, R5, RZ, PT ;  /* 0x000000ff0500720c */ /* 0x000fe20003f45070 */
[----:B------:R-:W1:Y:S01]  /*00e0*/  LDCU.64 UR4, c[0x0][0x358] ;  /* 0x00006b00ff0477ac */ /* 0x000e620008000a00 */
[C---:B------:R-:W-:Y:S01]  /*00f0*/  ISETP.GE.AND P0, PT, R0.reuse, UR6, PT ;  /* 0x0000000600007c0c */ /* 0x040fe2000bf06270 */
[----:B------:R-:W-:Y:S01]  /*0100*/  BSSY.RECONVERGENT B0, `(.L_x_0) ;  /* 0x0000034000007945 */ /* 0x000fe20003800200 */
[----:B------:R-:W-:Y:S02]  /*0110*/  VIMNMX R7, PT, PT, R0, UR6, !PT ;  /* 0x0000000600077c48 */ /* 0x000fe4000ffe0100 */
[----:B------:R-:W-:-:S04]  /*0120*/  SEL R20, RZ, 0x1, P0 ;  /* 0x00000001ff147807 */ /* 0x000fc80000000000 */
[----:B------:R-:W-:Y:S01]  /*0130*/  IADD3 R0, PT, PT, R7, -R0, -R20 ;  /* 0x8000000007007210 */ /* 0x000fe20007ffe814 */
[----:B0-----:R-:W0:Y:S02]  /*0140*/  MUFU.RCP R4, R4 ;  /* 0x0000000400047308 */ /* 0x001e240000001000 */
[----:B0-----:R-:W-:-:S06]  /*0150*/  VIADD R2, R4, 0xffffffe ;  /* 0x0ffffffe04027836 */ /* 0x001fcc0000000000 */
[----:B------:R0:W2:Y:S02]  /*0160*/  F2I.FTZ.U32.TRUNC.NTZ R3, R2 ;  /* 0x0000000200037305 */ /* 0x0000a4000021f000 */
[----:B0-----:R-:W-:Y:S02]  /*0170*/  IMAD.MOV.U32 R2, RZ, RZ, RZ ;  /* 0x000000ffff027224 */ /* 0x001fe400078e00ff */
[----:B--2---:R-:W-:-:S04]  /*0180*/  IMAD R9, R9, R3, RZ ;  /* 0x0000000309097224 */ /* 0x004fc800078e02ff */
[----:B------:R-:W-:-:S06]  /*0190*/  IMAD.HI.U32 R3, R3, R9, R2 ;  /* 0x0000000903037227 */ /* 0x000fcc00078e0002 */
[----:B------:R-:W-:-:S04]  /*01a0*/  IMAD.HI.U32 R3, R3, R0, RZ ;  /* 0x0000000003037227 */ /* 0x000fc800078e00ff */
[----:B------:R-:W-:-:S04]  /*01b0*/  IMAD.MOV R2, RZ, RZ, -R3 ;  /* 0x000000ffff027224 */ /* 0x000fc800078e0a03 */
[----:B------:R-:W-:-:S05]  /*01c0*/  IMAD R0, R5, R2, R0 ;  /* 0x0000000205007224 */ /* 0x000fca00078e0200 */
[----:B------:R-:W-:-:S13]  /*01d0*/  ISETP.GE.U32.AND P0, PT, R0, R5, PT ;  /* 0x000000050000720c */ /* 0x000fda0003f06070 */
[----:B------:R-:W-:Y:S01]  /*01e0*/  @P0 IADD3 R0, PT, PT, -R5, R0, RZ ;  /* 0x0000000005000210 */ /* 0x000fe20007ffe1ff */
[----:B------:R-:W-:-:S03]  /*01f0*/  @P0 VIADD R3, R3, 0x1 ;  /* 0x0000000103030836 */ /* 0x000fc60000000000 */
[-C--:B------:R-:W-:Y:S02]  /*0200*/  ISETP.GE.U32.AND P1, PT, R0, R5.reuse, PT ;  /* 0x000000050000720c */ /* 0x080fe40003f26070 */
[----:B------:R-:W0:Y:S11]  /*0210*/  LDC R0, c[0x0][0x390] ;  /* 0x0000e400ff007b82 */ /* 0x000e360000000800 */
[----:B------:R-:W-:Y:S01]  /*0220*/  @P1 VIADD R3, R3, 0x1 ;  /* 0x0000000103031836 */ /* 0x000fe20000000000 */
[----:B------:R-:W-:-:S04]  /*0230*/  @!P2 LOP3.LUT R3, RZ, R5, RZ, 0x33, !PT ;  /* 0x00000005ff03a212 */ /* 0x000fc800078e33ff */
[----:B------:R-:W-:-:S04]  /*0240*/  IADD3 R20, PT, PT, R20, R3, RZ ;  /* 0x0000000314147210 */ /* 0x000fc80007ffe0ff */
[----:B------:R-:W-:-:S04]  /*0250*/  LOP3.LUT R2, R20, 0x3, RZ, 0xc0, !PT ;  /* 0x0000000314027812 */ /* 0x000fc800078ec0ff */
[----:B------:R-:W-:-:S13]  /*0260*/  ISETP.NE.AND P0, PT, R2, 0x3, PT ;  /* 0x000000030200780c */ /* 0x000fda0003f05270 */
[----:B-1----:R-:W-:Y:S05]  /*0270*/  @!P0 BRA `(.L_x_1) ;  /* 0x0000000000708947 */ /* 0x002fea0003800000 */
[----:B------:R-:W1:Y:S01]  /*0280*/  LDC R17, c[0x0][0x390] ;  /* 0x0000e400ff117b82 */ /* 0x000e620000000800 */
[----:B------:R-:W-:-:S05]  /*0290*/  VIADD R2, R20, 0x1 ;  /* 0x0000000114027836 */ /* 0x000fca0000000000 */
[----:B------:R-:W-:Y:S02]  /*02a0*/  LOP3.LUT R2, R2, 0x3, RZ, 0xc0, !PT ;  /* 0x0000000302027812 */ /* 0x000fe400078ec0ff */
[----:B------:R-:W2:Y:S03]  /*02b0*/  LDC.64 R14, c[0x0][0x380] ;  /* 0x0000e000ff0e7b82 */ /* 0x000ea60000000a00 */
[----:B------:R-:W-:-:S05]  /*02c0*/  IMAD.MOV R16, RZ, RZ, -R2 ;  /* 0x000000ffff107224 */ /* 0x000fca00078e0a02 */
[----:B------:R-:W3:Y:S02]  /*02d0*/  LDC.64 R12, c[0x0][0x388] ;  /* 0x0000e200ff0c7b82 */ /* 0x000ee40000000a00 */
.L_x_4:
[----:B--2-4-:R-:W-:-:S06]  /*02e0*/  IMAD.WIDE R2, R6, 0x8, R14 ;  /* 0x0000000806027825 */ /* 0x014fcc00078e020e */
[----:B------:R-:W2:Y:S01]  /*02f0*/  LDG.E R3, desc[UR4][R2.64] ;  /* 0x0000000402037981 */ /* 0x000ea2000c1e1900 */
[----:B-1----:R-:W1:Y:S01]  /*0300*/  MUFU.RCP R4, R17 ;  /* 0x0000001100047308 */ /* 0x002e620000001000 */
[----:B------:R-:W-:Y:S01]  /*0310*/  IADD3 R16, PT, PT, R16, 0x1, RZ ;  /* 0x0000000110107810 */ /* 0x000fe20007ffe0ff */
[----:B------:R-:W-:Y:S01]  /*0320*/  BSSY.RECONVERGENT B1, `(.L_x_2) ;  /* 0x000000c000017945 */ /* 0x000fe20003800200 */
[----:B---3--:R-:W-:Y:S02]  /*0330*/  IMAD.WIDE R10, R6, 0x8, R12 ;  /* 0x00000008060a7825 */ /* 0x008fe400078e020c */
[----:B------:R-:W-:Y:S02]  /*0340*/  ISETP.NE.AND P2, PT, R16, RZ, PT ;  /* 0x000000ff1000720c */ /* 0x000fe40003f45270 */
[----:B-1----:R-:W-:-:S04]  /*0350*/  FFMA R7, R4, -R17, 1 ;  /* 0x3f80000004077423 */ /* 0x002fc80000000811 */
[----:B------:R-:W-:Y:S01]  /*0360*/  FFMA R4, R4, R7, R4 ;  /* 0x0000000704047223 */ /* 0x000fe20000000004 */
[----:B--2---:R-:W1:Y:S03]  /*0370*/  FCHK P0, R3, R17 ;  /* 0x0000001103007302 */ /* 0x004e660000000000 */
[----:B------:R-:W-:-:S04]  /*0380*/  FFMA R8, R3, R4, RZ ;  /* 0x0000000403087223 */ /* 0x000fc800000000ff */
[----:B------:R-:W-:-:S04]  /*0390*/  FFMA R7, R8, -R17, R3 ;  /* 0x8000001108077223 */ /* 0x000fc80000000003 */
[----:B------:R-:W-:Y:S01]  /*03a0*/  FFMA R2, R4, R7, R8 ;  /* 0x0000000704027223 */ /* 0x000fe20000000008 */
[----:B-1----:R-:W-:Y:S06]  /*03b0*/  @!P0 BRA `(.L_x_3) ;  /* 0x0000000000088947 */ /* 0x002fec0003800000 */
[----:B------:R-:W-:-:S07]  /*03c0*/  MOV R4, 0x3e0 ;  /* 0x000003e000047802 */ /* 0x000fce0000000f00 */
[----:B0-----:R-:W-:Y:S05]  /*03d0*/  CALL.REL.NOINC `($__internal_0_$__cuda_sm3x_div_rn_noftz_f32_slowpath) ;  /* 0x0000000400747944 */ /* 0x001fea0003c00000 */
.L_x_3:
[----:B------:R-:W-:Y:S05]  /*03e0*/  BSYNC.RECONVERGENT B1 ;  /* 0x0000000000017941 */ /* 0x000fea0003800200 */
.L_x_2:
[----:B------:R-:W2:Y:S01]  /*03f0*/  LDG.E R3, desc[UR4][R10.64] ;  /* 0x000000040a037981 */ /* 0x000ea2000c1e1900 */
[----:B------:R-:W-:Y:S02]  /*0400*/  IMAD.IADD R6, R5, 0x1, R6 ;  /* 0x0000000105067824 */ /* 0x000fe400078e0206 */
[----:B--2---:R-:W-:-:S05]  /*0410*/  FADD R3, R3, R2 ;  /* 0x0000000203037221 */ /* 0x004fca0000000000 */
[----:B------:R4:W-:Y:S01]  /*0420*/  STG.E desc[UR4][R10.64], R3 ;  /* 0x000000030a007986 */ /* 0x0009e2000c101904 */
[----:B------:R-:W-:Y:S05]  /*0430*/  @P2 BRA `(.L_x_4) ;  /* 0xfffffffc00a82947 */ /* 0x000fea000383ffff */
.L_x_1:
[----:B------:R-:W-:Y:S05]  /*0440*/  BSYNC.RECONVERGENT B0 ;  /* 0x0000000000007941 */ /* 0x000fea0003800200 */
.L_x_0:
[----:B------:R-:W1:Y:S01]  /*0450*/  LDC R21, c[0x0][0x390] ;  /* 0x0000e400ff157b82 */ /* 0x000e620000000800 */
[----:B------:R-:W-:Y:S01]  /*0460*/  ISETP.GE.U32.AND P0, PT, R20, 0x3, PT ;  /* 0x000000031400780c */ /* 0x000fe20003f06070 */
[----:B------:R-:W2:Y:S06]  /*0470*/  LDCU UR6, c[0x0][0x394] ;  /* 0x00007280ff0677ac */ /* 0x000eac0008000800 */
[----:B------:R-:W3:Y:S08]  /*0480*/  LDC.64 R16, c[0x0][0x380] ;  /* 0x0000e000ff107b82 */ /* 0x000ef00000000a00 */
[----:B------:R-:W0:Y:S01]  /*0490*/  LDC.64 R14, c[0x0][0x388] ;  /* 0x0000e200ff0e7b82 */ /* 0x000e220000000a00 */
[----:B--2---:R-:W-:Y:S05]  /*04a0*/  @!P0 EXIT ;  /* 0x000000000000894d */ /* 0x004fea0003800000 */
.L_x_13:
[----:B---3--:R-:W-:-:S05]  /*04b0*/  IMAD.WIDE R12, R6, 0x8, R16 ;  /* 0x00000008060c7825 */ /* 0x008fca00078e0210 */
[----:B--2---:R-:W2:Y:S01]  /*04c0*/  LDG.E R8, desc[UR4][R12.64] ;  /* 0x000000040c087981 */ /* 0x004ea2000c1e1900 */
[----:B-1----:R-:W4:Y:S01]  /*04d0*/  MUFU.RCP R2, R21 ;  /* 0x0000001500027308 */ /* 0x002f220000001000 */
[----:B------:R-:W-:Y:S01]  /*04e0*/  BSSY.RECONVERGENT B0, `(.L_x_5) ;  /* 0x000000b000007945 */ /* 0x000fe20003800200 */
[----:B----4-:R-:W-:-:S04]  /*04f0*/  FFMA R3, R2, -R21, 1 ;  /* 0x3f80000002037423 */ /* 0x010fc80000000815 */
[----:B------:R-:W-:Y:S02]  /*0500*/  FFMA R2, R2, R3, R2 ;  /* 0x0000000302027223 */ /* 0x000fe40000000002 */
[----:B--2---:R-:W1:Y:S02]  /*0510*/  FCHK P0, R8, R21 ;  /* 0x0000001508007302 */ /* 0x004e640000000000 */
[----:B------:R-:W-:-:S04]  /*0520*/  FFMA R3, R2, R8, RZ ;  /* 0x0000000802037223 */ /* 0x000fc800000000ff */
[----:B------:R-:W-:-:S04]  /*0530*/  FFMA R4, R3, -R21, R8 ;  /* 0x8000001503047223 */ /* 0x000fc80000000008 */
[----:B------:R-:W-:Y:S01]  /*0540*/  FFMA R2, R2, R4, R3 ;  /* 0x0000000402027223 */ /* 0x000fe20000000003 */
[----:B-1----:R-:W-:Y:S06]  /*0550*/  @!P0 BRA `(.L_x_6) ;  /* 0x00000000000c8947 */ /* 0x002fec0003800000 */
[----:B------:R-:W-:Y:S02]  /*0560*/  MOV R3, R8 ;  /* 0x0000000800037202 */ /* 0x000fe40000000f00 */
[----:B------:R-:W-:-:S07]  /*0570*/  MOV R4, 0x590 ;  /* 0x0000059000047802 */ /* 0x000fce0000000f00 */
[----:B0-----:R-:W-:Y:S05]  /*0580*/  CALL.REL.NOINC `($__internal_0_$__cuda_sm3x_div_rn_noftz_f32_slowpath) ;  /* 0x0000000400087944 */ /* 0x001fea0003c00000 */
.L_x_6:
[----:B------:R-:W-:Y:S05]  /*0590*/  BSYNC.RECONVERGENT B0 ;  /* 0x0000000000007941 */ /* 0x000fea0003800200 */
.L_x_5:
[----:B0-----:R-:W-:-:S05]  /*05a0*/  IMAD.WIDE R10, R6, 0x8, R14 ;  /* 0x00000008060a7825 */ /* 0x001fca00078e020e */
[----:B------:R-:W2:Y:S01]  /*05b0*/  LDG.E R3, desc[UR4][R10.64] ;  /* 0x000000040a037981 */ /* 0x000ea2000c1e1900 */
[----:B------:R-:W-:-:S04]  /*05c0*/  IMAD.WIDE R12, R5, 0x8, R12 ;  /* 0x00000008050c7825 */ /* 0x000fc800078e020c */
[----:B--2---:R-:W-:-:S05]  /*05d0*/  FADD R3, R3, R2 ;  /* 0x0000000203037221 */ /* 0x004fca0000000000 */
[----:B------:R0:W-:Y:S04]  /*05e0*/  STG.E desc[UR4][R10.64], R3 ;  /* 0x000000030a007986 */ /* 0x0001e8000c101904 */
[----:B------:R-:W2:Y:S01]  /*05f0*/  LDG.E R9, desc[UR4][R12.64] ;  /* 0x000000040c097981 */ /* 0x000ea2000c1e1900 */
[----:B------:R-:W1:Y:S01]  /*0600*/  MUFU.RCP R2, R21 ;  /* 0x0000001500027308 */ /* 0x000e620000001000 */
[----:B------:R-:W-:Y:S01]  /*0610*/  BSSY.RECONVERGENT B0, `(.L_x_7) ;  /* 0x000000b000007945 */ /* 0x000fe20003800200 */
[----:B-1----:R-:W-:-:S04]  /*0620*/  FFMA R7, R2, -R21, 1 ;  /* 0x3f80000002077423 */ /* 0x002fc80000000815 */
[----:B------:R-:W-:Y:S02]  /*0630*/  FFMA R2, R2, R7, R2 ;  /* 0x0000000702027223 */ /* 0x000fe40000000002 */
[----:B--2---:R-:W1:Y:S02]  /*0640*/  FCHK P0, R9, R21 ;  /* 0x0000001509007302 */ /* 0x004e640000000000 */
[----:B------:R-:W-:-:S04]  /*0650*/  FFMA R4, R2, R9, RZ ;  /* 0x0000000902047223 */ /* 0x000fc800000000ff */
[----:B------:R-:W-:-:S04]  /*0660*/  FFMA R7, R4, -R21, R9 ;  /* 0x8000001504077223 */ /* 0x000fc80000000009 */
[----:B------:R-:W-:Y:S01]  /*0670*/  FFMA R2, R2, R7, R4 ;  /* 0x0000000702027223 */ /* 0x000fe20000000004 */
[----:B01----:R-:W-:Y:S06]  /*0680*/  @!P0 BRA `(.L_x_8) ;  /* 0x00000000000c8947 */ /* 0x003fec0003800000 */
[----:B------:R-:W-:Y:S01]  /*0690*/  IMAD.MOV.U32 R3, RZ, RZ, R9 ;  /* 0x000000ffff037224 */ /* 0x000fe200078e0009 */
[----:B------:R-:W-:-:S07]  /*06a0*/  MOV R4, 0x6c0 ;  /* 0x000006c000047802 */ /* 0x000fce0000000f00 */
[----:B------:R-:W-:Y:S05]  /*06b0*/  CALL.REL.NOINC `($__internal_0_$__cuda_sm3x_div_rn_noftz_f32_slowpath) ;  /* 0x0000000000bc7944 */ /* 0x000fea0003c00000 */
.L_x_8:
[----:B------:R-:W-:Y:S05]  /*06c0*/  BSYNC.RECONVERGENT B0 ;  /* 0x0000000000007941 */ /* 0x000fea0003800200 */
.L_x_7:
[----:B------:R-:W-:-:S05]  /*06d0*/  IMAD.WIDE R10, R5, 0x8, R10 ;  /* 0x00000008050a7825 */ /* 0x000fca00078e020a */
        /* <DEDUP_REMOVED lines=14> */
[----:B------:R-:W-:Y:S02]  /*07c0*/  MOV R3, R9 ;  /* 0x0000000900037202 */ /* 0x000fe40000000f00 */
[----:B------:R-:W-:-:S07]  /*07d0*/  MOV R4, 0x7f0 ;  /* 0x000007f000047802 */ /* 0x000fce0000000f00 */
[----:B------:R-:W-:Y:S05]  /*07e0*/  CALL.REL.NOINC `($__internal_0_$__cuda_sm3x_div_rn_noftz_f32_slowpath) ;  /* 0x0000000000707944 */ /* 0x000fea0003c00000 */
.L_x_10:
[----:B------:R-:W-:Y:S05]  /*07f0*/  BSYNC.RECONVERGENT B0 ;  /* 0x0000000000007941 */ /* 0x000fea0003800200 */
.L_x_9:
        /* <DEDUP_REMOVED lines=18> */
.L_x_12:
[----:B------:R-:W-:Y:S05]  /*0920*/  BSYNC.RECONVERGENT B0 ;  /* 0x0000000000007941 */ /* 0x000fea0003800200 */
.L_x_11:
[----:B------:R-:W-:-:S05]  /*0930*/  IMAD.WIDE R10, R5, 0x8, R10 ;  /* 0x00000008050a7825 */ /* 0x000fca00078e020a */
[----:B------:R-:W2:Y:S01]  /*0940*/  LDG.E R3, desc[UR4][R10.64] ;  /* 0x000000040a037981 */ /* 0x000ea2000c1e1900 */
[----:B------:R-:W-:-:S04]  /*0950*/  LEA R6, R5, R6, 0x2 ;  /* 0x0000000605067211 */ /* 0x000fc800078e10ff */
[----:B------:R-:W-:Y:S01]  /*0960*/  ISETP.GE.AND P0, PT, R6, UR6, PT ;  /* 0x0000000606007c0c */ /* 0x000fe2000bf06270 */
[----:B--2---:R-:W-:-:S05]  /*0970*/  FADD R3, R3, R2 ;  /* 0x0000000203037221 */ /* 0x004fca0000000000 */
[----:B------:R2:W-:Y:S07]  /*0980*/  STG.E desc[UR4][R10.64], R3 ;  /* 0x000000030a007986 */ /* 0x0005ee000c101904 */
[----:B------:R-:W-:Y:S05]  /*0990*/  @!P0 BRA `(.L_x_13) ;  /* 0xfffffff800c48947 */ /* 0x000fea000383ffff */
[----:B------:R-:W-:Y:S05]  /*09a0*/  EXIT ;  /* 0x000000000000794d */ /* 0x000fea0003800000 */
        .weak           $__internal_0_$__cuda_sm3x_div_rn_noftz_f32_slowpath
        .type           $__internal_0_$__cuda_sm3x_div_rn_noftz_f32_slowpath,@function
        .size           $__internal_0_$__cuda_sm3x_div_rn_noftz_f32_slowpath,(.L_x_292 - $__internal_0_$__cuda_sm3x_div_rn_noftz_f32_slowpath)
$__internal_0_$__cuda_sm3x_div_rn_noftz_f32_slowpath:
[--C-:B------:R-:W-:Y:S01]  /*09b0*/  SHF.R.U32.HI R7, RZ, 0x17, R0.reuse ;  /* 0x00000017ff077819 */ /* 0x100fe20000011600 */
[----:B------:R-:W-:Y:S01]  /*09c0*/  BSSY.RECONVERGENT B2, `(.L_x_14) ;  /* 0x0000063000027945 */ /* 0x000fe20003800200 */
[----:B------:R-:W-:Y:S01]  /*09d0*/  SHF.R.U32.HI R2, RZ, 0x17, R3 ;  /* 0x00000017ff027819 */ /* 0x000fe20000011603 */
[----:B------:R-:W-:Y:S01]  /*09e0*/  IMAD.MOV.U32 R19, RZ, RZ, R0 ;  /* 0x000000ffff137224 */ /* 0x000fe200078e0000 */
[----:B------:R-:W-:Y:S02]  /*09f0*/  LOP3.LUT R7, R7, 0xff, RZ, 0xc0, !PT ;  /* 0x000000ff07077812 */ /* 0x000fe400078ec0ff */
[----:B------:R-:W-:-:S03]  /*0a00*/  LOP3.LUT R2, R2, 0xff, RZ, 0xc0, !PT ;  /* 0x000000ff02027812 */ /* 0x000fc600078ec0ff */
[----:B------:R-:W-:Y:S01]  /*0a10*/  VIADD R9, R7, 0xffffffff ;  /* 0xffffffff07097836 */ /* 0x000fe20000000000 */
[----:B------:R-:W-:-:S04]  /*0a20*/  IADD3 R18, PT, PT, R2, -0x1, RZ ;  /* 0xffffffff02127810 */ /* 0x000fc80007ffe0ff */
[----:B------:R-:W-:-:S04]  /*0a30*/  ISETP.GT.U32.AND P0, PT, R9, 0xfd, PT ;  /* 0x000000fd0900780c */ /* 0x000fc80003f04070 */
[----:B------:R-:W-:-:S13]  /*0a40*/  ISETP.GT.U32.OR P0, PT, R18, 0xfd, P0 ;  /* 0x000000fd1200780c */ /* 0x000fda0000704470 */
[----:B------:R-:W-:Y:S01]  /*0a50*/  @!P0 MOV R8, RZ ;  /* 0x000000ff00088202 */ /* 0x000fe20000000f00 */
[----:B------:R-:W-:Y:S06]  /*0a60*/  @!P0 BRA `(.L_x_15) ;  /* 0x00000000005c8947 */ /* 0x000fec0003800000 */
[----:B------:R-:W-:Y:S02]  /*0a70*/  FSETP.GTU.FTZ.AND P0, PT, |R3|, +INF , PT ;  /* 0x7f8000000300780b */ /* 0x000fe40003f1c200 */
[----:B------:R-:W-:-:S04]  /*0a80*/  FSETP.GTU.FTZ.AND P1, PT, |R0|, +INF , PT ;  /* 0x7f8000000000780b */ /* 0x000fc80003f3c200 */
[----:B------:R-:W-:-:S13]  /*0a90*/  PLOP3.LUT P0, PT, P0, P1, PT, 0xf8, 0x8f ;  /* 0x00000000008f781c */ /* 0x000fda0000703f70 */
[----:B------:R-:W-:Y:S05]  /*0aa0*/  @P0 BRA `(.L_x_16) ;  /* 0x00000004004c0947 */ /* 0x000fea0003800000 */
[----:B------:R-:W-:-:S13]  /*0ab0*/  LOP3.LUT P0, RZ, R19, 0x7fffffff, R3, 0xc8, !PT ;  /* 0x7fffffff13ff7812 */ /* 0x000fda000780c803 */
[----:B------:R-:W-:Y:S05]  /*0ac0*/  @!P0 BRA `(.L_x_17) ;  /* 0x00000004003c8947 */ /* 0x000fea0003800000 */
[C---:B------:R-:W-:Y:S02]  /*0ad0*/  FSETP.NEU.FTZ.AND P3, PT, |R3|.reuse, +INF , PT ;  /* 0x7f8000000300780b */ /* 0x040fe40003f7d200 */
[----:B------:R-:W-:Y:S02]  /*0ae0*/  FSETP.NEU.FTZ.AND P1, PT, |R0|, +INF , PT ;  /* 0x7f8000000000780b */ /* 0x000fe40003f3d200 */
[----:B------:R-:W-:-:S11]  /*0af0*/  FSETP.NEU.FTZ.AND P0, PT, |R3|, +INF , PT ;  /* 0x7f8000000300780b */ /* 0x000fd60003f1d200 */
[----:B------:R-:W-:Y:S05]  /*0b00*/  @!P1 BRA !P3, `(.L_x_17) ;  /* 0x00000004002c9947 */ /* 0x000fea0005800000 */
[----:B------:R-:W-:-:S04]  /*0b10*/  LOP3.LUT P3, RZ, R3, 0x7fffffff, RZ, 0xc0, !PT ;  /* 0x7fffffff03ff7812 */ /* 0x000fc8000786c0ff */
[----:B------:R-:W-:-:S13]  /*0b20*/  PLOP3.LUT P1, PT, P1, P3, PT, 0x2f, 0xf2 ;  /* 0x0000000000f2781c */ /* 0x000fda0000f26577 */
[----:B------:R-:W-:Y:S05]  /*0b30*/  @P1 BRA `(.L_x_18) ;  /* 0x0000000400181947 */ /* 0x000fea0003800000 */
[----:B------:R-:W-:-:S04]  /*0b40*/  LOP3.LUT P1, RZ, R19, 0x7fffffff, RZ, 0xc0, !PT ;  /* 0x7fffffff13ff7812 */ /* 0x000fc8000782c0ff */
[----:B------:R-:W-:-:S13]  /*0b50*/  PLOP3.LUT P0, PT, P0, P1, PT, 0x2f, 0xf2 ;  /* 0x0000000000f2781c */ /* 0x000fda0000702577 */
[----:B------:R-:W-:Y:S05]  /*0b60*/  @P0 BRA `(.L_x_19) ;  /* 0x0000000400000947 */ /* 0x000fea0003800000 */
[----:B------:R-:W-:Y:S02]  /*0b70*/  ISETP.GE.AND P0, PT, R18, RZ, PT ;  /* 0x000000ff1200720c */ /* 0x000fe40003f06270 */
[----:B------:R-:W-:-:S11]  /*0b80*/  ISETP.GE.AND P1, PT, R9, RZ, PT ;  /* 0x000000ff0900720c */ /* 0x000fd60003f26270 */
[----:B------:R-:W-:Y:S01]  /*0b90*/  @P0 IMAD.MOV.U32 R8, RZ, RZ, RZ ;  /* 0x000000ffff080224 */ /* 0x000fe200078e00ff */
[----:B------:R-:W-:Y:S01]  /*0ba0*/  @!P0 MOV R8, 0xffffffc0 ;  /* 0xffffffc000088802 */ /* 0x000fe20000000f00 */
[----:B------:R-:W-:Y:S01]  /*0bb0*/  @!P0 FFMA R3, R3, 1.84467440737095516160e+19, RZ ;  /* 0x5f80000003038823 */ /* 0x000fe200000000ff */
[----:B------:R-:W-:-:S03]  /*0bc0*/  @!P1 FFMA R19, R0, 1.84467440737095516160e+19, RZ ;  /* 0x5f80000000139823 */ /* 0x000fc600000000ff */
[----:B------:R-:W-:-:S07]  /*0bd0*/  @!P1 VIADD R8, R8, 0x40 ;  /* 0x0000004008089836 */ /* 0x000fce0000000000 */
.L_x_15:
[----:B------:R-:W-:Y:S01]  /*0be0*/  LEA R18, R7, 0xc0800000, 0x17 ;  /* 0xc080000007127811 */ /* 0x000fe200078eb8ff */
[----:B------:R-:W-:Y:S01]  /*0bf0*/  VIADD R22, R2, 0xffffff81 ;  /* 0xffffff8102167836 */ /* 0x000fe20000000000 */
[----:B------:R-:W-:Y:S02]  /*0c00*/  BSSY.RECONVERGENT B3, `(.L_x_20) ;  /* 0x0000035000037945 */ /* 0x000fe40003800200 */
[----:B------:R-:W-:Y:S01]  /*0c10*/  IADD3 R23, PT, PT, -R18, R19, RZ ;  /* 0x0000001312177210 */ /* 0x000fe20007ffe1ff */
[C---:B------:R-:W-:Y:S01]  /*0c20*/  IMAD R2, R22.reuse, -0x800000, R3 ;  /* 0xff80000016027824 */ /* 0x040fe200078e0203 */
[----:B------:R-:W-:Y:S02]  /*0c30*/  IADD3 R7, PT, PT, R22, 0x7f, -R7 ;  /* 0x0000007f16077810 */ /* 0x000fe40007ffe807 */
[----:B------:R-:W0:Y:S01]  /*0c40*/  MUFU.RCP R18, R23 ;  /* 0x0000001700127308 */ /* 0x000e220000001000 */
[----:B------:R-:W-:Y:S01]  /*0c50*/  FADD.FTZ R9, -R23, -RZ ;  /* 0x800000ff17097221 */ /* 0x000fe20000010100 */
[----:B------:R-:W-:-:S03]  /*0c60*/  IADD3 R7, PT, PT, R7, R8, RZ ;  /* 0x0000000807077210 */ /* 0x000fc60007ffe0ff */
[----:B0-----:R-:W-:-:S04]  /*0c70*/  FFMA R19, R18, R9, 1 ;  /* 0x3f80000012137423 */ /* 0x001fc80000000009 */
[----:B------:R-:W-:-:S04]  /*0c80*/  FFMA R19, R18, R19, R18 ;  /* 0x0000001312137223 */ /* 0x000fc80000000012 */
[----:B------:R-:W-:-:S04]  /*0c90*/  FFMA R18, R2, R19, RZ ;  /* 0x0000001302127223 */ /* 0x000fc800000000ff */
[----:B------:R-:W-:-:S04]  /*0ca0*/  FFMA R3, R9, R18, R2 ;  /* 0x0000001209037223 */ /* 0x000fc80000000002 */
[----:B------:R-:W-:-:S04]  /*0cb0*/  FFMA R18, R19, R3, R18 ;  /* 0x0000000313127223 */ /* 0x000fc80000000012 */
[----:B------:R-:W-:-:S04]  /*0cc0*/  FFMA R9, R9, R18, R2 ;  /* 0x0000001209097223 */ /* 0x000fc80000000002 */
[----:B------:R-:W-:-:S05]  /*0cd0*/  FFMA R2, R19, R9, R18 ;  /* 0x0000000913027223 */ /* 0x000fca0000000012 */
[----:B------:R-:W-:-:S04]  /*0ce0*/  SHF.R.U32.HI R3, RZ, 0x17, R2 ;  /* 0x00000017ff037819 */ /* 0x000fc80000011602 */
[----:B------:R-:W-:-:S05]  /*0cf0*/  LOP3.LUT R8, R3, 0xff, RZ, 0xc0, !PT ;  /* 0x000000ff03087812 */ /* 0x000fca00078ec0ff */
[----:B------:R-:W-:-:S05]  /*0d00*/  IMAD.IADD R3, R8, 0x1, R7 ;  /* 0x0000000108037824 */ /* 0x000fca00078e0207 */
[----:B------:R-:W-:-:S04]  /*0d10*/  IADD3 R8, PT, PT, R3, -0x1, RZ ;  /* 0xffffffff03087810 */ /* 0x000fc80007ffe0ff */
[----:B------:R-:W-:-:S13]  /*0d20*/  ISETP.GE.U32.AND P0, PT, R8, 0xfe, PT ;  /* 0x000000fe0800780c */ /* 0x000fda0003f06070 */
[----:B------:R-:W-:Y:S05]  /*0d30*/  @!P0 BRA `(.L_x_21) ;  /* 0x0000000000808947 */ /* 0x000fea0003800000 */
[----:B------:R-:W-:-:S13]  /*0d40*/  ISETP.GT.AND P0, PT, R3, 0xfe, PT ;  /* 0x000000fe0300780c */ /* 0x000fda0003f04270 */
[----:B------:R-:W-:Y:S05]  /*0d50*/  @P0 BRA `(.L_x_22) ;  /* 0x00000000006c0947 */ /* 0x000fea0003800000 */
[----:B------:R-:W-:-:S13]  /*0d60*/  ISETP.GE.AND P0, PT, R3, 0x1, PT ;  /* 0x000000010300780c */ /* 0x000fda0003f06270 */
[----:B------:R-:W-:Y:S05]  /*0d70*/  @P0 BRA `(.L_x_23) ;  /* 0x0000000000740947 */ /* 0x000fea0003800000 */
[----:B------:R-:W-:Y:S02]  /*0d80*/  ISETP.GE.AND P0, PT, R3, -0x18, PT ;  /* 0xffffffe80300780c */ /* 0x000fe40003f06270 */
[----:B------:R-:W-:-:S11]  /*0d90*/  LOP3.LUT R2, R2, 0x80000000, RZ, 0xc0, !PT ;  /* 0x8000000002027812 */ /* 0x000fd600078ec0ff */
[----:B------:R-:W-:Y:S05]  /*0da0*/  @!P0 BRA `(.L_x_23) ;  /* 0x0000000000688947 */ /* 0x000fea0003800000 */
[CCC-:B------:R-:W-:Y:S01]  /*0db0*/  FFMA.RZ R7, R19.reuse, R9.reuse, R18.reuse ;  /* 0x0000000913077223 */ /* 0x1c0fe2000000c012 */
[CCC-:B------:R-:W-:Y:S01]  /*0dc0*/  FFMA.RP R8, R19.reuse, R9.reuse, R18.reuse ;  /* 0x0000000913087223 */ /* 0x1c0fe20000008012 */
[----:B------:R-:W-:Y:S01]  /*0dd0*/  FFMA.RM R19, R19, R9, R18 ;  /* 0x0000000913137223 */ /* 0x000fe20000004012 */
[C---:B------:R-:W-:Y:S01]  /*0de0*/  VIADD R9, R3.reuse, 0x20 ;  /* 0x0000002003097836 */ /* 0x040fe20000000000 */
[----:B------:R-:W-:Y:S02]  /*0df0*/  ISETP.NE.AND P3, PT, R3, RZ, PT ;  /* 0x000000ff0300720c */ /* 0x000fe40003f65270 */
[----:B------:R-:W-:Y:S02]  /*0e00*/  LOP3.LUT R7, R7, 0x7fffff, RZ, 0xc0, !PT ;  /* 0x007fffff07077812 */ /* 0x000fe400078ec0ff */
[----:B------:R-:W-:Y:S02]  /*0e10*/  ISETP.NE.AND P1, PT, R3, RZ, PT ;  /* 0x000000ff0300720c */ /* 0x000fe40003f25270 */
[----:B------:R-:W-:-:S02]  /*0e20*/  LOP3.LUT R18, R7, 0x800000, RZ, 0xfc, !PT ;  /* 0x0080000007127812 */ /* 0x000fc400078efcff */
[----:B------:R-:W-:Y:S02]  /*0e30*/  IADD3 R3, PT, PT, -R3, RZ, RZ ;  /* 0x000000ff03037210 */ /* 0x000fe40007ffe1ff */
[----:B------:R-:W-:Y:S02]  /*0e40*/  SHF.L.U32 R9, R18, R9, RZ ;  /* 0x0000000912097219 */ /* 0x000fe400000006ff */
[----:B------:R-:W-:Y:S02]  /*0e50*/  FSETP.NEU.FTZ.AND P0, PT, R8, R19, PT ;  /* 0x000000130800720b */ /* 0x000fe40003f1d000 */
[----:B------:R-:W-:Y:S02]  /*0e60*/  SEL R3, R3, RZ, P3 ;  /* 0x000000ff03037207 */ /* 0x000fe40001800000 */
[----:B------:R-:W-:Y:S02]  /*0e70*/  ISETP.NE.AND P1, PT, R9, RZ, P1 ;  /* 0x000000ff0900720c */ /* 0x000fe40000f25270 */
[----:B------:R-:W-:-:S02]  /*0e80*/  SHF.R.U32.HI R18, RZ, R3, R18 ;  /* 0x00000003ff127219 */ /* 0x000fc40000011612 */
[----:B------:R-:W-:Y:S02]  /*0e90*/  PLOP3.LUT P0, PT, P0, P1, PT, 0xf8, 0x8f ;  /* 0x00000000008f781c */ /* 0x000fe40000703f70 */
[----:B------:R-:W-:Y:S02]  /*0ea0*/  SHF.R.U32.HI R7, RZ, 0x1, R18 ;  /* 0x00000001ff077819 */ /* 0x000fe40000011612 */
[----:B------:R-:W-:-:S04]  /*0eb0*/  SEL R8, RZ, 0x1, !P0 ;  /* 0x00000001ff087807 */ /* 0x000fc80004000000 */
[----:B------:R-:W-:-:S04]  /*0ec0*/  LOP3.LUT R3, R8, 0x1, R7, 0xf8, !PT ;  /* 0x0000000108037812 */ /* 0x000fc800078ef807 */
[----:B------:R-:W-:-:S05]  /*0ed0*/  LOP3.LUT R18, R3, R18, RZ, 0xc0, !PT ;  /* 0x0000001203127212 */ /* 0x000fca00078ec0ff */
[----:B------:R-:W-:-:S05]  /*0ee0*/  IMAD.IADD R7, R7, 0x1, R18 ;  /* 0x0000000107077824 */ /* 0x000fca00078e0212 */
[----:B------:R-:W-:Y:S01]  /*0ef0*/  LOP3.LUT R2, R7, R2, RZ, 0xfc, !PT ;  /* 0x0000000207027212 */ /* 0x000fe200078efcff */
[----:B------:R-:W-:Y:S06]  /*0f00*/  BRA `(.L_x_23) ;  /* 0x0000000000107947 */ /* 0x000fec0003800000 */
.L_x_22:
[----:B------:R-:W-:-:S04]  /*0f10*/  LOP3.LUT R2, R2, 0x80000000, RZ, 0xc0, !PT ;  /* 0x8000000002027812 */ /* 0x000fc800078ec0ff */
[----:B------:R-:W-:Y:S01]  /*0f20*/  LOP3.LUT R2, R2, 0x7f800000, RZ, 0xfc, !PT ;  /* 0x7f80000002027812 */ /* 0x000fe200078efcff */
[----:B------:R-:W-:Y:S06]  /*0f30*/  BRA `(.L_x_23) ;  /* 0x0000000000047947 */ /* 0x000fec0003800000 */
.L_x_21:
[----:B------:R-:W-:-:S07]  /*0f40*/  LEA R2, R7, R2, 0x17 ;  /* 0x0000000207027211 */ /* 0x000fce00078eb8ff */
.L_x_23:
[----:B------:R-:W-:Y:S05]  /*0f50*/  BSYNC.RECONVERGENT B3 ;  /* 0x0000000000037941 */ /* 0x000fea0003800200 */
.L_x_20:
[----:B------:R-:W-:Y:S05]  /*0f60*/  BRA `(.L_x_24) ;  /* 0x0000000000207947 */ /* 0x000fea0003800000 */
.L_x_19:
[----:B------:R-:W-:-:S04]  /*0f70*/  LOP3.LUT R3, R19, 0x80000000, R3, 0x48, !PT ;  /* 0x8000000013037812 */ /* 0x000fc800078e4803 */
[----:B------:R-:W-:Y:S01]  /*0f80*/  LOP3.LUT R2, R3, 0x7f800000, RZ, 0xfc, !PT ;  /* 0x7f80000003027812 */ /* 0x000fe200078efcff */
[----:B------:R-:W-:Y:S06]  /*0f90*/  BRA `(.L_x_24) ;  /* 0x0000000000147947 */ /* 0x000fec0003800000 */
.L_x_18:
[----:B------:R-:W-:Y:S01]  /*0fa0*/  LOP3.LUT R2, R19, 0x80000000, R3, 0x48, !PT ;  /* 0x8000000013027812 */ /* 0x000fe200078e4803 */
[----:B------:R-:W-:Y:S06]  /*0fb0*/  BRA `(.L_x_24) ;  /* 0x00000000000c7947 */ /* 0x000fec0003800000 */
.L_x_17:
[----:B------:R-:W0:Y:S01]  /*0fc0*/  MUFU.RSQ R2, -QNAN ;  /* 0xffc0000000027908 */ /* 0x000e220000001400 */
[----:B------:R-:W-:Y:S05]  /*0fd0*/  BRA `(.L_x_24) ;  /* 0x0000000000047947 */ /* 0x000fea0003800000 */
.L_x_16:
[----:B------:R-:W-:-:S07]  /*0fe0*/  FADD.FTZ R2, R3, R0 ;  /* 0x0000000003027221 */ /* 0x000fce0000010000 */
.L_x_24:
[----:B------:R-:W-:Y:S05]  /*0ff0*/  BSYNC.RECONVERGENT B2 ;  /* 0x0000000000027941 */ /* 0x000fea0003800200 */
.L_x_14:
[----:B------:R-:W-:Y:S02]  /*1000*/  HFMA2 R9, -RZ, RZ, 0, 0 ;  /* 0x00000000ff097431 */ /* 0x000fe400000001ff */
[----:B------:R-:W-:-:S04]  /*1010*/  IMAD.MOV.U32 R8, RZ, RZ, R4 ;  /* 0x000000ffff087224 */ /* 0x000fc800078e0004 */
[----:B0-----:R-:W-:Y:S05]  /*1020*/  RET.REL.NODEC R8 `(_Z10update_psiP6float2S0_fi) ;  /* 0xffffffec08f47950 */ /* 0x001fea0003c3ffff */
.L_x_25:
[----:B------:R-:W-:-:S00]  /*1030*/  BRA `(.L_x_25) ;  /* 0xfffffffc00fc7947 */ /* 0x000fc0000383ffff */
[----:B------:R-:W-:-:S00]  /*1040*/  NOP ;  /* 0x0000000000007918 */ /* 0x000fc00000000000 */
        /* <DEDUP_REMOVED lines=11> */
.L_x_292:


//--------------------- .text._Z15compute_productP6float2S0_Pfi --------------------------
	.section	.text._Z15compute_productP6float2S0_Pfi,"ax",@progbits
	.align	128
        .global         _Z15compute_productP6float2S0_Pfi
        .type           _Z15compute_productP6float2S0_Pfi,@function
        .size           _Z15compute_productP6float2S0_Pfi,(.L_x_305 - _Z15compute_productP6float2S0_Pfi)
        .other          _Z15compute_productP6float2S0_Pfi,@"STO_CUDA_ENTRY STV_DEFAULT"
_Z15compute_productP6float2S0_Pfi:
.text._Z15compute_productP6float2S0_Pfi:
        /* <DEDUP_REMOVED lines=11> */
[----:B------:R-:W-:Y:S01]  /*00b0*/  IADD3 R2, PT, PT, R0, R3, RZ ;  /* 0x0000000300027210 */ /* 0x000fe20007ffe0ff */
[----:B------:R-:W1:Y:S01]  /*00c0*/  LDCU.64 UR4, c[0x0][0x358] ;  /* 0x00006b00ff0477ac */ /* 0x000e620008000a00 */
[----:B------:R-:W-:Y:S01]  /*00d0*/  IADD3 R9, PT, PT, RZ, -R0, RZ ;  /* 0x80000000ff097210 */ /* 0x000fe20007ffe0ff */
[----:B------:R-:W-:Y:S01]  /*00e0*/  BSSY.RECONVERGENT B0, `(.L_x_26) ;  /* 0x000002b000007945 */ /* 0x000fe20003800200 */
[C---:B------:R-:W-:Y:S02]  /*00f0*/  ISETP.GE.AND P0, PT, R2.reuse, UR6, PT ;  /* 0x0000000602007c0c */ /* 0x040fe4000bf06270 */
[----:B------:R-:W-:Y:S02]  /*0100*/  VIMNMX R7, PT, PT, R2, UR6, !PT ;  /* 0x0000000602077c48 */ /* 0x000fe4000ffe0100 */
[----:B------:R-:W-:Y:S02]  /*0110*/  SEL R6, RZ, 0x1, P0 ;  /* 0x00000001ff067807 */ /* 0x000fe40000000000 */
[----:B------:R-:W-:-:S02]  /*0120*/  ISETP.NE.U32.AND P2, PT, R0, RZ, PT ;  /* 0x000000ff0000720c */ /* 0x000fc40003f45070 */
[----:B------:R-:W-:Y:S01]  /*0130*/  IADD3 R7, PT, PT, R7, -R2, -R6 ;  /* 0x8000000207077210 */ /* 0x000fe20007ffe806 */
[----:B0-----:R-:W0:Y:S02]  /*0140*/  MUFU.RCP R8, R8 ;  /* 0x0000000800087308 */ /* 0x001e240000001000 */
[----:B0-----:R-:W-:-:S06]  /*0150*/  IADD3 R4, PT, PT, R8, 0xffffffe, RZ ;  /* 0x0ffffffe08047810 */ /* 0x001fcc0007ffe0ff */
[----:B------:R0:W2:Y:S02]  /*0160*/  F2I.FTZ.U32.TRUNC.NTZ R5, R4 ;  /* 0x0000000400057305 */ /* 0x0000a4000021f000 */
[----:B0-----:R-:W-:Y:S02]  /*0170*/  HFMA2 R4, -RZ, RZ, 0, 0 ;  /* 0x00000000ff047431 */ /* 0x001fe400000001ff */
[----:B--2---:R-:W-:-:S04]  /*0180*/  IMAD R9, R9, R5, RZ ;  /* 0x0000000509097224 */ /* 0x004fc800078e02ff */
[----:B------:R-:W-:-:S06]  /*0190*/  IMAD.HI.U32 R8, R5, R9, R4 ;  /* 0x0000000905087227 */ /* 0x000fcc00078e0004 */
[----:B------:R-:W-:-:S05]  /*01a0*/  IMAD.HI.U32 R5, R8, R7, RZ ;  /* 0x0000000708057227 */ /* 0x000fca00078e00ff */
[----:B------:R-:W-:-:S05]  /*01b0*/  IADD3 R2, PT, PT, -R5, RZ, RZ ;  /* 0x000000ff05027210 */ /* 0x000fca0007ffe1ff */
[----:B------:R-:W-:-:S05]  /*01c0*/  IMAD R7, R0, R2, R7 ;  /* 0x0000000200077224 */ /* 0x000fca00078e0207 */
[----:B------:R-:W-:-:S13]  /*01d0*/  ISETP.GE.U32.AND P0, PT, R7, R0, PT ;  /* 0x000000000700720c */ /* 0x000fda0003f06070 */
[----:B------:R-:W-:Y:S02]  /*01e0*/  @P0 IADD3 R7, PT, PT, -R0, R7, RZ ;  /* 0x0000000700070210 */ /* 0x000fe40007ffe1ff */
[----:B------:R-:W-:Y:S02]  /*01f0*/  @P0 IADD3 R5, PT, PT, R5, 0x1, RZ ;  /* 0x0000000105050810 */ /* 0x000fe40007ffe0ff */
[----:B------:R-:W-:-:S13]  /*0200*/  ISETP.GE.U32.AND P1, PT, R7, R0, PT ;  /* 0x000000000700720c */ /* 0x000fda0003f26070 */
[----:B------:R-:W-:Y:S02]  /*0210*/  @P1 IADD3 R5, PT, PT, R5, 0x1, RZ ;  /* 0x0000000105051810 */ /* 0x000fe40007ffe0ff */
[----:B------:R-:W-:-:S04]  /*0220*/  @!P2 LOP3.LUT R5, RZ, R0, RZ, 0x33, !PT ;  /* 0x00000000ff05a212 */ /* 0x000fc800078e33ff */
[----:B------:R-:W-:-:S04]  /*0230*/  IADD3 R2, PT, PT, R6, R5, RZ ;  /* 0x0000000506027210 */ /* 0x000fc80007ffe0ff */
[C---:B------:R-:W-:Y:S02]  /*0240*/  LOP3.LUT R4, R2.reuse, 0x3, RZ, 0xc0, !PT ;  /* 0x0000000302047812 */ /* 0x040fe400078ec0ff */
[----:B------:R-:W-:Y:S02]  /*0250*/  ISETP.GE.U32.AND P1, PT, R2, 0x3, PT ;  /* 0x000000030200780c */ /* 0x000fe40003f26070 */
[----:B------:R-:W-:-:S13]  /*0260*/  ISETP.NE.AND P0, PT, R4, 0x3, PT ;  /* 0x000000030400780c */ /* 0x000fda0003f05270 */
[----:B-1----:R-:W-:Y:S05]  /*0270*/  @!P0 BRA `(.L_x_27) ;  /* 0x0000000000448947 */ /* 0x002fea0003800000 */
[----:B------:R-:W0:Y:S01]  /*0280*/  LDC.64 R4, c[0x0][0x390] ;  /* 0x0000e400ff047b82 */ /* 0x000e220000000a00 */
[----:B------:R-:W-:-:S04]  /*0290*/  IADD3 R2, PT, PT, R2, 0x1, RZ ;  /* 0x0000000102027810 */ /* 0x000fc80007ffe0ff */
[----:B------:R-:W-:-:S03]  /*02a0*/  LOP3.LUT R2, R2, 0x3, RZ, 0xc0, !PT ;  /* 0x0000000302027812 */ /* 0x000fc600078ec0ff */
[----:B------:R-:W1:Y:S01]  /*02b0*/  LDC.64 R6, c[0x0][0x380] ;  /* 0x0000e000ff067b82 */ /* 0x000e620000000a00 */
[----:B------:R-:W-:-:S07]  /*02c0*/  IADD3 R2, PT, PT, -R2, RZ, RZ ;  /* 0x000000ff02027210 */ /* 0x000fce0007ffe1ff */
[----:B------:R-:W2:Y:S02]  /*02d0*/  LDC.64 R8, c[0x0][0x388] ;  /* 0x0000e200ff087b82 */ /* 0x000ea40000000a00 */
.L_x_28:
[----:B--2---:R-:W-:-:S04]  /*02e0*/  IMAD.WIDE R12, R3, 0x8, R8 ;  /* 0x00000008030c7825 */ /* 0x004fc800078e0208 */
[C---:B-1----:R-:W-:Y:S02]  /*02f0*/  IMAD.WIDE R14, R3.reuse, 0x8, R6 ;  /* 0x00000008030e7825 */ /* 0x042fe400078e0206 */
[----:B------:R-:W2:Y:S04]  /*0300*/  LDG.E R13, desc[UR4][R12.64] ;  /* 0x000000040c0d7981 */ /* 0x000ea8000c1e1900 */
[----:B------:R-:W2:Y:S01]  /*0310*/  LDG.E R14, desc[UR4][R14.64] ;  /* 0x000000040e0e7981 */ /* 0x000ea2000c1e1900 */
[----:B0--3--:R-:W-:Y:S01]  /*0320*/  IMAD.WIDE R10, R3, 0x4, R4 ;  /* 0x00000004030a7825 */ /* 0x009fe200078e0204 */
[----:B------:R-:W-:Y:S02]  /*0330*/  IADD3 R2, PT, PT, R2, 0x1, RZ ;  /* 0x0000000102027810 */ /* 0x000fe40007ffe0ff */
[----:B------:R-:W-:-:S02]  /*0340*/  IADD3 R3, PT, PT, R0, R3, RZ ;  /* 0x0000000300037210 */ /* 0x000fc40007ffe0ff */
[----:B------:R-:W-:Y:S01]  /*0350*/  ISETP.NE.AND P0, PT, R2, RZ, PT ;  /* 0x000000ff0200720c */ /* 0x000fe20003f05270 */
[----:B--2---:R-:W-:-:S05]  /*0360*/  FMUL R17, R14, R13 ;  /* 0x0000000d0e117220 */ /* 0x004fca0000400000 */
[----:B------:R3:W-:Y:S07]  /*0370*/  STG.E desc[UR4][R10.64], R17 ;  /* 0x000000110a007986 */ /* 0x0007ee000c101904 */
[----:B------:R-:W-:Y:S05]  /*0380*/  @P0 BRA `(.L_x_28) ;  /* 0xfffffffc00d40947 */ /* 0x000fea000383ffff */
.L_x_27:
[----:B------:R-:W-:Y:S05]  /*0390*/  BSYNC.RECONVERGENT B0 ;  /* 0x0000000000007941 */ /* 0x000fea0003800200 */
.L_x_26:
[----:B------:R-:W-:Y:S05]  /*03a0*/  @!P1 EXIT ;  /* 0x000000000000994d */ /* 0x000fea0003800000 */
.L_x_29:
[----:B------:R-:W3:Y:S08]  /*03b0*/  LDC.64 R4, c[0x0][0x380] ;  /* 0x0000e000ff047b82 */ /* 0x000ef00000000a00 */
[----:B------:R-:W0:Y:S01]  /*03c0*/  LDC.64 R6, c[0x0][0x388] ;  /* 0x0000e200ff067b82 */ /* 0x000e220000000a00 */
[----:B---3--:R-:W-:-:S07]  /*03d0*/  IMAD.WIDE R10, R3, 0x8, R4 ;  /* 0x00000008030a7825 */ /* 0x008fce00078e0204 */
[----:B------:R-:W1:Y:S01]  /*03e0*/  LDC.64 R4, c[0x0][0x390] ;  /* 0x0000e400ff047b82 */ /* 0x000e620000000a00 */
[----:B--2---:R-:W2:Y:S01]  /*03f0*/  LDG.E R2, desc[UR4][R10.64] ;  /* 0x000000040a027981 */ /* 0x004ea2000c1e1900 */
[----:B0-----:R-:W-:-:S05]  /*0400*/  IMAD.WIDE R12, R3, 0x8, R6 ;  /* 0x00000008030c7825 */ /* 0x001fca00078e0206 */
[----:B------:R-:W2:Y:S01]  /*0410*/  LDG.E R7, desc[UR4][R12.64] ;  /* 0x000000040c077981 */ /* 0x000ea2000c1e1900 */
[----:B-1----:R-:W-:-:S04]  /*0420*/  IMAD.WIDE R16, R3, 0x4, R4 ;  /* 0x0000000403107825 */ /* 0x002fc800078e0204 */
[----:B------:R-:W-:-:S04]  /*0430*/  IMAD.WIDE R4, R0, 0x8, R10 ;  /* 0x0000000800047825 */ /* 0x000fc800078e020a */
[----:B--2---:R-:W-:Y:S01]  /*0440*/  FMUL R19, R2, R7 ;  /* 0x0000000702137220 */ /* 0x004fe20000400000 */
[----:B------:R-:W-:-:S04]  /*0450*/  IMAD.WIDE R6, R0, 0x8, R12 ;  /* 0x0000000800067825 */ /* 0x000fc800078e020c */
[----:B------:R0:W-:Y:S04]  /*0460*/  STG.E desc[UR4][R16.64], R19 ;  /* 0x0000001310007986 */ /* 0x0001e8000c101904 */
[----:B------:R-:W2:Y:S04]  /*0470*/  LDG.E R2, desc[UR4][R4.64] ;  /* 0x0000000404027981 */ /* 0x000ea8000c1e1900 */
[----:B------:R-:W2:Y:S01]  /*0480*/  LDG.E R15, desc[UR4][R6.64] ;  /* 0x00000004060f7981 */ /* 0x000ea2000c1e1900 */
[----:B------:R-:W-:-:S04]  /*0490*/  IMAD.WIDE R8, R0, 0x4, R16 ;  /* 0x0000000400087825 */ /* 0x000fc800078e0210 */
[----:B------:R-:W-:-:S04]  /*04a0*/  IMAD.WIDE R10, R0, 0x8, R4 ;  /* 0x00000008000a7825 */ /* 0x000fc800078e0204 */
[----:B------:R-:W-:-:S04]  /*04b0*/  IMAD.WIDE R12, R0, 0x8, R6 ;  /* 0x00000008000c7825 */ /* 0x000fc800078e0206 */
[----:B--2---:R-:W-:-:S05]  /*04c0*/  FMUL R21, R2, R15 ;  /* 0x0000000f02157220 */ /* 0x004fca0000400000 */
        /* <DEDUP_REMOVED lines=8> */
[----:B------:R-:W1:Y:S04]  /*0550*/  LDG.E R4, desc[UR4][R4.64] ;  /* 0x0000000404047981 */ /* 0x000e68000c1e1900 */
[----:B------:R-:W1:Y:S01]  /*0560*/  LDG.E R7, desc[UR4][R6.64] ;  /* 0x0000000406077981 */ /* 0x000e62000c1e1900 */
[C---:B0-----:R-:W-:Y:S01]  /*0570*/  IMAD.WIDE R16, R0.reuse, 0x4, R14 ;  /* 0x0000000400107825 */ /* 0x041fe200078e020e */
[----:B------:R-:W-:-:S04]  /*0580*/  LEA R3, R0, R3, 0x2 ;  /* 0x0000000300037211 */ /* 0x000fc800078e10ff */
[----:B------:R-:W-:Y:S01]  /*0590*/  ISETP.GE.AND P0, PT, R3, UR6, PT ;  /* 0x0000000603007c0c */ /* 0x000fe2000bf06270 */
[----:B-1----:R-:W-:-:S05]  /*05a0*/  FMUL R9, R4, R7 ;  /* 0x0000000704097220 */ /* 0x002fca0000400000 */
[----:B------:R2:W-:Y:S07]  /*05b0*/  STG.E desc[UR4][R16.64], R9 ;  /* 0x0000000910007986 */ /* 0x0005ee000c101904 */
[----:B------:R-:W-:Y:S05]  /*05c0*/  @!P0 BRA `(.L_x_29) ;  /* 0xfffffffc00788947 */ /* 0x000fea000383ffff */
[----:B------:R-:W-:Y:S05]  /*05d0*/  EXIT ;  /* 0x000000000000794d */ /* 0x000fea0003800000 */
.L_x_30:
        /* <DEDUP_REMOVED lines=10> */
.L_x_305:


//--------------------- .text._Z13compute_sqrtfP6float2i --------------------------
	.section	.text._Z13compute_sqrtfP6float2i,"ax",@progbits
	.align	128
        .global         _Z13compute_sqrtfP6float2i
        .type           _Z13compute_sqrtfP6float2i,@function
        .size           _Z13compute_sqrtfP6float2i,(.L_x_293 - _Z13compute_sqrtfP6float2i)
        .other          _Z13compute_sqrtfP6float2i,@"STO_CUDA_ENTRY STV_DEFAULT"
_Z13compute_sqrtfP6float2i:
.text._Z13compute_sqrtfP6float2i:
        /* <DEDUP_REMOVED lines=21> */
[----:B0-----:R-:W-:-:S06]  /*0150*/  IADD3 R4, PT, PT, R6, 0xffffffe, RZ ;  /* 0x0ffffffe06047810 */ /* 0x001fcc0007ffe0ff */
[----:B------:R0:W2:Y:S02]  /*0160*/  F2I.FTZ.U32.TRUNC.NTZ R5, R4 ;  /* 0x0000000400057305 */ /* 0x0000a4000021f000 */
[----:B0-----:R-:W-:Y:S02]  /*0170*/  IMAD.MOV.U32 R4, RZ, RZ, RZ ;  /* 0x000000ffff047224 */ /* 0x001fe400078e00ff */
[----:B--2---:R-:W-:-:S04]  /*0180*/  IMAD R9, R9, R5, RZ ;  /* 0x0000000509097224 */ /* 0x004fc800078e02ff */
[----:B------:R-:W-:-:S06]  /*0190*/  IMAD.HI.U32 R6, R5, R9, R4 ;  /* 0x0000000905067227 */ /* 0x000fcc00078e0004 */
[----:B------:R-:W-:-:S05]  /*01a0*/  IMAD.HI.U32 R5, R6, R7, RZ ;  /* 0x0000000706057227 */ /* 0x000fca00078e00ff */
[----:B------:R-:W-:-:S05]  /*01b0*/  IADD3 R0, PT, PT, -R5, RZ, RZ ;  /* 0x000000ff05007210 */ /* 0x000fca0007ffe1ff */
[----:B------:R-:W-:-:S05]  /*01c0*/  IMAD R7, R2, R0, R7 ;  /* 0x0000000002077224 */ /* 0x000fca00078e0207 */
[----:B------:R-:W-:-:S13]  /*01d0*/  ISETP.GE.U32.AND P0, PT, R7, R2, PT ;  /* 0x000000020700720c */ /* 0x000fda0003f06070 */
[----:B------:R-:W-:Y:S01]  /*01e0*/  @P0 IMAD.IADD R7, R7, 0x1, -R2 ;  /* 0x0000000107070824 */ /* 0x000fe200078e0a02 */
[----:B------:R-:W-:-:S04]  /*01f0*/  @P0 IADD3 R5, PT, PT, R5, 0x1, RZ ;  /* 0x0000000105050810 */ /* 0x000fc80007ffe0ff */
[----:B------:R-:W-:-:S13]  /*0200*/  ISETP.GE.U32.AND P1, PT, R7, R2, PT ;  /* 0x000000020700720c */ /* 0x000fda0003f26070 */
[----:B------:R-:W-:Y:S01]  /*0210*/  @P1 VIADD R5, R5, 0x1 ;  /* 0x0000000105051836 */ /* 0x000fe20000000000 */
[----:B------:R-:W-:-:S04]  /*0220*/  @!P2 LOP3.LUT R5, RZ, R2, RZ, 0x33, !PT ;  /* 0x00000002ff05a212 */ /* 0x000fc800078e33ff */
[----:B------:R-:W-:-:S04]  /*0230*/  IADD3 R8, PT, PT, R8, R5, RZ ;  /* 0x0000000508087210 */ /* 0x000fc80007ffe0ff */
[----:B------:R-:W-:-:S04]  /*0240*/  LOP3.LUT R0, R8, 0x3, RZ, 0xc0, !PT ;  /* 0x0000000308007812 */ /* 0x000fc800078ec0ff */
[----:B------:R-:W-:-:S13]  /*0250*/  ISETP.NE.AND P0, PT, R0, 0x3, PT ;  /* 0x000000030000780c */ /* 0x000fda0003f05270 */
[----:B-1----:R-:W-:Y:S05]  /*0260*/  @!P0 BRA `(.L_x_32) ;  /* 0x00000000006c8947 */ /* 0x002fea0003800000 */
[----:B------:R-:W0:Y:S01]  /*0270*/  LDC.64 R4, c[0x0][0x380] ;  /* 0x0000e000ff047b82 */ /* 0x000e220000000a00 */
[----:B------:R-:W-:-:S05]  /*0280*/  VIADD R0, R8, 0x1 ;  /* 0x0000000108007836 */ /* 0x000fca0000000000 */
[----:B------:R-:W-:-:S04]  /*0290*/  LOP3.LUT R0, R0, 0x3, RZ, 0xc0, !PT ;  /* 0x0000000300007812 */ /* 0x000fc800078ec0ff */
[----:B------:R-:W-:-:S07]  /*02a0*/  IADD3 R9, PT, PT, -R0, RZ, RZ ;  /* 0x000000ff00097210 */ /* 0x000fce0007ffe1ff */
.L_x_36:
[----:B01----:R-:W-:-:S05]  /*02b0*/  IMAD.WIDE R6, R3, 0x8, R4 ;  /* 0x0000000803067825 */ /* 0x003fca00078e0204 */
[----:B------:R-:W2:Y:S01]  /*02c0*/  LDG.E R11, desc[UR4][R6.64] ;  /* 0x00000004060b7981 */ /* 0x000ea2000c1e1900 */
[----:B------:R-:W-:Y:S01]  /*02d0*/  VIADD R9, R9, 0x1 ;  /* 0x0000000109097836 */ /* 0x000fe20000000000 */
[----:B------:R-:W-:Y:S04]  /*02e0*/  BSSY.RECONVERGENT B1, `(.L_x_33) ;  /* 0x000000f000017945 */ /* 0x000fe80003800200 */
[----:B------:R-:W-:Y:S02]  /*02f0*/  ISETP.NE.AND P0, PT, R9, RZ, PT ;  /* 0x000000ff0900720c */ /* 0x000fe40003f05270 */
[----:B--2---:R-:W-:Y:S01]  /*0300*/  IADD3 R0, PT, PT, R11, -0xd000000, RZ ;  /* 0xf30000000b007810 */ /* 0x004fe20007ffe0ff */
[----:B------:R0:W1:Y:S03]  /*0310*/  MUFU.RSQ R12, R11 ;  /* 0x0000000b000c7308 */ /* 0x0000660000001400 */
[----:B------:R-:W-:-:S13]  /*0320*/  ISETP.GT.U32.AND P1, PT, R0, 0x727fffff, PT ;  /* 0x727fffff0000780c */ /* 0x000fda0003f24070 */
[----:B0-----:R-:W-:Y:S05]  /*0330*/  @!P1 BRA `(.L_x_34) ;  /* 0x0000000000149947 */ /* 0x001fea0003800000 */
[----:B------:R-:W-:Y:S01]  /*0340*/  IMAD.MOV.U32 R0, RZ, RZ, R11 ;  /* 0x000000ffff007224 */ /* 0x000fe200078e000b */
[----:B------:R-:W-:-:S07]  /*0350*/  MOV R15, 0x370 ;  /* 0x00000370000f7802 */ /* 0x000fce0000000f00 */
[----:B-1----:R-:W-:Y:S05]  /*0360*/  CALL.REL.NOINC `($__internal_1_$__cuda_sm20_sqrt_rn_f32_slowpath) ;  /* 0x0000000400807944 */ /* 0x002fea0003c00000 */
[----:B------:R-:W-:Y:S01]  /*0370*/  MOV R10, R0 ;  /* 0x00000000000a7202 */ /* 0x000fe20000000f00 */
[----:B------:R-:W-:Y:S06]  /*0380*/  BRA `(.L_x_35) ;  /* 0x0000000000107947 */ /* 0x000fec0003800000 */
.L_x_34:
[----:B-1----:R-:W-:Y:S01]  /*0390*/  FMUL.FTZ R10, R11, R12 ;  /* 0x0000000c0b0a7220 */ /* 0x002fe20000410000 */
[----:B------:R-:W-:-:S03]  /*03a0*/  FMUL.FTZ R0, R12, 0.5 ;  /* 0x3f0000000c007820 */ /* 0x000fc60000410000 */
[----:B------:R-:W-:-:S04]  /*03b0*/  FFMA R11, -R10, R10, R11 ;  /* 0x0000000a0a0b7223 */ /* 0x000fc8000000010b */
[----:B------:R-:W-:-:S07]  /*03c0*/  FFMA R10, R11, R0, R10 ;  /* 0x000000000b0a7223 */ /* 0x000fce000000000a */
.L_x_35:
[----:B------:R-:W-:Y:S05]  /*03d0*/  BSYNC.RECONVERGENT B1 ;  /* 0x0000000000017941 */ /* 0x000fea0003800200 */
.L_x_33:
[----:B------:R-:W-:Y:S02]  /*03e0*/  HFMA2 R11, -RZ, RZ, 0, 0 ;  /* 0x00000000ff0b7431 */ /* 0x000fe400000001ff */
[----:B------:R-:W-:-:S03]  /*03f0*/  IMAD.IADD R3, R2, 0x1, R3 ;  /* 0x0000000102037824 */ /* 0x000fc600078e0203 */
[----:B------:R1:W-:Y:S01]  /*0400*/  STG.E.64 desc[UR4][R6.64], R10 ;  /* 0x0000000a06007986 */ /* 0x0003e2000c101b04 */
[----:B------:R-:W-:Y:S05]  /*0410*/  @P0 BRA `(.L_x_36) ;  /* 0xfffffffc00a40947 */ /* 0x000fea000383ffff */
.L_x_32:
[----:B------:R-:W-:Y:S05]  /*0420*/  BSYNC.RECONVERGENT B0 ;  /* 0x0000000000007941 */ /* 0x000fea0003800200 */
.L_x_31:
[----:B------:R-:W0:Y:S01]  /*0430*/  LDC.64 R4, c[0x0][0x380] ;  /* 0x0000e000ff047b82 */ /* 0x000e220000000a00 */
[----:B------:R-:W-:Y:S01]  /*0440*/  ISETP.GE.U32.AND P0, PT, R8, 0x3, PT ;  /* 0x000000030800780c */ /* 0x000fe20003f06070 */
[----:B------:R-:W2:-:S12]  /*0450*/  LDCU UR6, c[0x0][0x388] ;  /* 0x00007100ff0677ac */ /* 0x000e980008000800 */
[----:B--2---:R-:W-:Y:S05]  /*0460*/  @!P0 EXIT ;  /* 0x000000000000894d */ /* 0x004fea0003800000 */
.L_x_49:
[----:B012---:R-:W-:-:S05]  /*0470*/  IMAD.WIDE R6, R3, 0x8, R4 ;  /* 0x0000000803067825 */ /* 0x007fca00078e0204 */
[----:B------:R-:W2:Y:S01]  /*0480*/  LDG.E R9, desc[UR4][R6.64] ;  /* 0x0000000406097981 */ /* 0x000ea2000c1e1900 */
[----:B------:R-:W-:Y:S01]  /*0490*/  BSSY.RECONVERGENT B0, `(.L_x_37) ;  /* 0x000000e000007945 */ /* 0x000fe20003800200 */
[----:B--2---:R-:W-:Y:S01]  /*04a0*/  IADD3 R0, PT, PT, R9, -0xd000000, RZ ;  /* 0xf300000009007810 */ /* 0x004fe20007ffe0ff */
[----:B------:R0:W1:Y:S03]  /*04b0*/  MUFU.RSQ R8, R9 ;  /* 0x0000000900087308 */ /* 0x0000660000001400 */
[----:B------:R-:W-:-:S13]  /*04c0*/  ISETP.GT.U32.AND P0, PT, R0, 0x727fffff, PT ;  /* 0x727fffff0000780c */ /* 0x000fda0003f04070 */
[----:B0-----:R-:W-:Y:S05]  /*04d0*/  @!P0 BRA `(.L_x_38) ;  /* 0x0000000000148947 */ /* 0x001fea0003800000 */
[----:B------:R-:W-:Y:S02]  /*04e0*/  MOV R0, R9 ;  /* 0x0000000900007202 */ /* 0x000fe40000000f00 */
[----:B------:R-:W-:-:S07]  /*04f0*/  MOV R15, 0x510 ;  /* 0x00000510000f7802 */ /* 0x000fce0000000f00 */
[----:B-1----:R-:W-:Y:S05]  /*0500*/  CALL.REL.NOINC `($__internal_1_$__cuda_sm20_sqrt_rn_f32_slowpath) ;  /* 0x0000000400187944 */ /* 0x002fea0003c00000 */
[----:B------:R-:W-:Y:S01]  /*0510*/  IMAD.MOV.U32 R10, RZ, RZ, R0 ;  /* 0x000000ffff0a7224 */ /* 0x000fe200078e0000 */
[----:B------:R-:W-:Y:S06]  /*0520*/  BRA `(.L_x_39) ;  /* 0x0000000000107947 */ /* 0x000fec0003800000 */
.L_x_38:
[----:B-1----:R-:W-:Y:S01]  /*0530*/  FMUL.FTZ R10, R9, R8 ;  /* 0x00000008090a7220 */ /* 0x002fe20000410000 */
[----:B------:R-:W-:-:S03]  /*0540*/  FMUL.FTZ R0, R8, 0.5 ;  /* 0x3f00000008007820 */ /* 0x000fc60000410000 */
[----:B------:R-:W-:-:S04]  /*0550*/  FFMA R9, -R10, R10, R9 ;  /* 0x0000000a0a097223 */ /* 0x000fc80000000109 */
[----:B------:R-:W-:-:S07]  /*0560*/  FFMA R10, R9, R0, R10 ;  /* 0x00000000090a7223 */ /* 0x000fce000000000a */
.L_x_39:
[----:B------:R-:W-:Y:S05]  /*0570*/  BSYNC.RECONVERGENT B0 ;  /* 0x0000000000007941 */ /* 0x000fea0003800200 */
.L_x_37:
[----:B------:R-:W-:Y:S02]  /*0580*/  HFMA2 R11, -RZ, RZ, 0, 0 ;  /* 0x00000000ff0b7431 */ /* 0x000fe400000001ff */
[----:B------:R-:W-:-:S03]  /*0590*/  IMAD.WIDE R8, R2, 0x8, R6 ;  /* 0x0000000802087825 */ /* 0x000fc600078e0206 */
[----:B------:R0:W-:Y:S04]  /*05a0*/  STG.E.64 desc[UR4][R6.64], R10 ;  /* 0x0000000a06007986 */ /* 0x0001e8000c101b04 */
[----:B------:R-:W2:Y:S01]  /*05b0*/  LDG.E R13, desc[UR4][R8.64] ;  /* 0x00000004080d7981 */ /* 0x000ea2000c1e1900 */
[----:B------:R-:W-:Y:S01]  /*05c0*/  BSSY.RECONVERGENT B0, `(.L_x_40) ;  /* 0x000000e000007945 */ /* 0x000fe20003800200 */
        /* <DEDUP_REMOVED lines=9> */
.L_x_41:
[----:B-1----:R-:W-:Y:S01]  /*0660*/  FMUL.FTZ R10, R13, R12 ;  /* 0x0000000c0d0a7220 */ /* 0x002fe20000410000 */
[----:B------:R-:W-:-:S03]  /*0670*/  FMUL.FTZ R0, R12, 0.5 ;  /* 0x3f0000000c007820 */ /* 0x000fc60000410000 */
[----:B------:R-:W-:-:S04]  /*0680*/  FFMA R7, -R10, R10, R13 ;  /* 0x0000000a0a077223 */ /* 0x000fc8000000010d */
[----:B------:R-:W-:-:S07]  /*0690*/  FFMA R10, R7, R0, R10 ;  /* 0x00000000070a7223 */ /* 0x000fce000000000a */
.L_x_42:
[----:B------:R-:W-:Y:S05]  /*06a0*/  BSYNC.RECONVERGENT B0 ;  /* 0x0000000000007941 */ /* 0x000fea0003800200 */
.L_x_40:
[----:B------:R-:W-:Y:S02]  /*06b0*/  HFMA2 R11, -RZ, RZ, 0, 0 ;  /* 0x00000000ff0b7431 */ /* 0x000fe400000001ff */
[----:B------:R-:W-:-:S03]  /*06c0*/  IMAD.WIDE R6, R2, 0x8, R8 ;  /* 0x0000000802067825 */ /* 0x000fc600078e0208 */
[----:B------:R0:W-:Y:S04]  /*06d0*/  STG.E.64 desc[UR4][R8.64], R10 ;  /* 0x0000000a08007986 */ /* 0x0001e8000c101b04 */
[----:B------:R-:W2:Y:S01]  /*06e0*/  LDG.E R13, desc[UR4][R6.64] ;  /* 0x00000004060d7981 */ /* 0x000ea2000c1e1900 */
[----:B------:R-:W-:Y:S01]  /*06f0*/  BSSY.RECONVERGENT B0, `(.L_x_43) ;  /* 0x000000e000007945 */ /* 0x000fe20003800200 */
[----:B--2---:R-:W-:Y:S01]  /*0700*/  VIADD R0, R13, 0xf3000000 ;  /* 0xf30000000d007836 */ /* 0x004fe20000000000 */
[----:B------:R0:W1:Y:S04]  /*0710*/  MUFU.RSQ R12, R13 ;  /* 0x0000000d000c7308 */ /* 0x0000680000001400 */
[----:B------:R-:W-:-:S13]  /*0720*/  ISETP.GT.U32.AND P0, PT, R0, 0x727fffff, PT ;  /* 0x727fffff0000780c */ /* 0x000fda0003f04070 */
[----:B01----:R-:W-:Y:S05]  /*0730*/  @!P0 BRA `(.L_x_44) ;  /* 0x0000000000148947 */ /* 0x003fea0003800000 */
[----:B------:R-:W-:Y:S02]  /*0740*/  MOV R0, R13 ;  /* 0x0000000d00007202 */ /* 0x000fe40000000f00 */
[----:B------:R-:W-:-:S07]  /*0750*/  MOV R15, 0x770 ;  /* 0x00000770000f7802 */ /* 0x000fce0000000f00 */
[----:B------:R-:W-:Y:S05]  /*0760*/  CALL.REL.NOINC `($__internal_1_$__cuda_sm20_sqrt_rn_f32_slowpath) ;  /* 0x0000000000807944 */ /* 0x000fea0003c00000 */
[----:B------:R-:W-:Y:S01]  /*0770*/  MOV R10, R0 ;  /* 0x00000000000a7202 */ /* 0x000fe20000000f00 */
[----:B------:R-:W-:Y:S06]  /*0780*/  BRA `(.L_x_45) ;  /* 0x0000000000107947 */ /* 0x000fec0003800000 */
.L_x_44:
[----:B------:R-:W-:Y:S01]  /*0790*/  FMUL.FTZ R10, R13, R12 ;  /* 0x0000000c0d0a7220 */ /* 0x000fe20000410000 */
[----:B------:R-:W-:-:S03]  /*07a0*/  FMUL.FTZ R0, R12, 0.5 ;  /* 0x3f0000000c007820 */ /* 0x000fc60000410000 */
[----:B------:R-:W-:-:S04]  /*07b0*/  FFMA R9, -R10, R10, R13 ;  /* 0x0000000a0a097223 */ /* 0x000fc8000000010d */
[----:B------:R-:W-:-:S07]  /*07c0*/  FFMA R10, R9, R0, R10 ;  /* 0x00000000090a7223 */ /* 0x000fce000000000a */
.L_x_45:
[----:B------:R-:W-:Y:S05]  /*07d0*/  BSYNC.RECONVERGENT B0 ;  /* 0x0000000000007941 */ /* 0x000fea0003800200 */
.L_x_43:
[----:B------:R-:W-:Y:S02]  /*07e0*/  IMAD.MOV.U32 R11, RZ, RZ, RZ ;  /* 0x000000ffff0b7224 */ /* 0x000fe400078e00ff */
        /* <DEDUP_REMOVED lines=13> */
.L_x_47:
[----:B-1----:R-:W-:Y:S01]  /*08c0*/  FMUL.FTZ R6, R13, R12 ;  /* 0x0000000c0d067220 */ /* 0x002fe20000410000 */
[----:B------:R-:W-:-:S03]  /*08d0*/  FMUL.FTZ R0, R12, 0.5 ;  /* 0x3f0000000c007820 */ /* 0x000fc60000410000 */
[----:B------:R-:W-:-:S04]  /*08e0*/  FFMA R7, -R6, R6, R13 ;  /* 0x0000000606077223 */ /* 0x000fc8000000010d */
[----:B------:R-:W-:-:S07]  /*08f0*/  FFMA R6, R7, R0, R6 ;  /* 0x0000000007067223 */ /* 0x000fce0000000006 */
.L_x_48:
[----:B------:R-:W-:Y:S05]  /*0900*/  BSYNC.RECONVERGENT B0 ;  /* 0x0000000000007941 */ /* 0x000fea0003800200 */
.L_x_46:
[----:B------:R-:W-:Y:S01]  /*0910*/  HFMA2 R7, -RZ, RZ, 0, 0 ;  /* 0x00000000ff077431 */ /* 0x000fe200000001ff */
[----:B------:R-:W-:-:S04]  /*0920*/  LEA R3, R2, R3, 0x2 ;  /* 0x0000000302037211 */ /* 0x000fc800078e10ff */
[----:B------:R-:W-:Y:S01]  /*0930*/  ISETP.GE.AND P0, PT, R3, UR6, PT ;  /* 0x0000000603007c0c */ /* 0x000fe2000bf06270 */
[----:B------:R2:W-:-:S12]  /*0940*/  STG.E.64 desc[UR4][R8.64], R6 ;  /* 0x0000000608007986 */ /* 0x0005d8000c101b04 */
[----:B------:R-:W-:Y:S05]  /*0950*/  @!P0 BRA `(.L_x_49) ;  /* 0xfffffff800c48947 */ /* 0x000fea000383ffff */
[----:B------:R-:W-:Y:S05]  /*0960*/  EXIT ;  /* 0x000000000000794d */ /* 0x000fea0003800000 */
        .weak           $__internal_1_$__cuda_sm20_sqrt_rn_f32_slowpath
        .type           $__internal_1_$__cuda_sm20_sqrt_rn_f32_slowpath,@function
        .size           $__internal_1_$__cuda_sm20_sqrt_rn_f32_slowpath,(.L_x_293 - $__internal_1_$__cuda_sm20_sqrt_rn_f32_slowpath)
$__internal_1_$__cuda_sm20_sqrt_rn_f32_slowpath:
[----:B------:R-:W-:-:S13]  /*0970*/  LOP3.LUT P1, RZ, R0, 0x7fffffff, RZ, 0xc0, !PT ;  /* 0x7fffffff00ff7812 */ /* 0x000fda000782c0ff */
[----:B------:R-:W-:Y:S01]  /*0980*/  @!P1 IMAD.MOV.U32 R10, RZ, RZ, R0 ;  /* 0x000000ffff0a9224 */ /* 0x000fe200078e0000 */
[----:B------:R-:W-:Y:S06]  /*0990*/  @!P1 BRA `(.L_x_50) ;  /* 0x0000000000409947 */ /* 0x000fec0003800000 */
[----:B------:R-:W-:-:S13]  /*09a0*/  FSETP.GEU.FTZ.AND P1, PT, R0, RZ, PT ;  /* 0x000000ff0000720b */ /* 0x000fda0003f3e000 */
[----:B------:R-:W-:Y:S01]  /*09b0*/  @!P1 MOV R10, 0x7fffffff ;  /* 0x7fffffff000a9802 */ /* 0x000fe20000000f00 */
[----:B------:R-:W-:Y:S06]  /*09c0*/  @!P1 BRA `(.L_x_50) ;  /* 0x0000000000349947 */ /* 0x000fec0003800000 */
[----:B------:R-:W-:-:S13]  /*09d0*/  FSETP.GTU.FTZ.AND P1, PT, |R0|, +INF , PT ;  /* 0x7f8000000000780b */ /* 0x000fda0003f3c200 */
[----:B------:R-:W-:Y:S01]  /*09e0*/  @P1 FADD.FTZ R10, R0, 1 ;  /* 0x3f800000000a1421 */ /* 0x000fe20000010000 */
[----:B------:R-:W-:Y:S06]  /*09f0*/  @P1 BRA `(.L_x_50) ;  /* 0x0000000000281947 */ /* 0x000fec0003800000 */
[----:B------:R-:W-:-:S13]  /*0a00*/  FSETP.NEU.FTZ.AND P1, PT, |R0|, +INF , PT ;  /* 0x7f8000000000780b */ /* 0x000fda0003f3d200 */
[----:B------:R-:W-:-:S04]  /*0a10*/  @P1 FFMA R11, R0, 1.84467440737095516160e+19, RZ ;  /* 0x5f800000000b1823 */ /* 0x000fc800000000ff */
[----:B------:R-:W0:Y:S02]  /*0a20*/  @P1 MUFU.RSQ R10, R11 ;  /* 0x0000000b000a1308 */ /* 0x000e240000001400 */
[----:B0-----:R-:W-:Y:S01]  /*0a30*/  @P1 FMUL.FTZ R12, R11, R10 ;  /* 0x0000000a0b0c1220 */ /* 0x001fe20000410000 */
[----:B------:R-:W-:Y:S01]  /*0a40*/  @P1 FMUL.FTZ R14, R10, 0.5 ;  /* 0x3f0000000a0e1820 */ /* 0x000fe20000410000 */
[----:B------:R-:W-:Y:S02]  /*0a50*/  @!P1 MOV R10, R0 ;  /* 0x00000000000a9202 */ /* 0x000fe40000000f00 */
[----:B------:R-:W-:-:S04]  /*0a60*/  @P1 FADD.FTZ R13, -R12, -RZ ;  /* 0x800000ff0c0d1221 */ /* 0x000fc80000010100 */
[----:B------:R-:W-:-:S04]  /*0a70*/  @P1 FFMA R13, R12, R13, R11 ;  /* 0x0000000d0c0d1223 */ /* 0x000fc8000000000b */
[----:B------:R-:W-:-:S04]  /*0a80*/  @P1 FFMA R13, R13, R14, R12 ;  /* 0x0000000e0d0d1223 */ /* 0x000fc8000000000c */
[----:B------:R-:W-:-:S07]  /*0a90*/  @P1 FMUL.FTZ R10, R13, 2.3283064365386962891e-10 ;  /* 0x2f8000000d0a1820 */ /* 0x000fce0000410000 */
.L_x_50:
[----:B------:R-:W-:Y:S02]  /*0aa0*/  HFMA2 R11, -RZ, RZ, 0, 0 ;  /* 0x00000000ff0b7431 */ /* 0x000fe400000001ff */
[----:B------:R-:W-:Y:S01]  /*0ab0*/  IMAD.MOV.U32 R0, RZ, RZ, R10 ;  /* 0x000000ffff007224 */ /* 0x000fe200078e000a */
[----:B------:R-:W-:-:S04]  /*0ac0*/  MOV R10, R15 ;  /* 0x0000000f000a7202 */ /* 0x000fc80000000f00 */
[----:B------:R-:W-:Y:S05]  /*0ad0*/  RET.REL.NODEC R10 `(_Z13compute_sqrtfP6float2i) ;  /* 0xfffffff40a487950 */ /* 0x000fea0003c3ffff */
.L_x_51:
        /* <DEDUP_REMOVED lines=10> */
.L_x_293:


//--------------------- .text._Z12compute_normP6float2i --------------------------
	.section	.text._Z12compute_normP6float2i,"ax",@progbits
	.align	128
        .global         _Z12compute_normP6float2i
        .type           _Z12compute_normP6float2i,@function
        .size           _Z12compute_normP6float2i,(.L_x_294 - _Z12compute_normP6float2i)
        .other          _Z12compute_normP6float2i,@"STO_CUDA_ENTRY STV_DEFAULT"
_Z12compute_normP6float2i:
.text._Z12compute_normP6float2i:
        /* <DEDUP_REMOVED lines=30> */
[----:B------:R-:W-:Y:S01]  /*01e0*/  @P0 IADD3 R7, PT, PT, -R2, R7, RZ ;  /* 0x0000000702070210 */ /* 0x000fe20007ffe1ff */
[----:B------:R-:W-:-:S03]  /*01f0*/  @P0 VIADD R5, R5, 0x1 ;  /* 0x0000000105050836 */ /* 0x000fc60000000000 */
[----:B------:R-:W-:-:S13]  /*0200*/  ISETP.GE.U32.AND P1, PT, R7, R2, PT ;  /* 0x000000020700720c */ /* 0x000fda0003f26070 */
[----:B------:R-:W-:Y:S02]  /*0210*/  @P1 IADD3 R5, PT, PT, R5, 0x1, RZ ;  /* 0x0000000105051810 */ /* 0x000fe40007ffe0ff */
        /* <DEDUP_REMOVED lines=9> */
.L_x_57:
[----:B01----:R-:W-:-:S05]  /*02b0*/  IMAD.WIDE R6, R3, 0x8, R4 ;  /* 0x0000000803067825 */ /* 0x003fca00078e0204 */
[----:B------:R-:W2:Y:S01]  /*02c0*/  LDG.E.64 R10, desc[UR4][R6.64] ;  /* 0x00000004060a7981 */ /* 0x000ea2000c1e1b00 */
[----:B------:R-:W-:Y:S01]  /*02d0*/  IADD3 R9, PT, PT, R9, 0x1, RZ ;  /* 0x0000000109097810 */ /* 0x000fe20007ffe0ff */
[----:B------:R-:W-:Y:S03]  /*02e0*/  BSSY.RECONVERGENT B1, `(.L_x_54) ;  /* 0x0000011000017945 */ /* 0x000fe60003800200 */
[----:B------:R-:W-:Y:S01]  /*02f0*/  ISETP.NE.AND P0, PT, R9, RZ, PT ;  /* 0x000000ff0900720c */ /* 0x000fe20003f05270 */
[----:B--2---:R-:W-:-:S04]  /*0300*/  FMUL R11, R11, R11 ;  /* 0x0000000b0b0b7220 */ /* 0x004fc80000400000 */
[----:B------:R-:W-:-:S04]  /*0310*/  FFMA R11, R10, R10, R11 ;  /* 0x0000000a0a0b7223 */ /* 0x000fc8000000000b */
[----:B------:R-:W-:Y:S01]  /*0320*/  VIADD R0, R11, 0xf3000000 ;  /* 0xf30000000b007836 */ /* 0x000fe20000000000 */
[----:B------:R0:W1:Y:S04]  /*0330*/  MUFU.RSQ R12, R11 ;  /* 0x0000000b000c7308 */ /* 0x0000680000001400 */
[----:B------:R-:W-:-:S13]  /*0340*/  ISETP.GT.U32.AND P1, PT, R0, 0x727fffff, PT ;  /* 0x727fffff0000780c */ /* 0x000fda0003f24070 */
[----:B01----:R-:W-:Y:S05]  /*0350*/  @!P1 BRA `(.L_x_55) ;  /* 0x0000000000149947 */ /* 0x003fea0003800000 */
[----:B------:R-:W-:Y:S02]  /*0360*/  MOV R0, R11 ;  /* 0x0000000b00007202 */ /* 0x000fe40000000f00 */
[----:B------:R-:W-:-:S07]  /*0370*/  MOV R15, 0x390 ;  /* 0x00000390000f7802 */ /* 0x000fce0000000f00 */
[----:B------:R-:W-:Y:S05]  /*0380*/  CALL.REL.NOINC `($__internal_2_$__cuda_sm20_sqrt_rn_f32_slowpath) ;  /* 0x0000000400a07944 */ /* 0x000fea0003c00000 */
[----:B------:R-:W-:Y:S01]  /*0390*/  MOV R10, R0 ;  /* 0x00000000000a7202 */ /* 0x000fe20000000f00 */
[----:B------:R-:W-:Y:S06]  /*03a0*/  BRA `(.L_x_56) ;  /* 0x0000000000107947 */ /* 0x000fec0003800000 */
.L_x_55:
[----:B------:R-:W-:Y:S01]  /*03b0*/  FMUL.FTZ R10, R11, R12 ;  /* 0x0000000c0b0a7220 */ /* 0x000fe20000410000 */
[----:B------:R-:W-:-:S03]  /*03c0*/  FMUL.FTZ R0, R12, 0.5 ;  /* 0x3f0000000c007820 */ /* 0x000fc60000410000 */
[----:B------:R-:W-:-:S04]  /*03d0*/  FFMA R11, -R10, R10, R11 ;  /* 0x0000000a0a0b7223 */ /* 0x000fc8000000010b */
[----:B------:R-:W-:-:S07]  /*03e0*/  FFMA R10, R11, R0, R10 ;  /* 0x000000000b0a7223 */ /* 0x000fce000000000a */
.L_x_56:
[----:B------:R-:W-:Y:S05]  /*03f0*/  BSYNC.RECONVERGENT B1 ;  /* 0x0000000000017941 */ /* 0x000fea0003800200 */
.L_x_54:
[----:B------:R-:W-:Y:S02]  /*0400*/  HFMA2 R11, -RZ, RZ, 0, 0 ;  /* 0x00000000ff0b7431 */ /* 0x000fe400000001ff */
[----:B------:R-:W-:-:S03]  /*0410*/  IMAD.IADD R3, R2, 0x1, R3 ;  /* 0x0000000102037824 */ /* 0x000fc600078e0203 */
[----:B------:R1:W-:Y:S01]  /*0420*/  STG.E.64 desc[UR4][R6.64], R10 ;  /* 0x0000000a06007986 */ /* 0x0003e2000c101b04 */
[----:B------:R-:W-:Y:S05]  /*0430*/  @P0 BRA `(.L_x_57) ;  /* 0xfffffffc009c0947 */ /* 0x000fea000383ffff */
.L_x_53:
[----:B------:R-:W-:Y:S05]  /*0440*/  BSYNC.RECONVERGENT B0 ;  /* 0x0000000000007941 */ /* 0x000fea0003800200 */
.L_x_52:
[----:B------:R-:W0:Y:S01]  /*0450*/  LDC.64 R4, c[0x0][0x380] ;  /* 0x0000e000ff047b82 */ /* 0x000e220000000a00 */
[----:B------:R-:W-:Y:S01]  /*0460*/  ISETP.GE.U32.AND P0, PT, R8, 0x3, PT ;  /* 0x000000030800780c */ /* 0x000fe20003f06070 */
[----:B------:R-:W2:-:S12]  /*0470*/  LDCU UR6, c[0x0][0x388] ;  /* 0x00007100ff0677ac */ /* 0x000e980008000800 */
[----:B--2---:R-:W-:Y:S05]  /*0480*/  @!P0 EXIT ;  /* 0x000000000000894d */ /* 0x004fea0003800000 */
.L_x_70:
[----:B0-----:R-:W-:-:S05]  /*0490*/  IMAD.WIDE R8, R3, 0x8, R4 ;  /* 0x0000000803087825 */ /* 0x001fca00078e0204 */
[----:B-1----:R-:W2:Y:S01]  /*04a0*/  LDG.E.64 R6, desc[UR4][R8.64] ;  /* 0x0000000408067981 */ /* 0x002ea2000c1e1b00 */
[----:B------:R-:W-:Y:S01]  /*04b0*/  BSSY.RECONVERGENT B0, `(.L_x_58) ;  /* 0x0000010000007945 */ /* 0x000fe20003800200 */
[----:B--2---:R-:W-:-:S04]  /*04c0*/  FMUL R7, R7, R7 ;  /* 0x0000000707077220 */ /* 0x004fc80000400000 */
[----:B------:R-:W-:-:S04]  /*04d0*/  FFMA R7, R6, R6, R7 ;  /* 0x0000000606077223 */ /* 0x000fc80000000007 */
[----:B------:R0:W1:Y:S01]  /*04e0*/  MUFU.RSQ R6, R7 ;  /* 0x0000000700067308 */ /* 0x0000620000001400 */
[----:B------:R-:W-:-:S04]  /*04f0*/  IADD3 R0, PT, PT, R7, -0xd000000, RZ ;  /* 0xf300000007007810 */ /* 0x000fc80007ffe0ff */
[----:B------:R-:W-:-:S13]  /*0500*/  ISETP.GT.U32.AND P0, PT, R0, 0x727fffff, PT ;  /* 0x727fffff0000780c */ /* 0x000fda0003f04070 */
[----:B01----:R-:W-:Y:S05]  /*0510*/  @!P0 BRA `(.L_x_59) ;  /* 0x0000000000148947 */ /* 0x003fea0003800000 */
[----:B------:R-:W-:Y:S02]  /*0520*/  MOV R0, R7 ;  /* 0x0000000700007202 */ /* 0x000fe40000000f00 */
[----:B------:R-:W-:-:S07]  /*0530*/  MOV R15, 0x550 ;  /* 0x00000550000f7802 */ /* 0x000fce0000000f00 */
[----:B------:R-:W-:Y:S05]  /*0540*/  CALL.REL.NOINC `($__internal_2_$__cuda_sm20_sqrt_rn_f32_slowpath) ;  /* 0x0000000400307944 */ /* 0x000fea0003c00000 */
[----:B------:R-:W-:Y:S01]  /*0550*/  MOV R10, R0 ;  /* 0x00000000000a7202 */ /* 0x000fe20000000f00 */
[----:B------:R-:W-:Y:S06]  /*0560*/  BRA `(.L_x_60) ;  /* 0x0000000000107947 */ /* 0x000fec0003800000 */
.L_x_59:
[----:B------:R-:W-:Y:S01]  /*0570*/  FMUL.FTZ R10, R7, R6 ;  /* 0x00000006070a7220 */ /* 0x000fe20000410000 */
[----:B------:R-:W-:-:S03]  /*0580*/  FMUL.FTZ R0, R6, 0.5 ;  /* 0x3f00000006007820 */ /* 0x000fc60000410000 */
[----:B------:R-:W-:-:S04]  /*0590*/  FFMA R7, -R10, R10, R7 ;  /* 0x0000000a0a077223 */ /* 0x000fc80000000107 */
[----:B------:R-:W-:-:S07]  /*05a0*/  FFMA R10, R7, R0, R10 ;  /* 0x00000000070a7223 */ /* 0x000fce000000000a */
.L_x_60:
[----:B------:R-:W-:Y:S05]  /*05b0*/  BSYNC.RECONVERGENT B0 ;  /* 0x0000000000007941 */ /* 0x000fea0003800200 */
.L_x_58:
[----:B------:R-:W-:Y:S02]  /*05c0*/  IMAD.MOV.U32 R11, RZ, RZ, RZ ;  /* 0x000000ffff0b7224 */ /* 0x000fe400078e00ff */
[----:B------:R-:W-:-:S03]  /*05d0*/  IMAD.WIDE R6, R2, 0x8, R8 ;  /* 0x0000000802067825 */ /* 0x000fc600078e0208 */
[----:B------:R0:W-:Y:S04]  /*05e0*/  STG.E.64 desc[UR4][R8.64], R10 ;  /* 0x0000000a08007986 */ /* 0x0001e8000c101b04 */
[----:B------:R-:W2:Y:S01]  /*05f0*/  LDG.E.64 R12, desc[UR4][R6.64] ;  /* 0x00000004060c7981 */ /* 0x000ea2000c1e1b00 */
        /* <DEDUP_REMOVED lines=12> */
.L_x_62:
[----:B------:R-:W-:Y:S01]  /*06c0*/  FMUL.FTZ R10, R13, R12 ;  /* 0x0000000c0d0a7220 */ /* 0x000fe20000410000 */
[----:B------:R-:W-:-:S03]  /*06d0*/  FMUL.FTZ R0, R12, 0.5 ;  /* 0x3f0000000c007820 */ /* 0x000fc60000410000 */
[----:B------:R-:W-:-:S04]  /*06e0*/  FFMA R9, -R10, R10, R13 ;  /* 0x0000000a0a097223 */ /* 0x000fc8000000010d */
[----:B------:R-:W-:-:S07]  /*06f0*/  FFMA R10, R9, R0, R10 ;  /* 0x00000000090a7223 */ /* 0x000fce000000000a */
.L_x_63:
[----:B------:R-:W-:Y:S05]  /*0700*/  BSYNC.RECONVERGENT B0 ;  /* 0x0000000000007941 */ /* 0x000fea0003800200 */
.L_x_61:
        /* <DEDUP_REMOVED lines=16> */
.L_x_65:
[----:B------:R-:W-:Y:S01]  /*0810*/  FMUL.FTZ R10, R13, R12 ;  /* 0x0000000c0d0a7220 */ /* 0x000fe20000410000 */
[----:B------:R-:W-:-:S03]  /*0820*/  FMUL.FTZ R0, R12, 0.5 ;  /* 0x3f0000000c007820 */ /* 0x000fc60000410000 */
[----:B------:R-:W-:-:S04]  /*0830*/  FFMA R7, -R10, R10, R13 ;  /* 0x0000000a0a077223 */ /* 0x000fc8000000010d */
[----:B------:R-:W-:-:S07]  /*0840*/  FFMA R10, R7, R0, R10 ;  /* 0x00000000070a7223 */ /* 0x000fce000000000a */
.L_x_66:
[----:B------:R-:W-:Y:S05]  /*0850*/  BSYNC.RECONVERGENT B0 ;  /* 0x0000000000007941 */ /* 0x000fea0003800200 */
.L_x_64:
        /* <DEDUP_REMOVED lines=16> */
.L_x_68:
[----:B------:R-:W-:Y:S01]  /*0960*/  FMUL.FTZ R8, R13, R12 ;  /* 0x0000000c0d087220 */ /* 0x000fe20000410000 */
[----:B------:R-:W-:-:S03]  /*0970*/  FMUL.FTZ R0, R12, 0.5 ;  /* 0x3f0000000c007820 */ /* 0x000fc60000410000 */
[----:B------:R-:W-:-:S04]  /*0980*/  FFMA R9, -R8, R8, R13 ;  /* 0x0000000808097223 */ /* 0x000fc8000000010d */
[----:B------:R-:W-:-:S07]  /*0990*/  FFMA R8, R9, R0, R8 ;  /* 0x0000000009087223 */ /* 0x000fce0000000008 */
.L_x_69:
[----:B------:R-:W-:Y:S05]  /*09a0*/  BSYNC.RECONVERGENT B0 ;  /* 0x0000000000007941 */ /* 0x000fea0003800200 */
.L_x_67:
[----:B------:R-:W-:Y:S01]  /*09b0*/  IMAD.MOV.U32 R9, RZ, RZ, RZ ;  /* 0x000000ffff097224 */ /* 0x000fe200078e00ff */
[----:B------:R-:W-:-:S04]  /*09c0*/  LEA R3, R2, R3, 0x2 ;  /* 0x0000000302037211 */ /* 0x000fc800078e10ff */
[----:B------:R2:W-:Y:S01]  /*09d0*/  STG.E.64 desc[UR4][R6.64], R8 ;  /* 0x0000000806007986 */ /* 0x0005e2000c101b04 */
[----:B------:R-:W-:-:S13]  /*09e0*/  ISETP.GE.AND P0, PT, R3, UR6, PT ;  /* 0x0000000603007c0c */ /* 0x000fda000bf06270 */
[----:B--2---:R-:W-:Y:S05]  /*09f0*/  @!P0 BRA `(.L_x_70) ;  /* 0xfffffff800a48947 */ /* 0x004fea000383ffff */
[----:B------:R-:W-:Y:S05]  /*0a00*/  EXIT ;  /* 0x000000000000794d */ /* 0x000fea0003800000 */
        .weak           $__internal_2_$__cuda_sm20_sqrt_rn_f32_slowpath
        .type           $__internal_2_$__cuda_sm20_sqrt_rn_f32_slowpath,@function
        .size           $__internal_2_$__cuda_sm20_sqrt_rn_f32_slowpath,(.L_x_294 - $__internal_2_$__cuda_sm20_sqrt_rn_f32_slowpath)
$__internal_2_$__cuda_sm20_sqrt_rn_f32_slowpath:
[----:B------:R-:W-:-:S13]  /*0a10*/  LOP3.LUT P1, RZ, R0, 0x7fffffff, RZ, 0xc0, !PT ;  /* 0x7fffffff00ff7812 */ /* 0x000fda000782c0ff */
[----:B------:R-:W-:Y:S01]  /*0a20*/  @!P1 MOV R10, R0 ;  /* 0x00000000000a9202 */ /* 0x000fe20000000f00 */
        /* <DEDUP_REMOVED lines=12> */
[----:B------:R-:W-:Y:S02]  /*0af0*/  @!P1 IMAD.MOV.U32 R10, RZ, RZ, R0 ;  /* 0x000000ffff0a9224 */ /* 0x000fe400078e0000 */
[----:B------:R-:W-:-:S04]  /*0b00*/  @P1 FADD.FTZ R13, -R12, -RZ ;  /* 0x800000ff0c0d1221 */ /* 0x000fc80000010100 */
[----:B------:R-:W-:-:S04]  /*0b10*/  @P1 FFMA R13, R12, R13, R11 ;  /* 0x0000000d0c0d1223 */ /* 0x000fc8000000000b */
[----:B------:R-:W-:-:S04]  /*0b20*/  @P1 FFMA R13, R13, R14, R12 ;  /* 0x0000000e0d0d1223 */ /* 0x000fc8000000000c */
[----:B------:R-:W-:-:S07]  /*0b30*/  @P1 FMUL.FTZ R10, R13, 2.3283064365386962891e-10 ;  /* 0x2f8000000d0a1820 */ /* 0x000fce0000410000 */
.L_x_71:
[----:B------:R-:W-:Y:S01]  /*0b40*/  HFMA2 R11, -RZ, RZ, 0, 0 ;  /* 0x00000000ff0b7431 */ /* 0x000fe200000001ff */
[----:B------:R-:W-:Y:S02]  /*0b50*/  MOV R0, R10 ;  /* 0x0000000a00007202 */ /* 0x000fe40000000f00 */
[----:B------:R-:W-:-:S04]  /*0b60*/  MOV R10, R15 ;  /* 0x0000000f000a7202 */ /* 0x000fc80000000f00 */
[----:B------:R-:W-:Y:S05]  /*0b70*/  RET.REL.NODEC R10 `(_Z12compute_normP6float2i) ;  /* 0xfffffff40a207950 */ /* 0x000fea0003c3ffff */
.L_x_72:
        /* <DEDUP_REMOVED lines=16> */
.L_x_294:


//--------------------- .text._Z20compute_squared_normP6float2i --------------------------
	.section	.text._Z20compute_squared_normP6float2i,"ax",@progbits
	.align	128
        .global         _Z20compute_squared_normP6float2i
        .type           _Z20compute_squared_normP6float2i,@function
        .size           _Z20compute_squared_normP6float2i,(.L_x_308 - _Z20compute_squared_normP6float2i)
        .other          _Z20compute_squared_normP6float2i,@"STO_CUDA_ENTRY STV_DEFAULT"
_Z20compute_squared_normP6float2i:
.text._Z20compute_squared_normP6float2i:
        /* <DEDUP_REMOVED lines=11> */
[C---:B------:R-:W-:Y:S01]  /*00b0*/  IMAD.IADD R2, R0.reuse, 0x1, R3 ;  /* 0x0000000100027824 */ /* 0x040fe200078e0203 */
[----:B------:R-:W-:Y:S01]  /*00c0*/  IADD3 R9, PT, PT, RZ, -R0, RZ ;  /* 0x80000000ff097210 */ /* 0x000fe20007ffe0ff */
[----:B------:R-:W1:Y:S01]  /*00d0*/  LDCU.64 UR4, c[0x0][0x358] ;  /* 0x00006b00ff0477ac */ /* 0x000e620008000a00 */
[----:B------:R-:W-:Y:S01]  /*00e0*/  ISETP.NE.U32.AND P2, PT, R0, RZ, PT ;  /* 0x000000ff0000720c */ /* 0x000fe20003f45070 */
[----:B------:R-:W-:Y:S01]  /*00f0*/  BSSY.RECONVERGENT B0, `(.L_x_73) ;  /* 0x0000028000007945 */ /* 0x000fe20003800200 */
[C---:B------:R-:W-:Y:S02]  /*0100*/  ISETP.GE.AND P0, PT, R2.reuse, UR6, PT ;  /* 0x0000000602007c0c */ /* 0x040fe4000bf06270 */
[----:B------:R-:W-:Y:S02]  /*0110*/  VIMNMX R7, PT, PT, R2, UR6, !PT ;  /* 0x0000000602077c48 */ /* 0x000fe4000ffe0100 */
[----:B------:R-:W-:-:S04]  /*0120*/  SEL R6, RZ, 0x1, P0 ;  /* 0x00000001ff067807 */ /* 0x000fc80000000000 */
[----:B------:R-:W-:Y:S01]  /*0130*/  IADD3 R7, PT, PT, R7, -R2, -R6 ;  /* 0x8000000207077210 */ /* 0x000fe20007ffe806 */
[----:B0-----:R-:W0:Y:S02]  /*0140*/  MUFU.RCP R8, R8 ;  /* 0x0000000800087308 */ /* 0x001e240000001000 */
[----:B0-----:R-:W-:-:S06]  /*0150*/  IADD3 R4, PT, PT, R8, 0xffffffe, RZ ;  /* 0x0ffffffe08047810 */ /* 0x001fcc0007ffe0ff */
[----:B------:R0:W2:Y:S02]  /*0160*/  F2I.FTZ.U32.TRUNC.NTZ R5, R4 ;  /* 0x0000000400057305 */ /* 0x0000a4000021f000 */
[----:B0-----:R-:W-:Y:S02]  /*0170*/  HFMA2 R4, -RZ, RZ, 0, 0 ;  /* 0x00000000ff047431 */ /* 0x001fe400000001ff */
[----:B--2---:R-:W-:-:S04]  /*0180*/  IMAD R9, R9, R5, RZ ;  /* 0x0000000509097224 */ /* 0x004fc800078e02ff */
[----:B------:R-:W-:Y:S02]  /*0190*/  IMAD.HI.U32 R8, R5, R9, R4 ;  /* 0x0000000905087227 */ /* 0x000fe400078e0004 */
[----:B------:R-:W0:Y:S04]  /*01a0*/  LDC.64 R4, c[0x0][0x380] ;  /* 0x0000e000ff047b82 */ /* 0x000e280000000a00 */
[----:B------:R-:W-:-:S04]  /*01b0*/  IMAD.HI.U32 R9, R8, R7, RZ ;  /* 0x0000000708097227 */ /* 0x000fc800078e00ff */
[----:B------:R-:W-:-:S04]  /*01c0*/  IMAD.MOV R2, RZ, RZ, -R9 ;  /* 0x000000ffff027224 */ /* 0x000fc800078e0a09 */
[----:B------:R-:W-:-:S05]  /*01d0*/  IMAD R7, R0, R2, R7 ;  /* 0x0000000200077224 */ /* 0x000fca00078e0207 */
[----:B------:R-:W-:-:S13]  /*01e0*/  ISETP.GE.U32.AND P0, PT, R7, R0, PT ;  /* 0x000000000700720c */ /* 0x000fda0003f06070 */
[----:B------:R-:W-:Y:S02]  /*01f0*/  @P0 IADD3 R7, PT, PT, -R0, R7, RZ ;  /* 0x0000000700070210 */ /* 0x000fe40007ffe1ff */
[----:B------:R-:W-:Y:S02]  /*0200*/  @P0 IADD3 R9, PT, PT, R9, 0x1, RZ ;  /* 0x0000000109090810 */ /* 0x000fe40007ffe0ff */
[----:B------:R-:W-:-:S13]  /*0210*/  ISETP.GE.U32.AND P1, PT, R7, R0, PT ;  /* 0x000000000700720c */ /* 0x000fda0003f26070 */
[----:B------:R-:W-:Y:S01]  /*0220*/  @P1 VIADD R9, R9, 0x1 ;  /* 0x0000000109091836 */ /* 0x000fe20000000000 */
[----:B------:R-:W-:-:S04]  /*0230*/  @!P2 LOP3.LUT R9, RZ, R0, RZ, 0x33, !PT ;  /* 0x00000000ff09a212 */ /* 0x000fc800078e33ff */
[----:B------:R-:W-:-:S04]  /*0240*/  IADD3 R2, PT, PT, R6, R9, RZ ;  /* 0x0000000906027210 */ /* 0x000fc80007ffe0ff */
[C---:B------:R-:W-:Y:S02]  /*0250*/  LOP3.LUT R6, R2.reuse, 0x3, RZ, 0xc0, !PT ;  /* 0x0000000302067812 */ /* 0x040fe400078ec0ff */
[----:B------:R-:W-:Y:S02]  /*0260*/  ISETP.GE.U32.AND P1, PT, R2, 0x3, PT ;  /* 0x000000030200780c */ /* 0x000fe40003f26070 */
[----:B------:R-:W-:-:S13]  /*0270*/  ISETP.NE.AND P0, PT, R6, 0x3, PT ;  /* 0x000000030600780c */ /* 0x000fda0003f05270 */
[----:B01----:R-:W-:Y:S05]  /*0280*/  @!P0 BRA `(.L_x_74) ;  /* 0x0000000000388947 */ /* 0x003fea0003800000 */
[----:B------:R-:W0:Y:S01]  /*0290*/  LDC.64 R8, c[0x0][0x380] ;  /* 0x0000e000ff087b82 */ /* 0x000e220000000a00 */
[----:B------:R-:W-:-:S04]  /*02a0*/  IADD3 R2, PT, PT, R2, 0x1, RZ ;  /* 0x0000000102027810 */ /* 0x000fc80007ffe0ff */
[----:B------:R-:W-:-:S05]  /*02b0*/  LOP3.LUT R2, R2, 0x3, RZ, 0xc0, !PT ;  /* 0x0000000302027812 */ /* 0x000fca00078ec0ff */
[----:B------:R-:W-:-:S07]  /*02c0*/  IMAD.MOV R2, RZ, RZ, -R2 ;  /* 0x000000ffff027224 */ /* 0x000fce00078e0a02 */
.L_x_75:
[----:B01----:R-:W-:-:S05]  /*02d0*/  IMAD.WIDE R6, R3, 0x8, R8 ;  /* 0x0000000803067825 */ /* 0x003fca00078e0208 */
[----:B------:R-:W2:Y:S01]  /*02e0*/  LDG.E.64 R10, desc[UR4][R6.64] ;  /* 0x00000004060a7981 */ /* 0x000ea2000c1e1b00 */
[----:B------:R-:W-:Y:S01]  /*02f0*/  MOV R13, RZ ;  /* 0x000000ff000d7202 */ /* 0x000fe20000000f00 */
[----:B------:R-:W-:Y:S01]  /*0300*/  IMAD.IADD R3, R0, 0x1, R3 ;  /* 0x0000000100037824 */ /* 0x000fe200078e0203 */
[----:B------:R-:W-:-:S04]  /*0310*/  IADD3 R2, PT, PT, R2, 0x1, RZ ;  /* 0x0000000102027810 */ /* 0x000fc80007ffe0ff */
[----:B------:R-:W-:Y:S01]  /*0320*/  ISETP.NE.AND P0, PT, R2, RZ, PT ;  /* 0x000000ff0200720c */ /* 0x000fe20003f05270 */
[----:B--2---:R-:W-:-:S04]  /*0330*/  FMUL R11, R11, R11 ;  /* 0x0000000b0b0b7220 */ /* 0x004fc80000400000 */
[----:B------:R-:W-:-:S05]  /*0340*/  FFMA R12, R10, R10, R11 ;  /* 0x0000000a0a0c7223 */ /* 0x000fca000000000b */
[----:B------:R1:W-:Y:S03]  /*0350*/  STG.E.64 desc[UR4][R6.64], R12 ;  /* 0x0000000c06007986 */ /* 0x0003e6000c101b04 */
[----:B------:R-:W-:Y:S05]  /*0360*/  @P0 BRA `(.L_x_75) ;  /* 0xfffffffc00d80947 */ /* 0x000fea000383ffff */
.L_x_74:
[----:B------:R-:W-:Y:S05]  /*0370*/  BSYNC.RECONVERGENT B0 ;  /* 0x0000000000007941 */ /* 0x000fea0003800200 */
.L_x_73:
[----:B------:R-:W-:Y:S05]  /*0380*/  @!P1 EXIT ;  /* 0x000000000000994d */ /* 0x000fea0003800000 */
.L_x_76:
[----:B--2---:R-:W-:-:S05]  /*0390*/  IMAD.WIDE R10, R3, 0x8, R4 ;  /* 0x00000008030a7825 */ /* 0x004fca00078e0204 */
[----:B-1----:R-:W2:Y:S01]  /*03a0*/  LDG.E.64 R6, desc[UR4][R10.64] ;  /* 0x000000040a067981 */ /* 0x002ea2000c1e1b00 */
[----:B------:R-:W-:Y:S02]  /*03b0*/  HFMA2 R13, -RZ, RZ, 0, 0 ;  /* 0x00000000ff0d7431 */ /* 0x000fe400000001ff */
[----:B--2---:R-:W-:-:S04]  /*03c0*/  FMUL R7, R7, R7 ;  /* 0x0000000707077220 */ /* 0x004fc80000400000 */
[----:B------:R-:W-:Y:S01]  /*03d0*/  FFMA R12, R6, R6, R7 ;  /* 0x00000006060c7223 */ /* 0x000fe20000000007 */
[----:B------:R-:W-:-:S04]  /*03e0*/  IMAD.WIDE R6, R0, 0x8, R10 ;  /* 0x0000000800067825 */ /* 0x000fc800078e020a */
[----:B------:R0:W-:Y:S04]  /*03f0*/  STG.E.64 desc[UR4][R10.64], R12 ;  /* 0x0000000c0a007986 */ /* 0x0001e8000c101b04 */
[----:B------:R-:W2:Y:S01]  /*0400*/  LDG.E.64 R8, desc[UR4][R6.64] ;  /* 0x0000000406087981 */ /* 0x000ea2000c1e1b00 */
[----:B------:R-:W-:Y:S01]  /*0410*/  MOV R15, RZ ;  /* 0x000000ff000f7202 */ /* 0x000fe20000000f00 */
[----:B--2---:R-:W-:-:S04]  /*0420*/  FMUL R9, R9, R9 ;  /* 0x0000000909097220 */ /* 0x004fc80000400000 */
[----:B------:R-:W-:Y:S01]  /*0430*/  FFMA R14, R8, R8, R9 ;  /* 0x00000008080e7223 */ /* 0x000fe20000000009 */
[----:B------:R-:W-:-:S04]  /*0440*/  IMAD.WIDE R8, R0, 0x8, R6 ;  /* 0x0000000800087825 */ /* 0x000fc800078e0206 */
[----:B------:R2:W-:Y:S04]  /*0450*/  STG.E.64 desc[UR4][R6.64], R14 ;  /* 0x0000000e06007986 */ /* 0x0005e8000c101b04 */
[----:B------:R-:W3:Y:S01]  /*0460*/  LDG.E.64 R16, desc[UR4][R8.64] ;  /* 0x0000000408107981 */ /* 0x000ee2000c1e1b00 */
[----:B------:R-:W-:Y:S02]  /*0470*/  IMAD.MOV.U32 R19, RZ, RZ, RZ ;  /* 0x000000ffff137224 */ /* 0x000fe400078e00ff */
[----:B0-----:R-:W-:-:S04]  /*0480*/  IMAD.WIDE R10, R0, 0x8, R8 ;  /* 0x00000008000a7825 */ /* 0x001fc800078e0208 */
[----:B---3--:R-:W-:-:S04]  /*0490*/  FMUL R17, R17, R17 ;  /* 0x0000001111117220 */ /* 0x008fc80000400000 */
[----:B------:R-:W-:-:S05]  /*04a0*/  FFMA R18, R16, R16, R17 ;  /* 0x0000001010127223 */ /* 0x000fca0000000011 */
[----:B------:R2:W-:Y:S04]  /*04b0*/  STG.E.64 desc[UR4][R8.64], R18 ;  /* 0x0000001208007986 */ /* 0x0005e8000c101b04 */
[----:B------:R-:W3:Y:S01]  /*04c0*/  LDG.E.64 R12, desc[UR4][R10.64] ;  /* 0x000000040a0c7981 */ /* 0x000ee2000c1e1b00 */
[----:B------:R-:W-:Y:S01]  /*04d0*/  HFMA2 R17, -RZ, RZ, 0, 0 ;  /* 0x00000000ff117431 */ /* 0x000fe200000001ff */
[----:B------:R-:W-:-:S04]  /*04e0*/  LEA R3, R0, R3, 0x2 ;  /* 0x0000000300037211 */ /* 0x000fc800078e10ff */
[----:B------:R-:W-:Y:S01]  /*04f0*/  ISETP.GE.AND P0, PT, R3, UR6, PT ;  /* 0x0000000603007c0c */ /* 0x000fe2000bf06270 */
[----:B---3--:R-:W-:-:S04]  /*0500*/  FMUL R13, R13, R13 ;  /* 0x0000000d0d0d7220 */ /* 0x008fc80000400000 */
[----:B------:R-:W-:-:S05]  /*0510*/  FFMA R16, R12, R12, R13 ;  /* 0x0000000c0c107223 */ /* 0x000fca000000000d */
[----:B------:R2:W-:Y:S03]  /*0520*/  STG.E.64 desc[UR4][R10.64], R16 ;  /* 0x000000100a007986 */ /* 0x0005e6000c101b04 */
[----:B------:R-:W-:Y:S05]  /*0530*/  @!P0 BRA `(.L_x_76) ;  /* 0xfffffffc00948947 */ /* 0x000fea000383ffff */
[----:B------:R-:W-:Y:S05]  /*0540*/  EXIT ;  /* 0x000000000000794d */ /* 0x000fea0003800000 */
.L_x_77:
        /* <DEDUP_REMOVED lines=11> */
.L_x_308:


//--------------------- .text._Z12create_diracPffi --------------------------
	.section	.text._Z12create_diracPffi,"ax",@progbits
	.align	128
        .global         _Z12create_diracPffi
        .type           _Z12create_diracPffi,@function
        .size           _Z12create_diracPffi,(.L_x_309 - _Z12create_diracPffi)
        .other          _Z12create_diracPffi,@"STO_CUDA_ENTRY STV_DEFAULT"
_Z12create_diracPffi:
.text._Z12create_diracPffi:
[----:B------:R-:W-:Y:S01]  /*0000*/  LDC R1, c[0x0][0x37c] ;  /* 0x0000df00ff017b82 */ /* 0x000fe20000000800 */
[----:B------:R-:W0:Y:S07]  /*0010*/  S2R R0, SR_TID.X ;  /* 0x0000000000007919 */ /* 0x000e2e0000002100 */
[----:B------:R-:W0:Y:S01]  /*0020*/  S2UR UR4, SR_CTAID.X ;  /* 0x00000000000479c3 */ /* 0x000e220000002500 */
[----:B------:R-:W1:Y:S07]  /*0030*/  LDCU UR5, c[0x0][0x38c] ;  /* 0x00007180ff0577ac */ /* 0x000e6e0008000800 */
[----:B------:R-:W0:Y:S02]  /*0040*/  LDC R7, c[0x0][0x360] ;  /* 0x0000d800ff077b82 */ /* 0x000e240000000800 */
[----:B0-----:R-:W-:-:S05]  /*0050*/  IMAD R0, R7, UR4, R0 ;  /* 0x0000000407007c24 */ /* 0x001fca000f8e0200 */
[----:B-1----:R-:W-:-:S13]  /*0060*/  ISETP.GE.AND P0, PT, R0, UR5, PT ;  /* 0x0000000500007c0c */ /* 0x002fda000bf06270 */
[----:B------:R-:W-:Y:S05]  /*0070*/  @P0 EXIT ;  /* 0x000000000000094d */ /* 0x000fea0003800000 */
[----:B------:R-:W0:Y:S01]  /*0080*/  LDCU UR4, c[0x0][0x370] ;  /* 0x00006e00ff0477ac */ /* 0x000e220008000800 */
[----:B------:R-:W1:Y:S01]  /*0090*/  LDCU.64 UR6, c[0x0][0x358] ;  /* 0x00006b00ff0677ac */ /* 0x000e620008000a00 */
[----:B------:R-:W2:Y:S01]  /*00a0*/  LDCU UR5, c[0x0][0x38c] ;  /* 0x00007180ff0577ac */ /* 0x000ea20008000800 */
[----:B0-----:R-:W-:-:S07]  /*00b0*/  IMAD R7, R7, UR4, RZ ;  /* 0x0000000407077c24 */ /* 0x001fce000f8e02ff */
.L_x_78:
[----:B------:R-:W-:-:S13]  /*00c0*/  ISETP.NE.AND P0, PT, R0, RZ, PT ;  /* 0x000000ff0000720c */ /* 0x000fda0003f05270 */
[----:B------:R-:W0:Y:S08]  /*00d0*/  @P0 LDC.64 R4, c[0x0][0x380] ;  /* 0x0000e000ff040b82 */ /* 0x000e300000000a00 */
[----:B------:R-:W1:Y:S08]  /*00e0*/  @!P0 LDC R9, c[0x0][0x388] ;  /* 0x0000e200ff098b82 */ /* 0x000e700000000800 */
[----:B------:R-:W1:Y:S01]  /*00f0*/  @!P0 LDC.64 R2, c[0x0][0x380] ;  /* 0x0000e000ff028b82 */ /* 0x000e620000000a00 */
[----:B0-----:R-:W-:Y:S01]  /*0100*/  @P0 IMAD.WIDE R4, R0, 0x4, R4 ;  /* 0x0000000400040825 */ /* 0x001fe200078e0204 */
[----:B------:R-:W-:Y:S01]  /*0110*/  IADD3 R0, PT, PT, R7, R0, RZ ;  /* 0x0000000007007210 */ /* 0x000fe20007ffe0ff */
[----:B-1----:R0:W-:Y:S04]  /*0120*/  @!P0 STG.E desc[UR6][R2.64], R9 ;  /* 0x0000000902008986 */ /* 0x0021e8000c101906 */
[----:B------:R0:W-:Y:S01]  /*0130*/  @P0 STG.E desc[UR6][R4.64], RZ ;  /* 0x000000ff04000986 */ /* 0x0001e2000c101906 */
[----:B--2---:R-:W-:-:S13]  /*0140*/  ISETP.GE.AND P0, PT, R0, UR5, PT ;  /* 0x0000000500007c0c */ /* 0x004fda000bf06270 */
[----:B0-----:R-:W-:Y:S05]  /*0150*/  @!P0 BRA `(.L_x_78) ;  /* 0xfffffffc00d88947 */ /* 0x001fea000383ffff */
[----:B------:R-:W-:Y:S05]  /*0160*/  EXIT ;  /* 0x000000000000794d */ /* 0x000fea0003800000 */
.L_x_79:
        /* <DEDUP_REMOVED lines=9> */
.L_x_309:


//--------------------- .text._Z12create_gaborPfiiffffff --------------------------
	.section	.text._Z12create_gaborPfiiffffff,"ax",@progbits
	.align	128
        .global         _Z12create_gaborPfiiffffff
        .type           _Z12create_gaborPfiiffffff,@function
        .size           _Z12create_gaborPfiiffffff,(.L_x_297 - _Z12create_gaborPfiiffffff)
        .other          _Z12create_gaborPfiiffffff,@"STO_CUDA_ENTRY STV_DEFAULT"
_Z12create_gaborPfiiffffff:
.text._Z12create_gaborPfiiffffff:
[----:B------:R-:W0:Y:S01]  /*0000*/  LDC R1, c[0x0][0x37c] ;  /* 0x0000df00ff017b82 */ /* 0x000e220000000800 */
[----:B------:R-:W1:Y:S01]  /*0010*/  S2R R0, SR_TID.X ;  /* 0x0000000000007919 */ /* 0x000e620000002100 */
[----:B------:R-:W2:Y:S01]  /*0020*/  LDCU.64 UR6, c[0x0][0x388] ;  /* 0x00007100ff0677ac */ /* 0x000ea20008000a00 */
[----:B0-----:R-:W-:Y:S01]  /*0030*/  VIADD R1, R1, 0xffffffe0 ;  /* 0xffffffe001017836 */ /* 0x001fe20000000000 */
[----:B------:R-:W1:Y:S01]  /*0040*/  S2R R3, SR_CTAID.X ;  /* 0x0000000000037919 */ /* 0x000e620000002500 */
[----:B------:R-:W1:Y:S03]  /*0050*/  LDCU UR8, c[0x0][0x360] ;  /* 0x00006c00ff0877ac */ /* 0x000e660008000800 */
[----:B------:R-:W-:Y:S01]  /*0060*/  R2UR UR17, R1 ;  /* 0x00000000011172ca */ /* 0x000fe200000e0000 */
[----:B--2---:R-:W-:Y:S01]  /*0070*/  UIMAD UR6, UR7, UR6, URZ ;  /* 0x00000006070672a4 */ /* 0x004fe2000f8e02ff */
[----:B-1----:R-:W-:-:S05]  /*0080*/  IMAD R0, R3, UR8, R0 ;  /* 0x0000000803007c24 */ /* 0x002fca000f8e0200 */
[----:B------:R-:W-:-:S13]  /*0090*/  ISETP.GE.AND P0, PT, R0, UR6, PT ;  /* 0x0000000600007c0c */ /* 0x000fda000bf06270 */
[----:B------:R-:W-:Y:S05]  /*00a0*/  @P0 EXIT ;  /* 0x000000000000094d */ /* 0x000fea0003800000 */
[----:B------:R-:W0:Y:S01]  /*00b0*/  MUFU.RCP64H R5, 180 ;  /* 0x4066800000057908 */ /* 0x000e220000001800 */
[----:B------:R-:W-:Y:S01]  /*00c0*/  IMAD.MOV.U32 R8, RZ, RZ, 0x0 ;  /* 0x00000000ff087424 */ /* 0x000fe200078e00ff */
[----:B------:R-:W1:Y:S01]  /*00d0*/  LDCU UR4, c[0x0][0x39c] ;  /* 0x00007380ff0477ac */ /* 0x000e620008000800 */
[----:B------:R-:W-:Y:S02]  /*00e0*/  IMAD.MOV.U32 R9, RZ, RZ, 0x40668000 ;  /* 0x40668000ff097424 */ /* 0x000fe400078e00ff */
[----:B------:R-:W-:Y:S01]  /*00f0*/  IMAD.MOV.U32 R4, RZ, RZ, 0x1 ;  /* 0x00000001ff047424 */ /* 0x000fe200078e00ff */
[----:B------:R-:W-:-:S05]  /*0100*/  UMOV UR5, 0x400921fb ;  /* 0x400921fb00057882 */ /* 0x000fca0000000000 */
[----:B0-----:R-:W-:-:S08]  /*0110*/  DFMA R2, R4, -R8, 1 ;  /* 0x3ff000000402742b */ /* 0x001fd00000000808 */
[----:B------:R-:W-:Y:S02]  /*0120*/  DFMA R6, R2, R2, R2 ;  /* 0x000000020206722b */ /* 0x000fe40000000002 */
[----:B-1----:R-:W0:Y:S01]  /*0130*/  F2F.F64.F32 R2, UR4 ;  /* 0x0000000400027d10 */ /* 0x002e220008201800 */
[----:B------:R-:W-:-:S05]  /*0140*/  UMOV UR4, 0x54442d18 ;  /* 0x54442d1800047882 */ /* 0x000fca0000000000 */
[----:B------:R-:W-:-:S08]  /*0150*/  DFMA R4, R4, R6, R4 ;  /* 0x000000060404722b */ /* 0x000fd00000000004 */
[----:B------:R-:W-:Y:S02]  /*0160*/  DFMA R8, R4, -R8, 1 ;  /* 0x3ff000000408742b */ /* 0x000fe40000000808 */
[----:B0-----:R-:W-:-:S06]  /*0170*/  DMUL R6, R2, UR4 ;  /* 0x0000000402067c28 */ /* 0x001fcc0008000000 */
[----:B------:R-:W-:-:S04]  /*0180*/  DFMA R4, R4, R8, R4 ;  /* 0x000000080404722b */ /* 0x000fc80000000004 */
[----:B------:R-:W-:-:S04]  /*0190*/  FSETP.GEU.AND P1, PT, |R7|, 6.5827683646048100446e-37, PT ;  /* 0x036000000700780b */ /* 0x000fc80003f2e200 */
[----:B------:R-:W-:-:S08]  /*01a0*/  DMUL R2, R6, R4 ;  /* 0x0000000406027228 */ /* 0x000fd00000000000 */
[----:B------:R-:W-:-:S08]  /*01b0*/  DFMA R8, R2, -180, R6 ;  /* 0xc06680000208782b */ /* 0x000fd00000000006 */
[----:B------:R-:W-:-:S10]  /*01c0*/  DFMA R4, R4, R8, R2 ;  /* 0x000000080404722b */ /* 0x000fd40000000002 */
[----:B------:R-:W-:-:S05]  /*01d0*/  FFMA R2, RZ, 3.6015625, R5 ;  /* 0x40668000ff027823 */ /* 0x000fca0000000005 */
[----:B------:R-:W-:Y:S01]  /*01e0*/  FSETP.GT.AND P0, PT, |R2|, 1.469367938527859385e-39, PT ;  /* 0x001000000200780b */ /* 0x000fe20003f04200 */
[----:B------:R-:W-:-:S12]  /*01f0*/  IMAD.MOV.U32 R2, RZ, RZ, R0 ;  /* 0x000000ffff027224 */ /* 0x000fd800078e0000 */
[----:B------:R-:W-:Y:S05]  /*0200*/  @P0 BRA P1, `(.L_x_80) ;  /* 0x00000000001c0947 */ /* 0x000fea0000800000 */
[----:B------:R-:W-:Y:S01]  /*0210*/  IMAD.MOV.U32 R0, RZ, RZ, R6 ;  /* 0x000000ffff007224 */ /* 0x000fe200078e0006 */
[----:B------:R-:W-:Y:S01]  /*0220*/  MOV R22, 0x260 ;  /* 0x0000026000167802 */ /* 0x000fe20000000f00 */
[----:B------:R-:W-:Y:S02]  /*0230*/  IMAD.MOV.U32 R10, RZ, RZ, RZ ;  /* 0x000000ffff0a7224 */ /* 0x000fe400078e00ff */
[----:B------:R-:W-:-:S07]  /*0240*/  IMAD.MOV.U32 R11, RZ, RZ, 0x40668000 ;  /* 0x40668000ff0b7424 */ /* 0x000fce00078e00ff */
[----:B------:R-:W-:Y:S05]  /*0250*/  CALL.REL.NOINC `($__internal_3_$__cuda_sm20_div_rn_f64_full) ;  /* 0x0000002400807944 */ /* 0x000fea0003c00000 */
[----:B------:R-:W-:Y:S01]  /*0260*/  MOV R4, R10 ;  /* 0x0000000a00047202 */ /* 0x000fe20000000f00 */
[----:B------:R-:W-:-:S07]  /*0270*/  IMAD.MOV.U32 R5, RZ, RZ, R11 ;  /* 0x000000ffff057224 */ /* 0x000fce00078e000b */
.L_x_80:
[----:B------:R-:W0:Y:S01]  /*0280*/  F2F.F32.F64 R4, R4 ;  /* 0x0000000400047310 */ /* 0x000e220000301000 */
[----:B------:R-:W1:Y:S01]  /*0290*/  LDC R7, c[0x0][0x398] ;  /* 0x0000e600ff077b82 */ /* 0x000e620000000800 */
[----:B------:R-:W1:Y:S01]  /*02a0*/  LDCU UR5, c[0x0][0x394] ;  /* 0x00007280ff0577ac */ /* 0x000e620008000800 */
[----:B------:R-:W-:Y:S01]  /*02b0*/  IMAD.MOV.U32 R8, RZ, RZ, 0x3fc90fda ;  /* 0x3fc90fdaff087424 */ /* 0x000fe200078e00ff */
[----:B0-----:R-:W-:Y:S01]  /*02c0*/  R2UR UR11, R4 ;  /* 0x00000000040b72ca */ /* 0x001fe200000e0000 */
[----:B-1----:R-:W-:-:S12]  /*02d0*/  FMUL R7, R7, UR5 ;  /* 0x0000000507077c20 */ /* 0x002fd80008400000 */
[----:B------:R-:W-:Y:S01]  /*02e0*/  IMAD.U32 R0, RZ, RZ, UR11 ;  /* 0x0000000bff007e24 */ /* 0x000fe2000f8e00ff */
[----:B------:R-:W-:Y:S02]  /*02f0*/  USHF.R.U32.HI UR4, URZ, 0x17, UR11 ;  /* 0x00000017ff047899 */ /* 0x000fe4000801160b */
[----:B------:R-:W-:Y:S02]  /*0300*/  IMAD.U32 R3, RZ, RZ, UR11 ;  /* 0x0000000bff037e24 */ /* 0x000fe4000f8e00ff */
[----:B------:R-:W-:Y:S01]  /*0310*/  FMUL R0, R0, 0.63661974668502807617 ;  /* 0x3f22f98300007820 */ /* 0x000fe20000400000 */
[----:B------:R-:W-:Y:S01]  /*0320*/  VIADD R4, R7, 0xf3000000 ;  /* 0xf300000007047836 */ /* 0x000fe20000000000 */
[----:B------:R-:W-:Y:S01]  /*0330*/  ULOP3.LUT UR5, UR4, 0xe0, URZ, 0xc0, !UPT ;  /* 0x000000e004057892 */ /* 0x000fe2000f8ec0ff */
[----:B------:R-:W-:Y:S01]  /*0340*/  FSETP.GE.AND P0, PT, |R3|, 105615, PT ;  /* 0x47ce47800300780b */ /* 0x000fe20003f06200 */
[----:B------:R-:W0:Y:S01]  /*0350*/  F2I.NTZ R6, R0 ;  /* 0x0000000000067305 */ /* 0x000e220000203100 */
[----:B------:R-:W-:Y:S01]  /*0360*/  ULOP3.LUT UR10, UR4, 0x1f, URZ, 0xc0, !UPT ;  /* 0x0000001f040a7892 */ /* 0x000fe2000f8ec0ff */
[----:B------:R-:W-:Y:S01]  /*0370*/  ISETP.GT.U32.AND P1, PT, R4, 0x727fffff, PT ;  /* 0x727fffff0400780c */ /* 0x000fe20003f24070 */
[----:B------:R-:W-:Y:S01]  /*0380*/  UIADD3 UR5, UPT, UPT, UR5, -0x80, URZ ;  /* 0xffffff8005057890 */ /* 0x000fe2000fffe0ff */
[----:B------:R-:W-:Y:S01]  /*0390*/  IMAD.U32 R5, RZ, RZ, UR11 ;  /* 0x0000000bff057e24 */ /* 0x000fe2000f8e00ff */
[----:B------:R-:W-:-:S02]  /*03a0*/  UIADD3 UR16, UPT, UPT, -UR10, 0x20, URZ ;  /* 0x000000200a107890 */ /* 0x000fc4000fffe1ff */
[----:B------:R-:W-:Y:S02]  /*03b0*/  USHF.R.U32.HI UR7, URZ, 0x5, UR5 ;  /* 0x00000005ff077899 */ /* 0x000fe40008011605 */
[----:B------:R-:W-:Y:S01]  /*03c0*/  USHF.L.U32 UR5, UR11, 0x8, URZ ;  /* 0x000000080b057899 */ /* 0x000fe200080006ff */
[----:B------:R-:W-:-:S03]  /*03d0*/  FSETP.EQ.OR P2, PT, |R5|, +INF , !P0 ;  /* 0x7f8000000500780b */ /* 0x000fc60004742600 */
[----:B------:R-:W-:Y:S01]  /*03e0*/  ULOP3.LUT UR9, UR5, 0x80000000, URZ, 0xfc, !UPT ;  /* 0x8000000005097892 */ /* 0x000fe2000f8efcff */
[----:B0-----:R-:W-:-:S05]  /*03f0*/  I2FP.F32.S32 R3, R6 ;  /* 0x0000000600037245 */ /* 0x001fca0000201400 */
[C---:B------:R-:W-:Y:S02]  /*0400*/  FFMA R0, R3.reuse, -R8, UR11 ;  /* 0x0000000b03007e23 */ /* 0x040fe40008000808 */
[----:B------:R0:W1:Y:S02]  /*0410*/  MUFU.RSQ R8, R7 ;  /* 0x0000000700087308 */ /* 0x0000640000001400 */
[----:B------:R-:W-:Y:S01]  /*0420*/  FFMA R4, R3, -7.5497894158615963534e-08, R0 ;  /* 0xb3a2216803047823 */ /* 0x000fe20000000000 */
[----:B------:R-:W-:-:S03]  /*0430*/  IMAD.U32 R0, RZ, RZ, UR7 ;  /* 0x00000007ff007e24 */ /* 0x000fc6000f8e00ff */
[----:B------:R-:W-:Y:S01]  /*0440*/  FFMA R3, R3, -5.3903029534742383927e-15, R4 ;  /* 0xa7c234c503037823 */ /* 0x000fe20000000004 */
[----:B------:R-:W-:Y:S01]  /*0450*/  SEL R4, R6, RZ, !P0 ;  /* 0x000000ff06047207 */ /* 0x000fe20004000000 */
[----:B------:R-:W-:Y:S02]  /*0460*/  IMAD R5, R0, -0x4, R1 ;  /* 0xfffffffc00057824 */ /* 0x000fe400078e0201 */
[----:B------:R-:W-:Y:S01]  /*0470*/  @P0 FMUL R3, RZ, UR11 ;  /* 0x0000000bff030c20 */ /* 0x000fe20008400000 */
[----:B0-----:R-:W-:Y:S06]  /*0480*/  @!P1 BRA `(.L_x_81) ;  /* 0x00000000000c9947 */ /* 0x001fec0003800000 */
[----:B------:R-:W-:-:S07]  /*0490*/  MOV R10, 0x4b0 ;  /* 0x000004b0000a7802 */ /* 0x000fce0000000f00 */
[----:B-1----:R-:W-:Y:S05]  /*04a0*/  CALL.REL.NOINC `($__internal_4_$__cuda_sm20_sqrt_rn_f32_slowpath) ;  /* 0x0000002800647944 */ /* 0x002fea0003c00000 */
[----:B------:R-:W-:Y:S05]  /*04b0*/  BRA `(.L_x_82) ;  /* 0x0000000000107947 */ /* 0x000fea0003800000 */
.L_x_81:
[----:B-1----:R-:W-:Y:S01]  /*04c0*/  FMUL.FTZ R0, R7, R8 ;  /* 0x0000000807007220 */ /* 0x002fe20000410000 */
[----:B------:R-:W-:-:S03]  /*04d0*/  FMUL.FTZ R8, R8, 0.5 ;  /* 0x3f00000008087820 */ /* 0x000fc60000410000 */
[----:B------:R-:W-:-:S04]  /*04e0*/  FFMA R7, -R0, R0, R7 ;  /* 0x0000000000077223 */ /* 0x000fc80000000107 */
[----:B------:R-:W-:-:S07]  /*04f0*/  FFMA R8, R7, R8, R0 ;  /* 0x0000000807087223 */ /* 0x000fce0000000000 */
.L_x_82:
[----:B------:R-:W0:Y:S01]  /*0500*/  F2F.F64.F32 R8, R8 ;  /* 0x0000000800087310 */ /* 0x000e220000201800 */
[----:B------:R-:W-:Y:S01]  /*0510*/  IMAD.MOV.U32 R6, RZ, RZ, 0x1 ;  /* 0x00000001ff067424 */ /* 0x000fe200078e00ff */
[----:B------:R-:W-:Y:S01]  /*0520*/  UMOV UR4, 0x54442d18 ;  /* 0x54442d1800047882 */ /* 0x000fe20000000000 */
[----:B------:R-:W-:-:S05]  /*0530*/  UMOV UR5, 0x400921fb ;  /* 0x400921fb00057882 */ /* 0x000fca0000000000 */
[----:B0-----:R-:W0:Y:S02]  /*0540*/  MUFU.RCP64H R7, R9 ;  /* 0x0000000900077308 */ /* 0x001e240000001800 */
[----:B0-----:R-:W-:-:S08]  /*0550*/  DFMA R10, -R8, R6, 1 ;  /* 0x3ff00000080a742b */ /* 0x001fd00000000106 */
[----:B------:R-:W-:-:S08]  /*0560*/  DFMA R10, R10, R10, R10 ;  /* 0x0000000a0a0a722b */ /* 0x000fd0000000000a */
[----:B------:R-:W-:-:S08]  /*0570*/  DFMA R10, R6, R10, R6 ;  /* 0x0000000a060a722b */ /* 0x000fd00000000006 */
[----:B------:R-:W-:-:S08]  /*0580*/  DFMA R6, -R8, R10, 1 ;  /* 0x3ff000000806742b */ /* 0x000fd0000000010a */
[----:B------:R-:W-:-:S08]  /*0590*/  DFMA R6, R10, R6, R10 ;  /* 0x000000060a06722b */ /* 0x000fd0000000000a */
[----:B------:R-:W-:-:S08]  /*05a0*/  DMUL R10, R6, UR4 ;  /* 0x00000004060a7c28 */ /* 0x000fd00008000000 */
[----:B------:R-:W-:-:S08]  /*05b0*/  DFMA R12, -R8, R10, UR4 ;  /* 0x00000004080c7e2b */ /* 0x000fd0000800010a */
[----:B------:R-:W-:-:S10]  /*05c0*/  DFMA R6, R6, R12, R10 ;  /* 0x0000000c0606722b */ /* 0x000fd4000000000a */
[----:B------:R-:W-:-:S05]  /*05d0*/  FFMA R0, RZ, R9, R7 ;  /* 0x00000009ff007223 */ /* 0x000fca0000000007 */
[----:B------:R-:W-:-:S13]  /*05e0*/  FSETP.GT.AND P0, PT, |R0|, 1.469367938527859385e-39, PT ;  /* 0x001000000000780b */ /* 0x000fda0003f04200 */
[----:B------:R-:W-:Y:S05]  /*05f0*/  @P0 BRA `(.L_x_83) ;  /* 0x0000000000200947 */ /* 0x000fea0003800000 */
[----:B------:R-:W-:Y:S01]  /*0600*/  MOV R10, R8 ;  /* 0x00000008000a7202 */ /* 0x000fe20000000f00 */
[----:B------:R-:W-:Y:S01]  /*0610*/  IMAD.MOV.U32 R11, RZ, RZ, R9 ;  /* 0x000000ffff0b7224 */ /* 0x000fe200078e0009 */
[----:B------:R-:W-:Y:S01]  /*0620*/  MOV R22, 0x660 ;  /* 0x0000066000167802 */ /* 0x000fe20000000f00 */
[----:B------:R-:W-:Y:S02]  /*0630*/  IMAD.MOV.U32 R0, RZ, RZ, 0x54442d18 ;  /* 0x54442d18ff007424 */ /* 0x000fe400078e00ff */
[----:B------:R-:W-:-:S07]  /*0640*/  IMAD.MOV.U32 R7, RZ, RZ, 0x400921fb ;  /* 0x400921fbff077424 */ /* 0x000fce00078e00ff */
[----:B------:R-:W-:Y:S05]  /*0650*/  CALL.REL.NOINC `($__internal_3_$__cuda_sm20_div_rn_f64_full) ;  /* 0x0000002000807944 */ /* 0x000fea0003c00000 */
[----:B------:R-:W-:Y:S02]  /*0660*/  IMAD.MOV.U32 R6, RZ, RZ, R10 ;  /* 0x000000ffff067224 */ /* 0x000fe400078e000a */
[----:B------:R-:W-:-:S07]  /*0670*/  IMAD.MOV.U32 R7, RZ, RZ, R11 ;  /* 0x000000ffff077224 */ /* 0x000fce00078e000b */
.L_x_83:
[----:B------:R-:W0:Y:S01]  /*0680*/  MUFU.RCP64H R11, 180 ;  /* 0x40668000000b7908 */ /* 0x000e220000001800 */
[----:B------:R-:W-:Y:S01]  /*0690*/  IMAD.MOV.U32 R12, RZ, RZ, 0x0 ;  /* 0x00000000ff0c7424 */ /* 0x000fe200078e00ff */
[----:B------:R-:W1:Y:S01]  /*06a0*/  LDCU UR4, c[0x0][0x3a0] ;  /* 0x00007400ff0477ac */ /* 0x000e620008000800 */
[----:B------:R-:W-:Y:S02]  /*06b0*/  IMAD.MOV.U32 R13, RZ, RZ, 0x40668000 ;  /* 0x40668000ff0d7424 */ /* 0x000fe400078e00ff */
[----:B------:R-:W-:Y:S01]  /*06c0*/  IMAD.MOV.U32 R10, RZ, RZ, 0x1 ;  /* 0x00000001ff0a7424 */ /* 0x000fe200078e00ff */
[----:B------:R-:W-:Y:S02]  /*06d0*/  UMOV UR5, 0x400921fb ;  /* 0x400921fb00057882 */ /* 0x000fe40000000000 */
[----:B------:R-:W-:Y:S03]  /*06e0*/  F2F.F32.F64 R6, R6 ;  /* 0x0000000600067310 */ /* 0x000fe60000301000 */
        /* <DEDUP_REMOVED lines=13> */
[----:B------:R-:W-:-:S13]  /*07c0*/  FSETP.GT.AND P0, PT, |R0|, 1.469367938527859385e-39, PT ;  /* 0x001000000000780b */ /* 0x000fda0003f04200 */
[----:B------:R-:W-:Y:S05]  /*07d0*/  @P0 BRA P1, `(.L_x_84) ;  /* 0x0000000000180947 */ /* 0x000fea0000800000 */
[----:B------:R-:W-:Y:S01]  /*07e0*/  MOV R0, R8 ;  /* 0x0000000800007202 */ /* 0x000fe20000000f00 */
[----:B------:R-:W-:Y:S01]  /*07f0*/  IMAD.MOV.U32 R7, RZ, RZ, R9 ;  /* 0x000000ffff077224 */ /* 0x000fe200078e0009 */
[----:B------:R-:W-:Y:S01]  /*0800*/  MOV R22, 0x840 ;  /* 0x0000084000167802 */ /* 0x000fe20000000f00 */
[----:B------:R-:W-:Y:S02]  /*0810*/  IMAD.MOV.U32 R10, RZ, RZ, RZ ;  /* 0x000000ffff0a7224 */ /* 0x000fe400078e00ff */
[----:B------:R-:W-:-:S07]  /*0820*/  IMAD.MOV.U32 R11, RZ, RZ, 0x40668000 ;  /* 0x40668000ff0b7424 */ /* 0x000fce00078e00ff */
[----:B------:R-:W-:Y:S05]  /*0830*/  CALL.REL.NOINC `($__internal_3_$__cuda_sm20_div_rn_f64_full) ;  /* 0x0000002000087944 */ /* 0x000fea0003c00000 */
.L_x_84:
[----:B------:R-:W0:Y:S01]  /*0840*/  LDCU.64 UR4, c[0x0][0x388] ;  /* 0x00007100ff0477ac */ /* 0x000e220008000a00 */
[----:B------:R-:W-:Y:S01]  /*0850*/  IMAD.MOV.U32 R16, RZ, RZ, 0x0 ;  /* 0x00000000ff107424 */ /* 0x000fe200078e00ff */
[----:B------:R-:W-:Y:S01]  /*0860*/  F2F.F32.F64 R7, R10 ;  /* 0x0000000a00077310 */ /* 0x000fe20000301000 */
[----:B------:R-:W-:Y:S01]  /*0870*/  IMAD.MOV.U32 R17, RZ, RZ, 0x3fe00000 ;  /* 0x3fe00000ff117424 */ /* 0x000fe200078e00ff */
[----:B------:R-:W1:Y:S01]  /*0880*/  LDCU UR7, c[0x0][0x370] ;  /* 0x00006e00ff0777ac */ /* 0x000e620008000800 */
[----:B------:R-:W2:Y:S05]  /*0890*/  LDCU.64 UR14, c[0x0][0x358] ;  /* 0x00006b00ff0e77ac */ /* 0x000eaa0008000a00 */
[----:B0-----:R-:W0:Y:S01]  /*08a0*/  I2F.F64 R8, UR5 ;  /* 0x0000000500087d12 */ /* 0x001e220008201c00 */
[----:B-1----:R-:W-:-:S07]  /*08b0*/  UIMAD UR7, UR8, UR7, URZ ;  /* 0x00000007080772a4 */ /* 0x002fce000f8e02ff */
[----:B------:R-:W1:Y:S01]  /*08c0*/  I2F.F64 R14, UR4 ;  /* 0x00000004000e7d12 */ /* 0x000e620008201c00 */
[----:B0-----:R-:W-:-:S07]  /*08d0*/  DFMA R12, R8, R16, 1 ;  /* 0x3ff00000080c742b */ /* 0x001fce0000000010 */
[----:B------:R0:W3:Y:S01]  /*08e0*/  F2F.F32.F64 R8, R12 ;  /* 0x0000000c00087310 */ /* 0x0000e20000301000 */
[----:B-1----:R-:W-:-:S07]  /*08f0*/  DFMA R14, R14, R16, 1 ;  /* 0x3ff000000e0e742b */ /* 0x002fce0000000010 */
[----:B--2---:R0:W1:Y:S04]  /*0900*/  F2F.F32.F64 R9, R14 ;  /* 0x0000000e00097310 */ /* 0x0040680000301000 */
.L_x_106:
[----:B------:R-:W0:Y:S01]  /*0910*/  LDC R17, c[0x0][0x38c] ;  /* 0x0000e300ff117b82 */ /* 0x000e220000000800 */
[----:B------:R-:W-:Y:S02]  /*0920*/  MOV R18, R3 ;  /* 0x0000000300127202 */ /* 0x000fe40000000f00 */
[----:B0-----:R-:W-:-:S04]  /*0930*/  IABS R13, R17 ;  /* 0x00000011000d7213 */ /* 0x001fc80000000000 */
[----:B------:R-:W0:Y:S08]  /*0940*/  I2F.RP R0, R13 ;  /* 0x0000000d00007306 */ /* 0x000e300000209400 */
[----:B0-----:R-:W0:Y:S02]  /*0950*/  MUFU.RCP R0, R0 ;  /* 0x0000000000007308 */ /* 0x001e240000001000 */
[----:B0-----:R-:W-:-:S06]  /*0960*/  VIADD R10, R0, 0xffffffe ;  /* 0x0ffffffe000a7836 */ /* 0x001fcc0000000000 */
[----:B------:R0:W2:Y:S02]  /*0970*/  F2I.FTZ.U32.TRUNC.NTZ R11, R10 ;  /* 0x0000000a000b7305 */ /* 0x0000a4000021f000 */
[----:B0-----:R-:W-:Y:S01]  /*0980*/  MOV R10, RZ ;  /* 0x000000ff000a7202 */ /* 0x001fe20000000f00 */
[----:B--2---:R-:W-:-:S04]  /*0990*/  IMAD.MOV R12, RZ, RZ, -R11 ;  /* 0x000000ffff0c7224 */ /* 0x004fc800078e0a0b */
[----:B------:R-:W-:Y:S01]  /*09a0*/  IMAD R15, R12, R13, RZ ;  /* 0x0000000d0c0f7224 */ /* 0x000fe200078e02ff */
[----:B------:R-:W-:-:S03]  /*09b0*/  IABS R12, R2 ;  /* 0x00000002000c7213 */ /* 0x000fc60000000000 */
[----:B------:R-:W-:-:S06]  /*09c0*/  IMAD.HI.U32 R11, R11, R15, R10 ;  /* 0x0000000f0b0b7227 */ /* 0x000fcc00078e000a */
[----:B------:R-:W-:-:S04]  /*09d0*/  IMAD.HI.U32 R11, R11, R12, RZ ;  /* 0x0000000c0b0b7227 */ /* 0x000fc800078e00ff */
[----:B------:R-:W-:-:S04]  /*09e0*/  IMAD.MOV R0, RZ, RZ, -R11 ;  /* 0x000000ffff007224 */ /* 0x000fc800078e0a0b */
[----:B------:R-:W-:-:S05]  /*09f0*/  IMAD R0, R13, R0, R12 ;  /* 0x000000000d007224 */ /* 0x000fca00078e020c */
[----:B------:R-:W-:-:S13]  /*0a00*/  ISETP.GT.U32.AND P3, PT, R13, R0, PT ;  /* 0x000000000d00720c */ /* 0x000fda0003f64070 */
[----:B------:R-:W-:Y:S02]  /*0a10*/  @!P3 IMAD.IADD R0, R0, 0x1, -R13 ;  /* 0x000000010000b824 */ /* 0x000fe400078e0a0d */
[----:B------:R-:W-:Y:S01]  /*0a20*/  @!P3 VIADD R11, R11, 0x1 ;  /* 0x000000010b0bb836 */ /* 0x000fe20000000000 */
[----:B------:R-:W-:Y:S02]  /*0a30*/  ISETP.NE.AND P3, PT, R17, RZ, PT ;  /* 0x000000ff1100720c */ /* 0x000fe40003f65270 */
[----:B------:R-:W-:Y:S02]  /*0a40*/  ISETP.GE.U32.AND P0, PT, R0, R13, PT ;  /* 0x0000000d0000720c */ /* 0x000fe40003f06070 */
[----:B------:R-:W-:-:S04]  /*0a50*/  LOP3.LUT R0, R2, R17, RZ, 0x3c, !PT ;  /* 0x0000001102007212 */ /* 0x000fc800078e3cff */
[----:B------:R-:W-:-:S07]  /*0a60*/  ISETP.GE.AND P1, PT, R0, RZ, PT ;  /* 0x000000ff0000720c */ /* 0x000fce0003f26270 */
[----:B------:R-:W-:-:S06]  /*0a70*/  @P0 VIADD R11, R11, 0x1 ;  /* 0x000000010b0b0836 */ /* 0x000fcc0000000000 */
[----:B------:R-:W-:Y:S01]  /*0a80*/  @!P1 IMAD.MOV R11, RZ, RZ, -R11 ;  /* 0x000000ffff0b9224 */ /* 0x000fe200078e0a0b */
[----:B------:R-:W-:-:S04]  /*0a90*/  @!P3 LOP3.LUT R11, RZ, R17, RZ, 0x33, !PT ;  /* 0x00000011ff0bb212 */ /* 0x000fc800078e33ff */
[----:B------:R-:W-:Y:S01]  /*0aa0*/  I2FP.F32.S32 R20, R11 ;  /* 0x0000000b00147245 */ /* 0x000fe20000201400 */
[----:B------:R-:W-:-:S04]  /*0ab0*/  IMAD.MOV R13, RZ, RZ, -R11 ;  /* 0x000000ffff0d7224 */ /* 0x000fc800078e0a0b */
[----:B------:R-:W-:Y:S02]  /*0ac0*/  IMAD R0, R17, R13, R2 ;  /* 0x0000000d11007224 */ /* 0x000fe400078e0202 */
[----:B-1----:R-:W-:-:S03]  /*0ad0*/  FADD R20, -R20, R9 ;  /* 0x0000000914147221 */ /* 0x002fc60000000100 */
[----:B------:R-:W-:Y:S01]  /*0ae0*/  I2FP.F32.S32 R11, R0 ;  /* 0x00000000000b7245 */ /* 0x000fe20000201400 */
[----:B------:R-:W-:-:S04]  /*0af0*/  IMAD.MOV.U32 R0, RZ, RZ, R4 ;  /* 0x000000ffff007224 */ /* 0x000fc800078e0004 */
[----:B---3--:R-:W-:Y:S01]  /*0b00*/  FADD R10, -R11, R8 ;  /* 0x000000080b0a7221 */ /* 0x008fe20000000100 */
[----:B------:R-:W-:Y:S06]  /*0b10*/  @P2 BRA `(.L_x_85) ;  /* 0x0000000000b82947 */ /* 0x000fec0003800000 */
[----:B------:R-:W0:Y:S01]  /*0b20*/  LDCU.64 UR4, c[0x4][URZ] ;  /* 0x01000000ff0477ac */ /* 0x000e220008000a00 */
[----:B------:R-:W-:Y:S02]  /*0b30*/  IMAD.MOV.U32 R16, RZ, RZ, RZ ;  /* 0x000000ffff107224 */ /* 0x000fe400078e00ff */
[----:B------:R-:W-:Y:S02]  /*0b40*/  IMAD.MOV.U32 R19, RZ, RZ, RZ ;  /* 0x000000ffff137224 */ /* 0x000fe400078e00ff */
[----:B------:R-:W-:Y:S02]  /*0b50*/  IMAD.MOV.U32 R11, RZ, RZ, RZ ;  /* 0x000000ffff0b7224 */ /* 0x000fe400078e00ff */
[----:B------:R-:W-:Y:S02]  /*0b60*/  IMAD.MOV.U32 R0, RZ, RZ, R1 ;  /* 0x000000ffff007224 */ /* 0x000fe400078e0001 */
[----:B0-----:R-:W-:Y:S02]  /*0b70*/  IMAD.U32 R14, RZ, RZ, UR4 ;  /* 0x00000004ff0e7e24 */ /* 0x001fe4000f8e00ff */
[----:B------:R-:W-:-:S07]  /*0b80*/  IMAD.U32 R15, RZ, RZ, UR5 ;  /* 0x00000005ff0f7e24 */ /* 0x000fce000f8e00ff */
.L_x_86:
[----:B------:R0:W2:Y:S01]  /*0b90*/  LDG.E.CONSTANT R12, desc[UR14][R14.64] ;  /* 0x0000000e0e0c7981 */ /* 0x0000a2000c1e9900 */
[----:B------:R-:W-:-:S05]  /*0ba0*/  VIADD R11, R11, 0x1 ;  /* 0x000000010b0b7836 */ /* 0x000fca0000000000 */
[----:B------:R-:W-:Y:S02]  /*0bb0*/  ISETP.NE.AND P0, PT, R11, 0x6, PT ;  /* 0x000000060b00780c */ /* 0x000fe40003f05270 */
[----:B0-----:R-:W-:-:S05]  /*0bc0*/  IADD3 R14, P3, PT, R14, 0x4, RZ ;  /* 0x000000040e0e7810 */ /* 0x001fca0007f7e0ff */
[----:B------:R-:W-:Y:S02]  /*0bd0*/  IMAD.X R15, RZ, RZ, R15, P3 ;  /* 0x000000ffff0f7224 */ /* 0x000fe400018e060f */
[----:B--2---:R-:W-:-:S03]  /*0be0*/  IMAD.WIDE.U32 R12, R12, UR9, RZ ;  /* 0x000000090c0c7c25 */ /* 0x004fc6000f8e00ff */
[----:B------:R-:W-:-:S04]  /*0bf0*/  IADD3 R17, P1, PT, R12, R16, RZ ;  /* 0x000000100c117210 */ /* 0x000fc80007f3e0ff */
[----:B------:R-:W-:Y:S01]  /*0c00*/  IADD3.X R16, PT, PT, R13, R19, RZ, P1, !PT ;  /* 0x000000130d107210 */ /* 0x000fe20000ffe4ff */
[----:B------:R0:W-:Y:S02]  /*0c10*/  STL [R0], R17 ;  /* 0x0000001100007387 */ /* 0x0001e40000100800 */
[----:B0-----:R-:W-:Y:S01]  /*0c20*/  VIADD R0, R0, 0x4 ;  /* 0x0000000400007836 */ /* 0x001fe20000000000 */
[----:B------:R-:W-:Y:S06]  /*0c30*/  @P0 BRA `(.L_x_86) ;  /* 0xfffffffc00d40947 */ /* 0x000fec000383ffff */
[----:B------:R-:W-:Y:S01]  /*0c40*/  ISETP.NE.AND P0, PT, RZ, UR10, PT ;  /* 0x0000000aff007c0c */ /* 0x000fe2000bf05270 */
[----:B------:R0:W-:Y:S04]  /*0c50*/  STL [R1+0x18], R16 ;  /* 0x0000181001007387 */ /* 0x0001e80000100800 */
[----:B------:R-:W2:Y:S04]  /*0c60*/  LDL R0, [R5+0x18] ;  /* 0x0000180005007983 */ /* 0x000ea80000100800 */
[----:B------:R-:W3:Y:S04]  /*0c70*/  LDL R11, [R5+0x14] ;  /* 0x00001400050b7983 */ /* 0x000ee80000100800 */
[----:B------:R-:W4:Y:S01]  /*0c80*/  @P0 LDL R15, [R5+0x10] ;  /* 0x00001000050f0983 */ /* 0x000f220000100800 */
[----:B------:R-:W-:Y:S01]  /*0c90*/  UMOV UR4, 0x54442d19 ;  /* 0x54442d1900047882 */ /* 0x000fe20000000000 */
[----:B------:R-:W-:Y:S01]  /*0ca0*/  UMOV UR5, 0x3bf921fb ;  /* 0x3bf921fb00057882 */ /* 0x000fe20000000000 */
[----:B--2---:R-:W-:-:S02]  /*0cb0*/  @P0 SHF.L.U32 R12, R0, UR10, RZ ;  /* 0x0000000a000c0c19 */ /* 0x004fc400080006ff */
[----:B---3--:R-:W-:Y:S02]  /*0cc0*/  @P0 SHF.R.U32.HI R13, RZ, UR16, R11 ;  /* 0x00000010ff0d0c19 */ /* 0x008fe4000801160b */
[----:B------:R-:W-:Y:S02]  /*0cd0*/  @P0 SHF.L.U32 R14, R11, UR10, RZ ;  /* 0x0000000a0b0e0c19 */ /* 0x000fe400080006ff */
[----:B----4-:R-:W-:Y:S01]  /*0ce0*/  @P0 SHF.R.U32.HI R15, RZ, UR16, R15 ;  /* 0x00000010ff0f0c19 */ /* 0x010fe2000801160f */
[----:B------:R-:W-:-:S04]  /*0cf0*/  @P0 IMAD.IADD R0, R12, 0x1, R13 ;  /* 0x000000010c000824 */ /* 0x000fc800078e020d */
[----:B------:R-:W-:Y:S01]  /*0d00*/  @P0 IMAD.IADD R11, R14, 0x1, R15 ;  /* 0x000000010e0b0824 */ /* 0x000fe200078e020f */
[----:B------:R-:W-:-:S04]  /*0d10*/  ISETP.LE.AND P0, PT, RZ, UR11, PT ;  /* 0x0000000bff007c0c */ /* 0x000fc8000bf03270 */
[C---:B------:R-:W-:Y:S01]  /*0d20*/  SHF.L.W.U32.HI R12, R11.reuse, 0x2, R0 ;  /* 0x000000020b0c7819 */ /* 0x040fe20000010e00 */
[----:B------:R-:W-:-:S03]  /*0d30*/  IMAD.SHL.U32 R11, R11, 0x4, RZ ;  /* 0x000000040b0b7824 */ /* 0x000fc600078e00ff */
[----:B------:R-:W-:-:S04]  /*0d40*/  SHF.R.S32.HI R13, RZ, 0x1f, R12 ;  /* 0x0000001fff0d7819 */ /* 0x000fc8000001140c */
[C---:B0-----:R-:W-:Y:S02]  /*0d50*/  LOP3.LUT R16, R13.reuse, R11, RZ, 0x3c, !PT ;  /* 0x0000000b0d107212 */ /* 0x041fe400078e3cff */
[----:B------:R-:W-:Y:S02]  /*0d60*/  LOP3.LUT R17, R13, R12, RZ, 0x3c, !PT ;  /* 0x0000000c0d117212 */ /* 0x000fe400078e3cff */
[----:B------:R-:W-:Y:S02]  /*0d70*/  SHF.R.U32.HI R11, RZ, 0x1e, R0 ;  /* 0x0000001eff0b7819 */ /* 0x000fe40000011600 */
[----:B------:R-:W0:Y:S01]  /*0d80*/  I2F.F64.S64 R14, R16 ;  /* 0x00000010000e7312 */ /* 0x000e220000301c00 */
[C---:B------:R-:W-:Y:S02]  /*0d90*/  LOP3.LUT R13, R12.reuse, UR11, RZ, 0x3c, !PT ;  /* 0x0000000b0c0d7c12 */ /* 0x040fe4000f8e3cff */
[----:B------:R-:W-:Y:S02]  /*0da0*/  LEA.HI R0, R12, R11, RZ, 0x1 ;  /* 0x0000000b0c007211 */ /* 0x000fe400078f08ff */
[----:B------:R-:W-:-:S03]  /*0db0*/  ISETP.GE.AND P1, PT, R13, RZ, PT ;  /* 0x000000ff0d00720c */ /* 0x000fc60003f26270 */
[----:B------:R-:W-:Y:S01]  /*0dc0*/  @!P0 IMAD.MOV R0, RZ, RZ, -R0 ;  /* 0x000000ffff008224 */ /* 0x000fe200078e0a00 */
[----:B0-----:R-:W-:-:S10]  /*0dd0*/  DMUL R14, R14, UR4 ;  /* 0x000000040e0e7c28 */ /* 0x001fd40008000000 */
[----:B------:R-:W0:Y:S02]  /*0de0*/  F2F.F32.F64 R14, R14 ;  /* 0x0000000e000e7310 */ /* 0x000e240000301000 */
[----:B0-----:R-:W-:-:S07]  /*0df0*/  FSEL R18, -R14, R14, !P1 ;  /* 0x0000000e0e127208 */ /* 0x001fce0004800100 */
.L_x_85:
[----:B------:R-:W-:Y:S02]  /*0e00*/  IMAD.MOV.U32 R11, RZ, RZ, 0x37cbac00 ;  /* 0x37cbac00ff0b7424 */ /* 0x000fe400078e00ff */
[----:B------:R-:W-:Y:S01]  /*0e10*/  FMUL R14, R18, R18 ;  /* 0x00000012120e7220 */ /* 0x000fe20000400000 */
[C---:B------:R-:W-:Y:S01]  /*0e20*/  LOP3.LUT R12, R0.reuse, 0x1, RZ, 0xc0, !PT ;  /* 0x00000001000c7812 */ /* 0x040fe200078ec0ff */
[----:B------:R-:W-:Y:S02]  /*0e30*/  VIADD R0, R0, 0x1 ;  /* 0x0000000100007836 */ /* 0x000fe40000000000 */
[----:B------:R-:W-:Y:S01]  /*0e40*/  FFMA R15, R14, R11, -0.0013887860113754868507 ;  /* 0xbab607ed0e0f7423 */ /* 0x000fe2000000000b */
[----:B------:R-:W-:Y:S01]  /*0e50*/  ISETP.NE.U32.AND P0, PT, R12, 0x1, PT ;  /* 0x000000010c00780c */ /* 0x000fe20003f05070 */
[----:B------:R-:W-:Y:S01]  /*0e60*/  IMAD.MOV.U32 R13, RZ, RZ, 0x3e2aaaa8 ;  /* 0x3e2aaaa8ff0d7424 */ /* 0x000fe200078e00ff */
[----:B------:R-:W-:Y:S02]  /*0e70*/  MOV R12, 0x3c0885e4 ;  /* 0x3c0885e4000c7802 */ /* 0x000fe40000000f00 */
[----:B------:R-:W-:-:S02]  /*0e80*/  FSEL R15, R15, -0.00019574658654164522886, P0 ;  /* 0xb94d41530f0f7808 */ /* 0x000fc40000000000 */
[----:B------:R-:W-:Y:S02]  /*0e90*/  FSEL R17, R12, 0.041666727513074874878, !P0 ;  /* 0x3d2aaabb0c117808 */ /* 0x000fe40004000000 */
[----:B------:R-:W-:Y:S02]  /*0ea0*/  LOP3.LUT P1, RZ, R0, 0x2, RZ, 0xc0, !PT ;  /* 0x0000000200ff7812 */ /* 0x000fe4000782c0ff */
[----:B------:R-:W-:Y:S01]  /*0eb0*/  FSEL R0, R18, 1, !P0 ;  /* 0x3f80000012007808 */ /* 0x000fe20004000000 */
[C---:B------:R-:W-:Y:S01]  /*0ec0*/  FFMA R15, R14.reuse, R15, R17 ;  /* 0x0000000f0e0f7223 */ /* 0x040fe20000000011 */
[----:B------:R-:W-:Y:S01]  /*0ed0*/  FSEL R16, -R13, -0.4999999701976776123, !P0 ;  /* 0xbeffffff0d107808 */ /* 0x000fe20004000100 */
[----:B------:R-:W-:Y:S02]  /*0ee0*/  IMAD.MOV.U32 R18, RZ, RZ, R4 ;  /* 0x000000ffff127224 */ /* 0x000fe400078e0004 */
[C---:B------:R-:W-:Y:S02]  /*0ef0*/  FFMA R21, R14.reuse, R0, RZ ;  /* 0x000000000e157223 */ /* 0x040fe400000000ff */
[----:B------:R-:W-:-:S04]  /*0f00*/  FFMA R15, R14, R15, R16 ;  /* 0x0000000f0e0f7223 */ /* 0x000fc80000000010 */
[----:B------:R-:W-:Y:S01]  /*0f10*/  FFMA R21, R21, R15, R0 ;  /* 0x0000000f15157223 */ /* 0x000fe20000000000 */
[----:B------:R-:W-:-:S03]  /*0f20*/  IMAD.MOV.U32 R0, RZ, RZ, R3 ;  /* 0x000000ffff007224 */ /* 0x000fc600078e0003 */
[----:B------:R-:W-:Y:S01]  /*0f30*/  @P1 FADD R21, RZ, -R21 ;  /* 0x80000015ff151221 */ /* 0x000fe20000000000 */
[----:B------:R-:W-:Y:S06]  /*0f40*/  @P2 BRA `(.L_x_87) ;  /* 0x0000000000a42947 */ /* 0x000fec0003800000 */
[----:B------:R-:W0:Y:S01]  /*0f50*/  LDC.64 R14, c[0x4][RZ] ;  /* 0x01000000ff0e7b82 */ /* 0x000e220000000a00 */
[----:B------:R-:W-:Y:S01]  /*0f60*/  CS2R R22, SRZ ;  /* 0x0000000000167805 */ /* 0x000fe2000001ff00 */
[----:B------:R-:W-:-:S07]  /*0f70*/  IMAD.MOV.U32 R27, RZ, RZ, RZ ;  /* 0x000000ffff1b7224 */ /* 0x000fce00078e00ff */
.L_x_88:
[----:B0-----:R-:W-:-:S05]  /*0f80*/  IMAD.WIDE.U32 R18, R23, 0x4, R14 ;  /* 0x0000000417127825 */ /* 0x001fca00078e000e */
[----:B------:R-:W2:Y:S01]  /*0f90*/  LDG.E.CONSTANT R16, desc[UR14][R18.64] ;  /* 0x0000000e12107981 */ /* 0x000ea2000c1e9900 */
[C---:B-1----:R-:W-:Y:S01]  /*0fa0*/  LEA R0, R23.reuse, UR17, 0x2 ;  /* 0x0000001117007c11 */ /* 0x042fe2000f8e10ff */
[----:B------:R-:W-:-:S05]  /*0fb0*/  VIADD R23, R23, 0x1 ;  /* 0x0000000117177836 */ /* 0x000fca0000000000 */
[----:B------:R-:W-:Y:S01]  /*0fc0*/  ISETP.NE.AND P0, PT, R23, 0x6, PT ;  /* 0x000000061700780c */ /* 0x000fe20003f05270 */
[----:B--2---:R-:W-:-:S03]  /*0fd0*/  IMAD.WIDE.U32 R16, R16, UR9, RZ ;  /* 0x0000000910107c25 */ /* 0x004fc6000f8e00ff */
[----:B------:R-:W-:-:S05]  /*0fe0*/  IADD3 R25, P1, PT, R16, R22, RZ ;  /* 0x0000001610197210 */ /* 0x000fca0007f3e0ff */
[----:B------:R1:W-:Y:S01]  /*0ff0*/  STL [R0], R25 ;  /* 0x0000001900007387 */ /* 0x0003e20000100800 */
[----:B------:R-:W-:-:S03]  /*1000*/  IMAD.X R22, R17, 0x1, R27, P1 ;  /* 0x0000000111167824 */ /* 0x000fc600008e061b */
[----:B------:R-:W-:Y:S05]  /*1010*/  @P0 BRA `(.L_x_88) ;  /* 0xfffffffc00d80947 */ /* 0x000fea000383ffff */
[----:B------:R-:W-:Y:S01]  /*1020*/  ISETP.NE.AND P0, PT, RZ, UR10, PT ;  /* 0x0000000aff007c0c */ /* 0x000fe2000bf05270 */
[----:B------:R0:W-:Y:S04]  /*1030*/  STL [R1+0x18], R22 ;  /* 0x0000181601007387 */ /* 0x0001e80000100800 */
[----:B------:R-:W2:Y:S04]  /*1040*/  LDL R15, [R5+0x14] ;  /* 0x00001400050f7983 */ /* 0x000ea80000100800 */
[----:B-1----:R-:W3:Y:S04]  /*1050*/  LDL R0, [R5+0x18] ;  /* 0x0000180005007983 */ /* 0x002ee80000100800 */
[----:B------:R-:W4:Y:S01]  /*1060*/  @P0 LDL R18, [R5+0x10] ;  /* 0x0000100005120983 */ /* 0x000f220000100800 */
[----:B------:R-:W-:Y:S01]  /*1070*/  UMOV UR4, 0x54442d19 ;  /* 0x54442d1900047882 */ /* 0x000fe20000000000 */
[----:B------:R-:W-:Y:S01]  /*1080*/  UMOV UR5, 0x3bf921fb ;  /* 0x3bf921fb00057882 */ /* 0x000fe20000000000 */
[----:B------:R-:W-:-:S02]  /*1090*/  ISETP.LE.AND P1, PT, RZ, UR11, PT ;  /* 0x0000000bff007c0c */ /* 0x000fc4000bf23270 */
[----:B--2---:R-:W-:Y:S02]  /*10a0*/  @P0 SHF.L.U32 R16, R15, UR10, RZ ;  /* 0x0000000a0f100c19 */ /* 0x004fe400080006ff */
[----:B------:R-:W-:Y:S02]  /*10b0*/  @P0 SHF.R.U32.HI R17, RZ, UR16, R15 ;  /* 0x00000010ff110c19 */ /* 0x000fe4000801160f */
[----:B---3--:R-:W-:Y:S02]  /*10c0*/  @P0 SHF.L.U32 R14, R0, UR10, RZ ;  /* 0x0000000a000e0c19 */ /* 0x008fe400080006ff */
[----:B----4-:R-:W-:Y:S02]  /*10d0*/  @P0 SHF.R.U32.HI R19, RZ, UR16, R18 ;  /* 0x00000010ff130c19 */ /* 0x010fe40008011612 */
[----:B------:R-:W-:-:S03]  /*10e0*/  @P0 IADD3 R0, PT, PT, R14, R17, RZ ;  /* 0x000000110e000210 */ /* 0x000fc60007ffe0ff */
[----:B------:R-:W-:-:S05]  /*10f0*/  @P0 IMAD.IADD R15, R16, 0x1, R19 ;  /* 0x00000001100f0824 */ /* 0x000fca00078e0213 */
[C---:B------:R-:W-:Y:S01]  /*1100*/  SHF.L.W.U32.HI R18, R15.reuse, 0x2, R0 ;  /* 0x000000020f127819 */ /* 0x040fe20000010e00 */
[----:B------:R-:W-:-:S03]  /*1110*/  IMAD.SHL.U32 R15, R15, 0x4, RZ ;  /* 0x000000040f0f7824 */ /* 0x000fc600078e00ff */
[----:B------:R-:W-:-:S04]  /*1120*/  SHF.R.S32.HI R16, RZ, 0x1f, R18 ;  /* 0x0000001fff107819 */ /* 0x000fc80000011412 */
[C---:B------:R-:W-:Y:S02]  /*1130*/  LOP3.LUT R14, R16.reuse, R15, RZ, 0x3c, !PT ;  /* 0x0000000f100e7212 */ /* 0x040fe400078e3cff */
[----:B------:R-:W-:-:S06]  /*1140*/  LOP3.LUT R15, R16, R18, RZ, 0x3c, !PT ;  /* 0x00000012100f7212 */ /* 0x000fcc00078e3cff */
[----:B------:R-:W1:Y:S02]  /*1150*/  I2F.F64.S64 R14, R14 ;  /* 0x0000000e000e7312 */ /* 0x000e640000301c00 */
[----:B-1----:R-:W-:Y:S01]  /*1160*/  DMUL R16, R14, UR4 ;  /* 0x000000040e107c28 */ /* 0x002fe20008000000 */
[----:B------:R-:W-:Y:S02]  /*1170*/  SHF.R.U32.HI R19, RZ, 0x1e, R0 ;  /* 0x0000001eff137819 */ /* 0x000fe40000011600 */
[----:B0-----:R-:W-:-:S07]  /*1180*/  LOP3.LUT R22, R18, UR11, RZ, 0x3c, !PT ;  /* 0x0000000b12167c12 */ /* 0x001fce000f8e3cff */
[----:B------:R-:W0:Y:S01]  /*1190*/  F2F.F32.F64 R16, R16 ;  /* 0x0000001000107310 */ /* 0x000e220000301000 */
[----:B------:R-:W-:Y:S02]  /*11a0*/  LEA.HI R18, R18, R19, RZ, 0x1 ;  /* 0x0000001312127211 */ /* 0x000fe400078f08ff */
[----:B------:R-:W-:-:S03]  /*11b0*/  ISETP.GE.AND P0, PT, R22, RZ, PT ;  /* 0x000000ff1600720c */ /* 0x000fc60003f06270 */
[----:B------:R-:W-:Y:S01]  /*11c0*/  @!P1 IMAD.MOV R18, RZ, RZ, -R18 ;  /* 0x000000ffff129224 */ /* 0x000fe200078e0a12 */
[----:B0-----:R-:W-:-:S09]  /*11d0*/  FSEL R0, -R16, R16, !P0 ;  /* 0x0000001010007208 */ /* 0x001fd20004000100 */
.L_x_87:
[----:B------:R-:W-:Y:S01]  /*11e0*/  FMUL R14, R0, R0 ;  /* 0x00000000000e7220 */ /* 0x000fe20000400000 */
[C---:B------:R-:W-:Y:S01]  /*11f0*/  LOP3.LUT R16, R18.reuse, 0x1, RZ, 0xc0, !PT ;  /* 0x0000000112107812 */ /* 0x040fe200078ec0ff */
[----:B------:R-:W-:Y:S01]  /*1200*/  IMAD.MOV.U32 R19, RZ, RZ, R4 ;  /* 0x000000ffff137224 */ /* 0x000fe200078e0004 */
[----:B------:R-:W-:Y:S01]  /*1210*/  LOP3.LUT P1, RZ, R18, 0x2, RZ, 0xc0, !PT ;  /* 0x0000000212ff7812 */ /* 0x000fe2000782c0ff */
[----:B------:R-:W-:Y:S01]  /*1220*/  FFMA R15, R14, R11, -0.0013887860113754868507 ;  /* 0xbab607ed0e0f7423 */ /* 0x000fe2000000000b */
[----:B------:R-:W-:Y:S01]  /*1230*/  ISETP.NE.U32.AND P0, PT, R16, 0x1, PT ;  /* 0x000000011000780c */ /* 0x000fe20003f05070 */
[----:B------:R-:W-:-:S03]  /*1240*/  IMAD.MOV.U32 R18, RZ, RZ, R3 ;  /* 0x000000ffff127224 */ /* 0x000fc600078e0003 */
[----:B------:R-:W-:Y:S02]  /*1250*/  FSEL R15, R15, -0.00019574658654164522886, !P0 ;  /* 0xb94d41530f0f7808 */ /* 0x000fe40004000000 */
[----:B------:R-:W-:Y:S02]  /*1260*/  FSEL R17, R12, 0.041666727513074874878, P0 ;  /* 0x3d2aaabb0c117808 */ /* 0x000fe40000000000 */
[----:B------:R-:W-:Y:S02]  /*1270*/  FSEL R0, R0, 1, P0 ;  /* 0x3f80000000007808 */ /* 0x000fe40000000000 */
[----:B------:R-:W-:Y:S01]  /*1280*/  FSEL R16, -R13, -0.4999999701976776123, P0 ;  /* 0xbeffffff0d107808 */ /* 0x000fe20000000100 */
[C---:B------:R-:W-:Y:S02]  /*1290*/  FFMA R17, R14.reuse, R15, R17 ;  /* 0x0000000f0e117223 */ /* 0x040fe40000000011 */
[C---:B------:R-:W-:Y:S02]  /*12a0*/  FFMA R15, R14.reuse, R0, RZ ;  /* 0x000000000e0f7223 */ /* 0x040fe400000000ff */
[----:B------:R-:W-:-:S04]  /*12b0*/  FFMA R16, R14, R17, R16 ;  /* 0x000000110e107223 */ /* 0x000fc80000000010 */
[----:B------:R-:W-:-:S04]  /*12c0*/  FFMA R15, R15, R16, R0 ;  /* 0x000000100f0f7223 */ /* 0x000fc80000000000 */
[----:B------:R-:W-:-:S04]  /*12d0*/  @P1 FADD R15, RZ, -R15 ;  /* 0x8000000fff0f1221 */ /* 0x000fc80000000000 */
[----:B------:R-:W-:-:S04]  /*12e0*/  FMUL R15, R20, R15 ;  /* 0x0000000f140f7220 */ /* 0x000fc80000400000 */
[----:B------:R-:W-:Y:S01]  /*12f0*/  FFMA R0, R10, R21, R15 ;  /* 0x000000150a007223 */ /* 0x000fe2000000000f */
[----:B------:R-:W-:Y:S06]  /*1300*/  @P2 BRA `(.L_x_89) ;  /* 0x0000000000a82947 */ /* 0x000fec0003800000 */
[----:B------:R-:W0:Y:S01]  /*1310*/  LDC.64 R14, c[0x4][RZ] ;  /* 0x01000000ff0e7b82 */ /* 0x000e220000000a00 */
[----:B------:R-:W-:Y:S01]  /*1320*/  IMAD.MOV.U32 R21, RZ, RZ, RZ ;  /* 0x000000ffff157224 */ /* 0x000fe200078e00ff */
[----:B------:R-:W-:Y:S01]  /*1330*/  MOV R23, RZ ;  /* 0x000000ff00177202 */ /* 0x000fe20000000f00 */
[----:B------:R-:W-:-:S07]  /*1340*/  IMAD.MOV.U32 R27, RZ, RZ, RZ ;  /* 0x000000ffff1b7224 */ /* 0x000fce00078e00ff */
.L_x_90:
[----:B0-----:R-:W-:-:S06]  /*1350*/  IMAD.WIDE.U32 R16, R23, 0x4, R14 ;  /* 0x0000000417107825 */ /* 0x001fcc00078e000e */
        /* <DEDUP_REMOVED lines=12> */
[----:B------:R-:W3:Y:S04]  /*1420*/  LDL R15, [R5+0x14] ;  /* 0x00001400050f7983 */ /* 0x000ee80000100800 */
[----:B------:R-:W4:Y:S01]  /*1430*/  @P0 LDL R19, [R5+0x10] ;  /* 0x0000100005130983 */ /* 0x000f220000100800 */
[----:B------:R-:W-:Y:S01]  /*1440*/  UMOV UR4, 0x54442d19 ;  /* 0x54442d1900047882 */ /* 0x000fe20000000000 */
[----:B------:R-:W-:Y:S01]  /*1450*/  UMOV UR5, 0x3bf921fb ;  /* 0x3bf921fb00057882 */ /* 0x000fe20000000000 */
[----:B------:R-:W-:-:S02]  /*1460*/  ISETP.LE.AND P1, PT, RZ, UR11, PT ;  /* 0x0000000bff007c0c */ /* 0x000fc4000bf23270 */
[----:B--2---:R-:W-:Y:S02]  /*1470*/  @P0 SHF.L.U32 R14, R18, UR10, RZ ;  /* 0x0000000a120e0c19 */ /* 0x004fe400080006ff */
[----:B---3--:R-:W-:Y:S02]  /*1480*/  @P0 SHF.R.U32.HI R17, RZ, UR16, R15 ;  /* 0x00000010ff110c19 */ /* 0x008fe4000801160f */
[----:B------:R-:W-:Y:S02]  /*1490*/  @P0 SHF.L.U32 R16, R15, UR10, RZ ;  /* 0x0000000a0f100c19 */ /* 0x000fe400080006ff */
[----:B----4-:R-:W-:Y:S01]  /*14a0*/  @P0 SHF.R.U32.HI R19, RZ, UR16, R19 ;  /* 0x00000010ff130c19 */ /* 0x010fe20008011613 */
[----:B------:R-:W-:-:S04]  /*14b0*/  @P0 IMAD.IADD R18, R14, 0x1, R17 ;  /* 0x000000010e120824 */ /* 0x000fc800078e0211 */
[----:B------:R-:W-:-:S05]  /*14c0*/  @P0 IMAD.IADD R15, R16, 0x1, R19 ;  /* 0x00000001100f0824 */ /* 0x000fca00078e0213 */
[C-C-:B------:R-:W-:Y:S01]  /*14d0*/  SHF.L.W.U32.HI R19, R15.reuse, 0x2, R18.reuse ;  /* 0x000000020f137819 */ /* 0x140fe20000010e12 */
[----:B------:R-:W-:Y:S01]  /*14e0*/  IMAD.SHL.U32 R15, R15, 0x4, RZ ;  /* 0x000000040f0f7824 */ /* 0x000fe200078e00ff */
[----:B------:R-:W-:Y:S02]  /*14f0*/  SHF.R.U32.HI R18, RZ, 0x1e, R18 ;  /* 0x0000001eff127819 */ /* 0x000fe40000011612 */
[----:B------:R-:W-:Y:S02]  /*1500*/  SHF.R.S32.HI R16, RZ, 0x1f, R19 ;  /* 0x0000001fff107819 */ /* 0x000fe40000011413 */
[----:B0-----:R-:W-:Y:S02]  /*1510*/  LOP3.LUT R21, R19, UR11, RZ, 0x3c, !PT ;  /* 0x0000000b13157c12 */ /* 0x001fe4000f8e3cff */
[C---:B------:R-:W-:Y:S02]  /*1520*/  LOP3.LUT R14, R16.reuse, R15, RZ, 0x3c, !PT ;  /* 0x0000000f100e7212 */ /* 0x040fe400078e3cff */
[----:B------:R-:W-:-:S02]  /*1530*/  LOP3.LUT R15, R16, R19, RZ, 0x3c, !PT ;  /* 0x00000013100f7212 */ /* 0x000fc400078e3cff */
[----:B------:R-:W-:Y:S02]  /*1540*/  LEA.HI R19, R19, R18, RZ, 0x1 ;  /* 0x0000001213137211 */ /* 0x000fe400078f08ff */
[----:B------:R-:W-:Y:S02]  /*1550*/  ISETP.GE.AND P0, PT, R21, RZ, PT ;  /* 0x000000ff1500720c */ /* 0x000fe40003f06270 */
[----:B------:R-:W0:Y:S01]  /*1560*/  I2F.F64.S64 R14, R14 ;  /* 0x0000000e000e7312 */ /* 0x000e220000301c00 */
[----:B------:R-:W-:Y:S01]  /*1570*/  @!P1 IMAD.MOV R19, RZ, RZ, -R19 ;  /* 0x000000ffff139224 */ /* 0x000fe200078e0a13 */
[----:B0-----:R-:W-:-:S10]  /*1580*/  DMUL R16, R14, UR4 ;  /* 0x000000040e107c28 */ /* 0x001fd40008000000 */
[----:B------:R-:W0:Y:S02]  /*1590*/  F2F.F32.F64 R16, R16 ;  /* 0x0000001000107310 */ /* 0x000e240000301000 */
[----:B0-----:R-:W-:-:S07]  /*15a0*/  FSEL R18, -R16, R16, !P0 ;  /* 0x0000001010127208 */ /* 0x001fce0004000100 */
.L_x_89:
[----:B------:R-:W-:Y:S01]  /*15b0*/  FMUL R15, R18, R18 ;  /* 0x00000012120f7220 */ /* 0x000fe20000400000 */
[C---:B------:R-:W-:Y:S01]  /*15c0*/  LOP3.LUT R16, R19.reuse, 0x1, RZ, 0xc0, !PT ;  /* 0x0000000113107812 */ /* 0x040fe200078ec0ff */
[----:B------:R-:W-:Y:S02]  /*15d0*/  VIADD R17, R19, 0x1 ;  /* 0x0000000113117836 */ /* 0x000fe40000000000 */
[----:B------:R-:W-:Y:S01]  /*15e0*/  FFMA R14, R15, R11, -0.0013887860113754868507 ;  /* 0xbab607ed0f0e7423 */ /* 0x000fe2000000000b */
[----:B------:R-:W-:Y:S02]  /*15f0*/  ISETP.NE.U32.AND P0, PT, R16, 0x1, PT ;  /* 0x000000011000780c */ /* 0x000fe40003f05070 */
[----:B------:R-:W-:Y:S02]  /*1600*/  LOP3.LUT P1, RZ, R17, 0x2, RZ, 0xc0, !PT ;  /* 0x0000000211ff7812 */ /* 0x000fe4000782c0ff */
[----:B------:R-:W-:Y:S02]  /*1610*/  FSEL R16, R14, -0.00019574658654164522886, P0 ;  /* 0xb94d41530e107808 */ /* 0x000fe40000000000 */
[----:B-1----:R-:W-:-:S02]  /*1620*/  FSEL R22, R12, 0.041666727513074874878, !P0 ;  /* 0x3d2aaabb0c167808 */ /* 0x002fc40004000000 */
[----:B------:R-:W-:Y:S01]  /*1630*/  FSEL R14, R18, 1, !P0 ;  /* 0x3f800000120e7808 */ /* 0x000fe20004000000 */
[----:B------:R-:W-:Y:S01]  /*1640*/  IMAD.MOV.U32 R18, RZ, RZ, R3 ;  /* 0x000000ffff127224 */ /* 0x000fe200078e0003 */
[----:B------:R-:W-:Y:S01]  /*1650*/  FSEL R19, -R13, -0.4999999701976776123, !P0 ;  /* 0xbeffffff0d137808 */ /* 0x000fe20004000100 */
[C---:B------:R-:W-:Y:S02]  /*1660*/  FFMA R16, R15.reuse, R16, R22 ;  /* 0x000000100f107223 */ /* 0x040fe40000000016 */
[C---:B------:R-:W-:Y:S02]  /*1670*/  FFMA R17, R15.reuse, R14, RZ ;  /* 0x0000000e0f117223 */ /* 0x040fe400000000ff */
[----:B------:R-:W-:Y:S01]  /*1680*/  FFMA R16, R15, R16, R19 ;  /* 0x000000100f107223 */ /* 0x000fe20000000013 */
[----:B------:R-:W-:-:S03]  /*1690*/  MOV R19, R4 ;  /* 0x0000000400137202 */ /* 0x000fc60000000f00 */
[----:B------:R-:W-:-:S04]  /*16a0*/  FFMA R17, R17, R16, R14 ;  /* 0x0000001011117223 */ /* 0x000fc8000000000e */
[----:B------:R-:W-:-:S04]  /*16b0*/  @P1 FADD R17, RZ, -R17 ;  /* 0x80000011ff111221 */ /* 0x000fc80000000000 */
[----:B------:R-:W-:Y:S01]  /*16c0*/  FMUL R21, R20, R17 ;  /* 0x0000001114157220 */ /* 0x000fe20000400000 */
[----:B------:R-:W-:Y:S06]  /*16d0*/  @P2 BRA `(.L_x_91) ;  /* 0x0000000000a82947 */ /* 0x000fec0003800000 */
[----:B------:R-:W0:Y:S01]  /*16e0*/  LDC.64 R14, c[0x4][RZ] ;  /* 0x01000000ff0e7b82 */ /* 0x000e220000000a00 */
[----:B------:R-:W-:Y:S02]  /*16f0*/  IMAD.MOV.U32 R20, RZ, RZ, RZ ;  /* 0x000000ffff147224 */ /* 0x000fe400078e00ff */
[----:B------:R-:W-:Y:S02]  /*1700*/  IMAD.MOV.U32 R27, RZ, RZ, RZ ;  /* 0x000000ffff1b7224 */ /* 0x000fe400078e00ff */
[----:B------:R-:W-:-:S07]  /*1710*/  IMAD.MOV.U32 R23, RZ, RZ, RZ ;  /* 0x000000ffff177224 */ /* 0x000fce00078e00ff */
.L_x_92:
        /* <DEDUP_REMOVED lines=22> */
[----:B------:R-:W-:-:S03]  /*1880*/  @P0 IMAD.IADD R18, R14, 0x1, R17 ;  /* 0x000000010e120824 */ /* 0x000fc600078e0211 */
[----:B------:R-:W-:-:S04]  /*1890*/  @P0 IADD3 R15, PT, PT, R16, R19, RZ ;  /* 0x00000013100f0210 */ /* 0x000fc80007ffe0ff */
        /* <DEDUP_REMOVED lines=14> */
.L_x_91:
[----:B------:R-:W0:Y:S01]  /*1980*/  LDC R15, c[0x0][0x394] ;  /* 0x0000e500ff0f7b82 */ /* 0x000e220000000800 */
[C---:B------:R-:W-:Y:S01]  /*1990*/  LOP3.LUT R17, R19.reuse, 0x1, RZ, 0xc0, !PT ;  /* 0x0000000113117812 */ /* 0x040fe200078ec0ff */
[----:B------:R-:W-:Y:S01]  /*19a0*/  FMUL R14, R18, R18 ;  /* 0x00000012120e7220 */ /* 0x000fe20000400000 */
[----:B------:R-:W-:Y:S01]  /*19b0*/  LOP3.LUT P1, RZ, R19, 0x2, RZ, 0xc0, !PT ;  /* 0x0000000213ff7812 */ /* 0x000fe2000782c0ff */
[----:B------:R-:W-:Y:S01]  /*19c0*/  BSSY.RECONVERGENT B0, `(.L_x_93) ;  /* 0x000001b000007945 */ /* 0x000fe20003800200 */
[----:B------:R-:W-:Y:S01]  /*19d0*/  ISETP.NE.U32.AND P0, PT, R17, 0x1, PT ;  /* 0x000000011100780c */ /* 0x000fe20003f05070 */
[----:B------:R-:W-:-:S03]  /*19e0*/  FFMA R11, R14, R11, -0.0013887860113754868507 ;  /* 0xbab607ed0e0b7423 */ /* 0x000fc6000000000b */
[----:B------:R-:W-:Y:S02]  /*19f0*/  FSEL R17, R12, 0.041666727513074874878, P0 ;  /* 0x3d2aaabb0c117808 */ /* 0x000fe40000000000 */
[----:B------:R-:W-:Y:S02]  /*1a00*/  FSEL R11, R11, -0.00019574658654164522886, !P0 ;  /* 0xb94d41530b0b7808 */ /* 0x000fe40004000000 */
[----:B------:R-:W-:-:S03]  /*1a10*/  FSEL R13, -R13, -0.4999999701976776123, P0 ;  /* 0xbeffffff0d0d7808 */ /* 0x000fc60000000100 */
[----:B------:R-:W-:Y:S01]  /*1a20*/  FFMA R17, R14, R11, R17 ;  /* 0x0000000b0e117223 */ /* 0x000fe20000000011 */
[----:B------:R-:W-:-:S03]  /*1a30*/  FSEL R11, R18, 1, P0 ;  /* 0x3f800000120b7808 */ /* 0x000fc60000000000 */
[C---:B------:R-:W-:Y:S02]  /*1a40*/  FFMA R13, R14.reuse, R17, R13 ;  /* 0x000000110e0d7223 */ /* 0x040fe4000000000d */
[----:B------:R-:W-:Y:S01]  /*1a50*/  FFMA R14, R14, R11, RZ ;  /* 0x0000000b0e0e7223 */ /* 0x000fe200000000ff */
[----:B0-----:R-:W0:Y:S03]  /*1a60*/  MUFU.RCP R16, R15 ;  /* 0x0000000f00107308 */ /* 0x001e260000001000 */
[----:B------:R-:W-:-:S04]  /*1a70*/  FFMA R11, R14, R13, R11 ;  /* 0x0000000d0e0b7223 */ /* 0x000fc8000000000b */
[----:B------:R-:W-:Y:S01]  /*1a80*/  @P1 FADD R11, RZ, -R11 ;  /* 0x8000000bff0b1221 */ /* 0x000fe20000000000 */
[----:B------:R-:W2:Y:S03]  /*1a90*/  FCHK P0, R0, R15 ;  /* 0x0000000f00007302 */ /* 0x000ea60000000000 */
[----:B------:R-:W-:Y:S01]  /*1aa0*/  FFMA R10, -R10, R11, R21 ;  /* 0x0000000b0a0a7223 */ /* 0x000fe20000000115 */
[----:B0-----:R-:W-:-:S04]  /*1ab0*/  FFMA R23, R16, -R15, 1 ;  /* 0x3f80000010177423 */ /* 0x001fc8000000080f */
[----:B------:R-:W-:-:S04]  /*1ac0*/  FFMA R23, R16, R23, R16 ;  /* 0x0000001710177223 */ /* 0x000fc80000000010 */
[----:B------:R-:W-:-:S04]  /*1ad0*/  FFMA R12, R0, R23, RZ ;  /* 0x00000017000c7223 */ /* 0x000fc800000000ff */
[----:B------:R-:W-:-:S04]  /*1ae0*/  FFMA R13, R12, -R15, R0 ;  /* 0x8000000f0c0d7223 */ /* 0x000fc80000000000 */
[----:B------:R-:W-:Y:S01]  /*1af0*/  FFMA R12, R23, R13, R12 ;  /* 0x0000000d170c7223 */ /* 0x000fe2000000000c */
[----:B--2---:R-:W-:Y:S06]  /*1b00*/  @!P0 BRA `(.L_x_94) ;  /* 0x0000000000188947 */ /* 0x004fec0003800000 */
[----:B------:R-:W0:Y:S01]  /*1b10*/  LDCU UR4, c[0x0][0x394] ;  /* 0x00007280ff0477ac */ /* 0x000e220008000800 */
[----:B------:R-:W-:Y:S01]  /*1b20*/  IMAD.MOV.U32 R11, RZ, RZ, R0 ;  /* 0x000000ffff0b7224 */ /* 0x000fe200078e0000 */
[----:B------:R-:W-:Y:S01]  /*1b30*/  MOV R16, 0x1b60 ;  /* 0x00001b6000107802 */ /* 0x000fe20000000f00 */
[----:B0-----:R-:W-:-:S07]  /*1b40*/  IMAD.U32 R14, RZ, RZ, UR4 ;  /* 0x00000004ff0e7e24 */ /* 0x001fce000f8e00ff */
[----:B-1----:R-:W-:Y:S05]  /*1b50*/  CALL.REL.NOINC `($__internal_5_$__cuda_sm3x_div_rn_noftz_f32_slowpath) ;  /* 0x0000001400187944 */ /* 0x002fea0003c00000 */
[----:B------:R-:W-:-:S07]  /*1b60*/  IMAD.MOV.U32 R12, RZ, RZ, R11 ;  /* 0x000000ffff0c7224 */ /* 0x000fce00078e000b */
.L_x_94:
[----:B------:R-:W-:Y:S05]  /*1b70*/  BSYNC.RECONVERGENT B0 ;  /* 0x0000000000007941 */ /* 0x000fea0003800200 */
.L_x_93:
[----:B------:R-:W0:Y:S01]  /*1b80*/  LDC R15, c[0x0][0x398] ;  /* 0x0000e600ff0f7b82 */ /* 0x000e220000000800 */
[----:B------:R-:W-:Y:S01]  /*1b90*/  BSSY.RECONVERGENT B0, `(.L_x_95) ;  /* 0x000000e000007945 */ /* 0x000fe20003800200 */
[----:B0-----:R-:W0:Y:S08]  /*1ba0*/  MUFU.RCP R11, R15 ;  /* 0x0000000f000b7308 */ /* 0x001e300000001000 */
[----:B------:R-:W2:Y:S01]  /*1bb0*/  FCHK P0, R10, R15 ;  /* 0x0000000f0a007302 */ /* 0x000ea20000000000 */
        /* <DEDUP_REMOVED lines=11> */
.L_x_96:
[----:B------:R-:W-:Y:S05]  /*1c70*/  BSYNC.RECONVERGENT B0 ;  /* 0x0000000000007941 */ /* 0x000fea0003800200 */
.L_x_95:
[----:B------:R-:W-:Y:S01]  /*1c80*/  FMUL R11, R11, R11 ;  /* 0x0000000b0b0b7220 */ /* 0x000fe20000400000 */
[----:B------:R-:W-:Y:S01]  /*1c90*/  MOV R10, 0x652b82fe ;  /* 0x652b82fe000a7802 */ /* 0x000fe20000000f00 */
[----:B------:R-:W-:Y:S01]  /*1ca0*/  UMOV UR4, 0xfefa39ef ;  /* 0xfefa39ef00047882 */ /* 0x000fe20000000000 */
[----:B------:R-:W-:Y:S01]  /*1cb0*/  UMOV UR5, 0x3fe62e42 ;  /* 0x3fe62e4200057882 */ /* 0x000fe20000000000 */
[----:B------:R-:W-:Y:S01]  /*1cc0*/  FFMA R18, R12, R12, R11 ;  /* 0x0000000c0c127223 */ /* 0x000fe2000000000b */
[----:B------:R-:W-:Y:S01]  /*1cd0*/  IMAD.MOV.U32 R11, RZ, RZ, 0x3ff71547 ;  /* 0x3ff71547ff0b7424 */ /* 0x000fe200078e00ff */
[----:B------:R-:W-:Y:S02]  /*1ce0*/  BSSY.RECONVERGENT B0, `(.L_x_97) ;  /* 0x000003a000007945 */ /* 0x000fe40003800200 */
[----:B------:R0:W2:Y:S02]  /*1cf0*/  F2F.F64.F32 R14, R18 ;  /* 0x00000012000e7310 */ /* 0x0000a40000201800 */
[----:B0-----:R-:W0:Y:S01]  /*1d00*/  LDC R18, c[0x0][0x394] ;  /* 0x0000e500ff127b82 */ /* 0x001e220000000800 */
[----:B--2---:R-:W-:-:S08]  /*1d10*/  DMUL R14, R14, -0.5 ;  /* 0xbfe000000e0e7828 */ /* 0x004fd00000000000 */
[----:B------:R-:W-:Y:S02]  /*1d20*/  DFMA R10, R14, R10, 6.75539944105574400000e+15 ;  /* 0x433800000e0a742b */ /* 0x000fe4000000000a */
[----:B------:R-:W-:-:S06]  /*1d30*/  FSETP.GEU.AND P0, PT, |R15|, 4.1917929649353027344, PT ;  /* 0x4086232b0f00780b */ /* 0x000fcc0003f0e200 */
[----:B------:R-:W-:Y:S01]  /*1d40*/  DADD R16, R10, -6.75539944105574400000e+15 ;  /* 0xc33800000a107429 */ /* 0x000fe20000000000 */
[----:B0-----:R0:W2:Y:S07]  /*1d50*/  MUFU.RCP R19, R18 ;  /* 0x0000001200137308 */ /* 0x0010ae0000001000 */
[----:B------:R-:W-:Y:S01]  /*1d60*/  DFMA R12, R16, -UR4, R14 ;  /* 0x80000004100c7c2b */ /* 0x000fe2000800000e */
[----:B------:R-:W-:Y:S01]  /*1d70*/  UMOV UR4, 0x3b39803f ;  /* 0x3b39803f00047882 */ /* 0x000fe20000000000 */
[----:B------:R-:W-:-:S06]  /*1d80*/  UMOV UR5, 0x3c7abc9e ;  /* 0x3c7abc9e00057882 */ /* 0x000fcc0000000000 */
[----:B------:R-:W-:Y:S01]  /*1d90*/  DFMA R16, R16, -UR4, R12 ;  /* 0x8000000410107c2b */ /* 0x000fe2000800000c */
[----:B------:R-:W-:Y:S01]  /*1da0*/  UMOV UR4, 0x69ce2bdf ;  /* 0x69ce2bdf00047882 */ /* 0x000fe20000000000 */
[----:B------:R-:W-:Y:S01]  /*1db0*/  IMAD.MOV.U32 R12, RZ, RZ, -0x35dec16 ;  /* 0xfca213eaff0c7424 */ /* 0x000fe200078e00ff */
[----:B------:R-:W-:Y:S01]  /*1dc0*/  UMOV UR5, 0x3e5ade15 ;  /* 0x3e5ade1500057882 */ /* 0x000fe20000000000 */
[----:B------:R-:W-:-:S06]  /*1dd0*/  IMAD.MOV.U32 R13, RZ, RZ, 0x3e928af3 ;  /* 0x3e928af3ff0d7424 */ /* 0x000fcc00078e00ff */
[----:B------:R-:W-:Y:S01]  /*1de0*/  DFMA R12, R16, UR4, R12 ;  /* 0x00000004100c7c2b */ /* 0x000fe2000800000c */
[----:B------:R-:W-:Y:S01]  /*1df0*/  UMOV UR4, 0x62401315 ;  /* 0x6240131500047882 */ /* 0x000fe20000000000 */
[----:B------:R-:W-:-:S06]  /*1e00*/  UMOV UR5, 0x3ec71dee ;  /* 0x3ec71dee00057882 */ /* 0x000fcc0000000000 */
[----:B------:R-:W-:Y:S01]  /*1e10*/  DFMA R12, R16, R12, UR4 ;  /* 0x00000004100c7e2b */ /* 0x000fe2000800000c */
        /* <DEDUP_REMOVED lines=20> */
[----:B------:R-:W-:-:S08]  /*1f60*/  DFMA R12, R16, R12, UR4 ;  /* 0x00000004100c7e2b */ /* 0x000fd0000800000c */
[----:B------:R-:W-:-:S08]  /*1f70*/  DFMA R12, R16, R12, 1 ;  /* 0x3ff00000100c742b */ /* 0x000fd0000000000c */
[----:B------:R-:W-:-:S10]  /*1f80*/  DFMA R16, R16, R12, 1 ;  /* 0x3ff000001010742b */ /* 0x000fd4000000000c */
[----:B------:R-:W-:Y:S02]  /*1f90*/  IMAD R13, R10, 0x100000, R17 ;  /* 0x001000000a0d7824 */ /* 0x000fe400078e0211 */
[----:B------:R-:W-:Y:S01]  /*1fa0*/  IMAD.MOV.U32 R12, RZ, RZ, R16 ;  /* 0x000000ffff0c7224 */ /* 0x000fe200078e0010 */
[----:B0-2---:R-:W-:Y:S06]  /*1fb0*/  @!P0 BRA `(.L_x_98) ;  /* 0x0000000000308947 */ /* 0x005fec0003800000 */
[----:B------:R-:W-:Y:S01]  /*1fc0*/  FSETP.GEU.AND P1, PT, |R15|, 4.2275390625, PT ;  /* 0x408748000f00780b */ /* 0x000fe20003f2e200 */
[C---:B------:R-:W-:Y:S02]  /*1fd0*/  DADD R12, R14.reuse, +INF ;  /* 0x7ff000000e0c7429 */ /* 0x040fe40000000000 */
[----:B------:R-:W-:-:S08]  /*1fe0*/  DSETP.GEU.AND P0, PT, R14, RZ, PT ;  /* 0x000000ff0e00722a */ /* 0x000fd00003f0e000 */
[----:B------:R-:W-:Y:S02]  /*1ff0*/  FSEL R12, R12, RZ, P0 ;  /* 0x000000ff0c0c7208 */ /* 0x000fe40000000000 */
[----:B------:R-:W-:Y:S02]  /*2000*/  @!P1 LEA.HI R11, R10, R10, RZ, 0x1 ;  /* 0x0000000a0a0b9211 */ /* 0x000fe400078f08ff */
[----:B------:R-:W-:Y:S02]  /*2010*/  FSEL R13, R13, RZ, P0 ;  /* 0x000000ff0d0d7208 */ /* 0x000fe40000000000 */
[----:B------:R-:W-:-:S05]  /*2020*/  @!P1 SHF.R.S32.HI R11, RZ, 0x1, R11 ;  /* 0x00000001ff0b9819 */ /* 0x000fca000001140b */
[----:B------:R-:W-:Y:S02]  /*2030*/  @!P1 IMAD.IADD R10, R10, 0x1, -R11 ;  /* 0x000000010a0a9824 */ /* 0x000fe400078e0a0b */
[----:B------:R-:W-:-:S03]  /*2040*/  @!P1 IMAD R17, R11, 0x100000, R17 ;  /* 0x001000000b119824 */ /* 0x000fc600078e0211 */
[----:B------:R-:W-:Y:S02]  /*2050*/  @!P1 LEA R11, R10, 0x3ff00000, 0x14 ;  /* 0x3ff000000a0b9811 */ /* 0x000fe400078ea0ff */
[----:B------:R-:W-:-:S06]  /*2060*/  @!P1 MOV R10, RZ ;  /* 0x000000ff000a9202 */ /* 0x000fcc0000000f00 */
[----:B------:R-:W-:-:S11]  /*2070*/  @!P1 DMUL R12, R16, R10 ;  /* 0x0000000a100c9228 */ /* 0x000fd60000000000 */
.L_x_98:
[----:B------:R-:W-:Y:S05]  /*2080*/  BSYNC.RECONVERGENT B0 ;  /* 0x0000000000007941 */ /* 0x000fea0003800200 */
.L_x_97:
[----:B------:R-:W0:Y:S01]  /*2090*/  LDCU UR4, c[0x0][0x3a4] ;  /* 0x00007480ff0477ac */ /* 0x000e220008000800 */
[C---:B------:R-:W-:Y:S01]  /*20a0*/  FFMA R10, R19.reuse, -R18, 1 ;  /* 0x3f800000130a7423 */ /* 0x040fe20000000812 */
[----:B------:R-:W-:Y:S01]  /*20b0*/  BSSY.RECONVERGENT B0, `(.L_x_99) ;  /* 0x000000e000007945 */ /* 0x000fe20003800200 */
[----:B0-----:R-:W-:Y:S02]  /*20c0*/  FMUL R14, R0, UR4 ;  /* 0x00000004000e7c20 */ /* 0x001fe40008400000 */
[----:B------:R-:W-:Y:S02]  /*20d0*/  FFMA R0, R19, R10, R19 ;  /* 0x0000000a13007223 */ /* 0x000fe40000000013 */
[----:B------:R-:W0:Y:S02]  /*20e0*/  FCHK P0, R14, R18 ;  /* 0x000000120e007302 */ /* 0x000e240000000000 */
[----:B------:R-:W-:-:S04]  /*20f0*/  FFMA R11, R0, R14, RZ ;  /* 0x0000000e000b7223 */ /* 0x000fc800000000ff */
[----:B------:R-:W-:-:S04]  /*2100*/  FFMA R10, R11, -R18, R14 ;  /* 0x800000120b0a7223 */ /* 0x000fc8000000000e */
[----:B------:R-:W-:Y:S01]  /*2110*/  FFMA R0, R0, R10, R11 ;  /* 0x0000000a00007223 */ /* 0x000fe2000000000b */
[----:B0-----:R-:W-:Y:S06]  /*2120*/  @!P0 BRA `(.L_x_100) ;  /* 0x0000000000188947 */ /* 0x001fec0003800000 */
[----:B------:R-:W0:Y:S01]  /*2130*/  LDCU UR4, c[0x0][0x394] ;  /* 0x00007280ff0477ac */ /* 0x000e220008000800 */
[----:B------:R-:W-:Y:S01]  /*2140*/  IMAD.MOV.U32 R11, RZ, RZ, R14 ;  /* 0x000000ffff0b7224 */ /* 0x000fe200078e000e */
[----:B------:R-:W-:Y:S01]  /*2150*/  MOV R16, 0x2180 ;  /* 0x0000218000107802 */ /* 0x000fe20000000f00 */
[----:B0-----:R-:W-:-:S07]  /*2160*/  IMAD.U32 R14, RZ, RZ, UR4 ;  /* 0x00000004ff0e7e24 */ /* 0x001fce000f8e00ff */
[----:B-1----:R-:W-:Y:S05]  /*2170*/  CALL.REL.NOINC `($__internal_5_$__cuda_sm3x_div_rn_noftz_f32_slowpath) ;  /* 0x0000000c00907944 */ /* 0x002fea0003c00000 */
[----:B------:R-:W-:-:S07]  /*2180*/  IMAD.MOV.U32 R0, RZ, RZ, R11 ;  /* 0x000000ffff007224 */ /* 0x000fce00078e000b */
.L_x_100:
[----:B------:R-:W-:Y:S05]  /*2190*/  BSYNC.RECONVERGENT B0 ;  /* 0x0000000000007941 */ /* 0x000fea0003800200 */
.L_x_99:
[----:B------:R-:W-:Y:S01]  /*21a0*/  FADD R15, R7, R0 ;  /* 0x00000000070f7221 */ /* 0x000fe20000000000 */
[----:B------:R-:W-:Y:S03]  /*21b0*/  BSSY.RECONVERGENT B0, `(.L_x_101) ;  /* 0x000003e000007945 */ /* 0x000fe60003800200 */
[C---:B------:R-:W-:Y:S01]  /*21c0*/  FMUL R0, R15.reuse, 0.63661974668502807617 ;  /* 0x3f22f9830f007820 */ /* 0x040fe20000400000 */
[----:B------:R-:W-:-:S05]  /*21d0*/  FSETP.GE.AND P0, PT, |R15|, 105615, PT ;  /* 0x47ce47800f00780b */ /* 0x000fca0003f06200 */
[----:B------:R-:W0:Y:S02]  /*21e0*/  F2I.NTZ R0, R0 ;  /* 0x0000000000007305 */ /* 0x000e240000203100 */
[----:B0-----:R-:W-:-:S05]  /*21f0*/  I2FP.F32.S32 R10, R0 ;  /* 0x00000000000a7245 */ /* 0x001fca0000201400 */
[----:B------:R-:W-:-:S04]  /*2200*/  FFMA R11, R10, -1.5707962512969970703, R15 ;  /* 0xbfc90fda0a0b7823 */ /* 0x000fc8000000000f */
[----:B------:R-:W-:-:S04]  /*2210*/  FFMA R11, R10, -7.5497894158615963534e-08, R11 ;  /* 0xb3a221680a0b7823 */ /* 0x000fc8000000000b */
[----:B------:R-:W-:Y:S01]  /*2220*/  FFMA R10, R10, -5.3903029534742383927e-15, R11 ;  /* 0xa7c234c50a0a7823 */ /* 0x000fe2000000000b */
[----:B------:R-:W-:Y:S06]  /*2230*/  @!P0 BRA `(.L_x_102) ;  /* 0x0000000000d48947 */ /* 0x000fec0003800000 */
[----:B------:R-:W-:-:S13]  /*2240*/  FSETP.NEU.AND P0, PT, |R15|, +INF , PT ;  /* 0x7f8000000f00780b */ /* 0x000fda0003f0d200 */
[----:B------:R-:W-:Y:S01]  /*2250*/  @!P0 FMUL R10, RZ, R15 ;  /* 0x0000000fff0a8220 */ /* 0x000fe20000400000 */
[----:B------:R-:W-:Y:S01]  /*2260*/  @!P0 IMAD.MOV.U32 R0, RZ, RZ, RZ ;  /* 0x000000ffff008224 */ /* 0x000fe200078e00ff */
[----:B------:R-:W-:Y:S06]  /*2270*/  @!P0 BRA `(.L_x_102) ;  /* 0x0000000000c48947 */ /* 0x000fec0003800000 */
[----:B------:R-:W-:Y:S01]  /*2280*/  IMAD.SHL.U32 R0, R15, 0x100, RZ ;  /* 0x000001000f007824 */ /* 0x000fe200078e00ff */
[----:B------:R-:W0:Y:S01]  /*2290*/  LDCU.64 UR18, c[0x4][URZ] ;  /* 0x01000000ff1277ac */ /* 0x000e220008000a00 */
[----:B------:R-:W-:-:S03]  /*22a0*/  IMAD.MOV.U32 R16, RZ, RZ, RZ ;  /* 0x000000ffff107224 */ /* 0x000fc600078e00ff */
[----:B------:R-:W-:Y:S01]  /*22b0*/  LOP3.LUT R17, R0, 0x80000000, RZ, 0xfc, !PT ;  /* 0x8000000000117812 */ /* 0x000fe200078efcff */
[----:B------:R-:W-:Y:S01]  /*22c0*/  UMOV UR5, URZ ;  /* 0x000000ff00057c82 */ /* 0x000fe20008000000 */
[----:B------:R-:W-:-:S05]  /*22d0*/  UMOV UR4, URZ ;  /* 0x000000ff00047c82 */ /* 0x000fca0008000000 */
.L_x_103:
[----:B0-----:R-:W-:-:S06]  /*22e0*/  UIMAD.WIDE.U32 UR12, UR4, 0x4, UR18 ;  /* 0x00000004040c78a5 */ /* 0x001fcc000f8e0012 */
[----:B------:R-:W-:Y:S01]  /*22f0*/  IMAD.U32 R18, RZ, RZ, UR12 ;  /* 0x0000000cff127e24 */ /* 0x000fe2000f8e00ff */
[----:B------:R-:W-:-:S05]  /*2300*/  MOV R19, UR13 ;  /* 0x0000000d00137c02 */ /* 0x000fca0008000f00 */
[----:B--2---:R-:W2:Y:S01]  /*2310*/  LDG.E.CONSTANT R10, desc[UR14][R18.64] ;  /* 0x0000000e120a7981 */ /* 0x004ea2000c1e9900 */
[----:B------:R-:W-:Y:S02]  /*2320*/  ULEA UR8, UR4, UR17, 0x2 ;  /* 0x0000001104087291 */ /* 0x000fe4000f8e10ff */
[----:B------:R-:W-:-:S04]  /*2330*/  UIADD3 UR4, UPT, UPT, UR4, 0x1, URZ ;  /* 0x0000000104047890 */ /* 0x000fc8000fffe0ff */
[----:B------:R-:W-:Y:S01]  /*2340*/  UISETP.NE.AND UP0, UPT, UR4, 0x6, UPT ;  /* 0x000000060400788c */ /* 0x000fe2000bf05270 */
[----:B--2---:R-:W-:-:S03]  /*2350*/  IMAD.WIDE.U32 R10, R10, R17, RZ ;  /* 0x000000110a0a7225 */ /* 0x004fc600078e00ff */
[----:B------:R-:W-:-:S04]  /*2360*/  IADD3 R0, P0, PT, R10, R16, RZ ;  /* 0x000000100a007210 */ /* 0x000fc80007f1e0ff */
[----:B------:R-:W-:Y:S01]  /*2370*/  IADD3.X R16, PT, PT, R11, UR5, RZ, P0, !PT ;  /* 0x000000050b107c10 */ /* 0x000fe200087fe4ff */
[----:B------:R2:W-:Y:S01]  /*2380*/  STL [UR8], R0 ;  /* 0x00000000ff007987 */ /* 0x0005e20008100808 */
[----:B------:R-:W-:Y:S07]  /*2390*/  BRA.U UP0, `(.L_x_103) ;  /* 0xfffffffd00d07547 */ /* 0x000fee000b83ffff */
[----:B------:R-:W-:Y:S01]  /*23a0*/  SHF.R.U32.HI R14, RZ, 0x17, R15 ;  /* 0x00000017ff0e7819 */ /* 0x000fe2000001160f */
[----:B------:R0:W-:Y:S03]  /*23b0*/  STL [R1+0x18], R16 ;  /* 0x0000181001007387 */ /* 0x0001e60000100800 */
[C---:B--2---:R-:W-:Y:S02]  /*23c0*/  LOP3.LUT R0, R14.reuse, 0xe0, RZ, 0xc0, !PT ;  /* 0x000000e00e007812 */ /* 0x044fe400078ec0ff */
[----:B------:R-:W-:-:S03]  /*23d0*/  LOP3.LUT P0, RZ, R14, 0x1f, RZ, 0xc0, !PT ;  /* 0x0000001f0eff7812 */ /* 0x000fc6000780c0ff */
[----:B------:R-:W-:-:S05]  /*23e0*/  VIADD R0, R0, 0xffffff80 ;  /* 0xffffff8000007836 */ /* 0x000fca0000000000 */
[----:B------:R-:W-:-:S05]  /*23f0*/  SHF.R.U32.HI R0, RZ, 0x5, R0 ;  /* 0x00000005ff007819 */ /* 0x000fca0000011600 */
[----:B------:R-:W-:-:S05]  /*2400*/  IMAD R17, R0, -0x4, R1 ;  /* 0xfffffffc00117824 */ /* 0x000fca00078e0201 */
[----:B------:R-:W2:Y:S04]  /*2410*/  LDL R0, [R17+0x18] ;  /* 0x0000180011007983 */ /* 0x000ea80000100800 */
[----:B------:R-:W2:Y:S04]  /*2420*/  LDL R11, [R17+0x14] ;  /* 0x00001400110b7983 */ /* 0x000ea80000100800 */
[----:B------:R-:W3:Y:S01]  /*2430*/  @P0 LDL R10, [R17+0x10] ;  /* 0x00001000110a0983 */ /* 0x000ee20000100800 */
[----:B------:R-:W-:Y:S01]  /*2440*/  LOP3.LUT R14, R14, 0x1f, RZ, 0xc0, !PT ;  /* 0x0000001f0e0e7812 */ /* 0x000fe200078ec0ff */
[----:B------:R-:W-:Y:S01]  /*2450*/  UMOV UR4, 0x54442d19 ;  /* 0x54442d1900047882 */ /* 0x000fe20000000000 */
[----:B------:R-:W-:-:S02]  /*2460*/  UMOV UR5, 0x3bf921fb ;  /* 0x3bf921fb00057882 */ /* 0x000fc40000000000 */
[-C--:B--2---:R-:W-:Y:S02]  /*2470*/  @P0 SHF.L.W.U32.HI R0, R11, R14.reuse, R0 ;  /* 0x0000000e0b000219 */ /* 0x084fe40000010e00 */
[----:B---3--:R-:W-:Y:S02]  /*2480*/  @P0 SHF.L.W.U32.HI R11, R10, R14, R11 ;  /* 0x0000000e0a0b0219 */ /* 0x008fe40000010e0b */
[----:B------:R-:W-:Y:S02]  /*2490*/  ISETP.GE.AND P0, PT, R15, RZ, PT ;  /* 0x000000ff0f00720c */ /* 0x000fe40003f06270 */
[C---:B------:R-:W-:Y:S01]  /*24a0*/  SHF.L.W.U32.HI R10, R11.reuse, 0x2, R0 ;  /* 0x000000020b0a7819 */ /* 0x040fe20000010e00 */
[----:B------:R-:W-:-:S03]  /*24b0*/  IMAD.SHL.U32 R11, R11, 0x4, RZ ;  /* 0x000000040b0b7824 */ /* 0x000fc600078e00ff */
[----:B------:R-:W-:Y:S02]  /*24c0*/  SHF.R.S32.HI R14, RZ, 0x1f, R10 ;  /* 0x0000001fff0e7819 */ /* 0x000fe4000001140a */
[----:B------:R-:W-:Y:S02]  /*24d0*/  LOP3.LUT R15, R10, R15, RZ, 0x3c, !PT ;  /* 0x0000000f0a0f7212 */ /* 0x000fe400078e3cff */
[C---:B------:R-:W-:Y:S02]  /*24e0*/  LOP3.LUT R18, R14.reuse, R11, RZ, 0x3c, !PT ;  /* 0x0000000b0e127212 */ /* 0x040fe400078e3cff */
[----:B------:R-:W-:Y:S02]  /*24f0*/  LOP3.LUT R19, R14, R10, RZ, 0x3c, !PT ;  /* 0x0000000a0e137212 */ /* 0x000fe400078e3cff */
[----:B------:R-:W-:Y:S02]  /*2500*/  SHF.R.U32.HI R11, RZ, 0x1e, R0 ;  /* 0x0000001eff0b7819 */ /* 0x000fe40000011600 */
[----:B------:R-:W-:-:S02]  /*2510*/  ISETP.GE.AND P1, PT, R15, RZ, PT ;  /* 0x000000ff0f00720c */ /* 0x000fc40003f26270 */
[----:B------:R-:W0:Y:S01]  /*2520*/  I2F.F64.S64 R18, R18 ;  /* 0x0000001200127312 */ /* 0x000e220000301c00 */
[----:B------:R-:W-:-:S05]  /*2530*/  LEA.HI R0, R10, R11, RZ, 0x1 ;  /* 0x0000000b0a007211 */ /* 0x000fca00078f08ff */
[----:B------:R-:W-:-:S04]  /*2540*/  IMAD.MOV R10, RZ, RZ, -R0 ;  /* 0x000000ffff0a7224 */ /* 0x000fc800078e0a00 */
[----:B------:R-:W-:Y:S01]  /*2550*/  @!P0 IMAD.MOV.U32 R0, RZ, RZ, R10 ;  /* 0x000000ffff008224 */ /* 0x000fe200078e000a */
[----:B0-----:R-:W-:-:S10]  /*2560*/  DMUL R16, R18, UR4 ;  /* 0x0000000412107c28 */ /* 0x001fd40008000000 */
[----:B------:R-:W0:Y:S02]  /*2570*/  F2F.F32.F64 R16, R16 ;  /* 0x0000001000107310 */ /* 0x000e240000301000 */
[----:B0-----:R-:W-:-:S07]  /*2580*/  FSEL R10, -R16, R16, !P1 ;  /* 0x00000010100a7208 */ /* 0x001fce0004800100 */
.L_x_102:
[----:B------:R-:W-:Y:S05]  /*2590*/  BSYNC.RECONVERGENT B0 ;  /* 0x0000000000007941 */ /* 0x000fea0003800200 */
.L_x_101:
[----:B------:R-:W-:Y:S02]  /*25a0*/  IMAD.MOV.U32 R14, RZ, RZ, 0x37cbac00 ;  /* 0x37cbac00ff0e7424 */ /* 0x000fe400078e00ff */
[----:B------:R-:W-:Y:S01]  /*25b0*/  FMUL R11, R10, R10 ;  /* 0x0000000a0a0b7220 */ /* 0x000fe20000400000 */
[C---:B------:R-:W-:Y:S01]  /*25c0*/  LOP3.LUT R15, R0.reuse, 0x1, RZ, 0xc0, !PT ;  /* 0x00000001000f7812 */ /* 0x040fe200078ec0ff */
[----:B------:R-:W-:Y:S01]  /*25d0*/  IMAD.MOV.U32 R16, RZ, RZ, 0x3c0885e4 ;  /* 0x3c0885e4ff107424 */ /* 0x000fe200078e00ff */
[----:B------:R-:W-:Y:S01]  /*25e0*/  MOV R17, 0x3e2aaaa8 ;  /* 0x3e2aaaa800117802 */ /* 0x000fe20000000f00 */
[----:B------:R-:W-:Y:S01]  /*25f0*/  FFMA R14, R11, R14, -0.0013887860113754868507 ;  /* 0xbab607ed0b0e7423 */ /* 0x000fe2000000000e */
[----:B------:R-:W-:Y:S01]  /*2600*/  ISETP.NE.U32.AND P0, PT, R15, 0x1, PT ;  /* 0x000000010f00780c */ /* 0x000fe20003f05070 */
[----:B------:R-:W-:Y:S01]  /*2610*/  VIADD R0, R0, 0x1 ;  /* 0x0000000100007836 */ /* 0x000fe20000000000 */
[----:B------:R-:W0:Y:S01]  /*2620*/  LDCU UR4, c[0x0][0x390] ;  /* 0x00007200ff0477ac */ /* 0x000e220008000800 */
[----:B------:R-:W-:Y:S01]  /*2630*/  BSSY.RECONVERGENT B0, `(.L_x_104) ;  /* 0x000001b000007945 */ /* 0x000fe20003800200 */
[----:B------:R-:W-:-:S02]  /*2640*/  FSEL R14, R14, -0.00019574658654164522886, P0 ;  /* 0xb94d41530e0e7808 */ /* 0x000fc40000000000 */
[----:B------:R-:W-:Y:S02]  /*2650*/  FSEL R16, R16, 0.041666727513074874878, !P0 ;  /* 0x3d2aaabb10107808 */ /* 0x000fe40004000000 */
[----:B------:R-:W-:Y:S02]  /*2660*/  LOP3.LUT P1, RZ, R0, 0x2, RZ, 0xc0, !PT ;  /* 0x0000000200ff7812 */ /* 0x000fe4000782c0ff */
[----:B------:R-:W-:Y:S01]  /*2670*/  FSEL R0, R10, 1, !P0 ;  /* 0x3f8000000a007808 */ /* 0x000fe20004000000 */
[----:B------:R-:W-:Y:S01]  /*2680*/  FFMA R14, R11, R14, R16 ;  /* 0x0000000e0b0e7223 */ /* 0x000fe20000000010 */
[----:B------:R-:W-:-:S03]  /*2690*/  FSEL R17, -R17, -0.4999999701976776123, !P0 ;  /* 0xbeffffff11117808 */ /* 0x000fc60004000100 */
[C---:B------:R-:W-:Y:S02]  /*26a0*/  FFMA R15, R11.reuse, R0, RZ ;  /* 0x000000000b0f7223 */ /* 0x040fe400000000ff */
[----:B------:R-:W-:-:S04]  /*26b0*/  FFMA R14, R11, R14, R17 ;  /* 0x0000000e0b0e7223 */ /* 0x000fc80000000011 */
[----:B------:R-:W-:Y:S02]  /*26c0*/  FFMA R0, R15, R14, R0 ;  /* 0x0000000e0f007223 */ /* 0x000fe40000000000 */
[----:B------:R-:W2:Y:S02]  /*26d0*/  MUFU.RCP R15, R6 ;  /* 0x00000006000f7308 */ /* 0x000ea40000001000 */
[----:B------:R-:W-:-:S06]  /*26e0*/  @P1 FADD R0, RZ, -R0 ;  /* 0x80000000ff001221 */ /* 0x000fcc0000000000 */
[----:B------:R-:W3:Y:S02]  /*26f0*/  F2F.F64.F32 R10, R0 ;  /* 0x00000000000a7310 */ /* 0x000ee40000201800 */
[----:B---3--:R-:W-:Y:S01]  /*2700*/  DMUL R12, R10, R12 ;  /* 0x0000000c0a0c7228 */ /* 0x008fe20000000000 */
[----:B--2---:R-:W-:-:S05]  /*2710*/  FFMA R10, -R6, R15, 1 ;  /* 0x3f800000060a7423 */ /* 0x004fca000000010f */
[----:B------:R-:W0:Y:S01]  /*2720*/  F2F.F32.F64 R11, R12 ;  /* 0x0000000c000b7310 */ /* 0x000e220000301000 */
[----:B------:R-:W-:Y:S01]  /*2730*/  FFMA R10, R15, R10, R15 ;  /* 0x0000000a0f0a7223 */ /* 0x000fe2000000000f */
[----:B0-----:R-:W-:-:S06]  /*2740*/  FMUL R11, R11, UR4 ;  /* 0x000000040b0b7c20 */ /* 0x001fcc0008400000 */
[----:B------:R-:W0:Y:S01]  /*2750*/  FCHK P0, R11, R6 ;  /* 0x000000060b007302 */ /* 0x000e220000000000 */
[----:B------:R-:W-:-:S04]  /*2760*/  FFMA R15, R11, R10, RZ ;  /* 0x0000000a0b0f7223 */ /* 0x000fc800000000ff */
[----:B------:R-:W-:-:S04]  /*2770*/  FFMA R14, -R6, R15, R11 ;  /* 0x0000000f060e7223 */ /* 0x000fc8000000010b */
[----:B------:R-:W-:Y:S01]  /*2780*/  FFMA R15, R10, R14, R15 ;  /* 0x0000000e0a0f7223 */ /* 0x000fe2000000000f */
[----:B0-----:R-:W-:Y:S06]  /*2790*/  @!P0 BRA `(.L_x_105) ;  /* 0x0000000000108947 */ /* 0x001fec0003800000 */
[----:B------:R-:W-:Y:S01]  /*27a0*/  IMAD.MOV.U32 R14, RZ, RZ, R6 ;  /* 0x000000ffff0e7224 */ /* 0x000fe200078e0006 */
[----:B------:R-:W-:-:S07]  /*27b0*/  MOV R16, 0x27d0 ;  /* 0x000027d000107802 */ /* 0x000fce0000000f00 */
[----:B-1----:R-:W-:Y:S05]  /*27c0*/  CALL.REL.NOINC `($__internal_5_$__cuda_sm3x_div_rn_noftz_f32_slowpath) ;  /* 0x0000000400fc7944 */ /* 0x002fea0003c00000 */
[----:B------:R-:W-:-:S07]  /*27d0*/  IMAD.MOV.U32 R15, RZ, RZ, R11 ;  /* 0x000000ffff0f7224 */ /* 0x000fce00078e000b */
.L_x_105:
[----:B------:R-:W-:Y:S05]  /*27e0*/  BSYNC.RECONVERGENT B0 ;  /* 0x0000000000007941 */ /* 0x000fea0003800200 */
.L_x_104:
[----:B------:R-:W0:Y:S02]  /*27f0*/  LDC.64 R10, c[0x0][0x380] ;  /* 0x0000e000ff0a7b82 */ /* 0x000e240000000a00 */
[----:B0-----:R-:W-:-:S04]  /*2800*/  IMAD.WIDE R10, R2, 0x4, R10 ;  /* 0x00000004020a7825 */ /* 0x001fc800078e020a */
[----:B------:R-:W-:Y:S01]  /*2810*/  VIADD R2, R2, UR7 ;  /* 0x0000000702027c36 */ /* 0x000fe20008000000 */
[----:B------:R2:W-:Y:S04]  /*2820*/  STG.E desc[UR14][R10.64], R15 ;  /* 0x0000000f0a007986 */ /* 0x0005e8000c10190e */
[----:B------:R-:W-:-:S13]  /*2830*/  ISETP.GE.AND P0, PT, R2, UR6, PT ;  /* 0x0000000602007c0c */ /* 0x000fda000bf06270 */
[----:B--2---:R-:W-:Y:S05]  /*2840*/  @!P0 BRA `(.L_x_106) ;  /* 0xffffffe000308947 */ /* 0x004fea000383ffff */
[----:B------:R-:W-:Y:S05]  /*2850*/  EXIT ;  /* 0x000000000000794d */ /* 0x000fea0003800000 */
        .weak           $__internal_3_$__cuda_sm20_div_rn_f64_full
        .type           $__internal_3_$__cuda_sm20_div_rn_f64_full,@function
        .size           $__internal_3_$__cuda_sm20_div_rn_f64_full,($__internal_4_$__cuda_sm20_sqrt_rn_f32_slowpath - $__internal_3_$__cuda_sm20_div_rn_f64_full)
$__internal_3_$__cuda_sm20_div_rn_f64_full:
[C---:B------:R-:W-:Y:S01]  /*2860*/  FSETP.GEU.AND P0, PT, |R11|.reuse, 1.469367938527859385e-39, PT ;  /* 0x001000000b00780b */ /* 0x040fe20003f0e200 */
[----:B------:R-:W-:Y:S01]  /*2870*/  IMAD.MOV.U32 R16, RZ, RZ, 0x1 ;  /* 0x00000001ff107424 */ /* 0x000fe200078e00ff */
[C---:B------:R-:W-:Y:S02]  /*2880*/  LOP3.LUT R8, R11.reuse, 0x800fffff, RZ, 0xc0, !PT ;  /* 0x800fffff0b087812 */ /* 0x040fe400078ec0ff */
[----:B------:R-:W-:Y:S02]  /*2890*/  LOP3.LUT R20, R11, 0x7ff00000, RZ, 0xc0, !PT ;  /* 0x7ff000000b147812 */ /* 0x000fe400078ec0ff */
[----:B------:R-:W-:Y:S01]  /*28a0*/  LOP3.LUT R9, R8, 0x3ff00000, RZ, 0xfc, !PT ;  /* 0x3ff0000008097812 */ /* 0x000fe200078efcff */
[----:B------:R-:W-:-:S06]  /*28b0*/  IMAD.MOV.U32 R8, RZ, RZ, R10 ;  /* 0x000000ffff087224 */ /* 0x000fcc00078e000a */
[----:B------:R-:W-:-:S06]  /*28c0*/  @!P0 DMUL R8, R10, 8.98846567431157953865e+307 ;  /* 0x7fe000000a088828 */ /* 0x000fcc0000000000 */
[----:B------:R-:W0:Y:S02]  /*28d0*/  MUFU.RCP64H R17, R9 ;  /* 0x0000000900117308 */ /* 0x000e240000001800 */
[----:B0-----:R-:W-:-:S08]  /*28e0*/  DFMA R12, R16, -R8, 1 ;  /* 0x3ff00000100c742b */ /* 0x001fd00000000808 */
[----:B------:R-:W-:-:S08]  /*28f0*/  DFMA R12, R12, R12, R12 ;  /* 0x0000000c0c0c722b */ /* 0x000fd0000000000c */
[----:B------:R-:W-:Y:S01]  /*2900*/  DFMA R16, R16, R12, R16 ;  /* 0x0000000c1010722b */ /* 0x000fe20000000010 */
[----:B------:R-:W-:Y:S02]  /*2910*/  IMAD.MOV.U32 R13, RZ, RZ, R7 ;  /* 0x000000ffff0d7224 */ /* 0x000fe400078e0007 */
[----:B------:R-:W-:Y:S01]  /*2920*/  IMAD.MOV.U32 R12, RZ, RZ, R0 ;  /* 0x000000ffff0c7224 */ /* 0x000fe200078e0000 */
[----:B------:R-:W-:Y:S02]  /*2930*/  MOV R0, 0x1ca00000 ;  /* 0x1ca0000000007802 */ /* 0x000fe40000000f00 */
[----:B------:R-:W-:Y:S02]  /*2940*/  LOP3.LUT R7, R13, 0x7ff00000, RZ, 0xc0, !PT ;  /* 0x7ff000000d077812 */ /* 0x000fe400078ec0ff */
[----:B------:R-:W-:Y:S01]  /*2950*/  DFMA R18, R16, -R8, 1 ;  /* 0x3ff000001012742b */ /* 0x000fe20000000808 */
[----:B------:R-:W-:Y:S01]  /*2960*/  IMAD.MOV.U32 R14, RZ, RZ, R12 ;  /* 0x000000ffff0e7224 */ /* 0x000fe200078e000c */
[----:B------:R-:W-:Y:S01]  /*2970*/  ISETP.GE.U32.AND P1, PT, R7, R20, PT ;  /* 0x000000140700720c */ /* 0x000fe20003f26070 */
[----:B------:R-:W-:-:S03]  /*2980*/  IMAD.MOV.U32 R23, RZ, RZ, R7 ;  /* 0x000000ffff177224 */ /* 0x000fc600078e0007 */
[----:B------:R-:W-:Y:S02]  /*2990*/  SEL R15, R0, 0x63400000, !P1 ;  /* 0x63400000000f7807 */ /* 0x000fe40004800000 */
[----:B------:R-:W-:Y:S01]  /*29a0*/  DFMA R16, R16, R18, R16 ;  /* 0x000000121010722b */ /* 0x000fe20000000010 */
[----:B------:R-:W-:Y:S02]  /*29b0*/  FSETP.GEU.AND P1, PT, |R13|, 1.469367938527859385e-39, PT ;  /* 0x001000000d00780b */ /* 0x000fe40003f2e200 */
[----:B------:R-:W-:-:S11]  /*29c0*/  LOP3.LUT R15, R15, 0x800fffff, R13, 0xf8, !PT ;  /* 0x800fffff0f0f7812 */ /* 0x000fd600078ef80d */
[----:B------:R-:W-:Y:S05]  /*29d0*/  @P1 BRA `(.L_x_107) ;  /* 0x0000000000201947 */ /* 0x000fea0003800000 */
[----:B------:R-:W-:-:S04]  /*29e0*/  LOP3.LUT R18, R11, 0x7ff00000, RZ, 0xc0, !PT ;  /* 0x7ff000000b127812 */ /* 0x000fc800078ec0ff */
[----:B------:R-:W-:Y:S01]  /*29f0*/  ISETP.GE.U32.AND P1, PT, R7, R18, PT ;  /* 0x000000120700720c */ /* 0x000fe20003f26070 */
[----:B------:R-:W-:-:S03]  /*2a00*/  IMAD.MOV.U32 R18, RZ, RZ, RZ ;  /* 0x000000ffff127224 */ /* 0x000fc600078e00ff */
[----:B------:R-:W-:-:S04]  /*2a10*/  SEL R19, R0, 0x63400000, !P1 ;  /* 0x6340000000137807 */ /* 0x000fc80004800000 */
[----:B------:R-:W-:-:S04]  /*2a20*/  LOP3.LUT R19, R19, 0x80000000, R13, 0xf8, !PT ;  /* 0x8000000013137812 */ /* 0x000fc800078ef80d */
[----:B------:R-:W-:-:S06]  /*2a30*/  LOP3.LUT R19, R19, 0x100000, RZ, 0xfc, !PT ;  /* 0x0010000013137812 */ /* 0x000fcc00078efcff */
[----:B------:R-:W-:-:S10]  /*2a40*/  DFMA R14, R14, 2, -R18 ;  /* 0x400000000e0e782b */ /* 0x000fd40000000812 */
[----:B------:R-:W-:-:S07]  /*2a50*/  LOP3.LUT R23, R15, 0x7ff00000, RZ, 0xc0, !PT ;  /* 0x7ff000000f177812 */ /* 0x000fce00078ec0ff */
.L_x_107:
[----:B------:R-:W-:Y:S01]  /*2a60*/  IMAD.MOV.U32 R24, RZ, RZ, R20 ;  /* 0x000000ffff187224 */ /* 0x000fe200078e0014 */
[----:B------:R-:W-:Y:S01]  /*2a70*/  @!P0 LOP3.LUT R24, R9, 0x7ff00000, RZ, 0xc0, !PT ;  /* 0x7ff0000009188812 */ /* 0x000fe200078ec0ff */
[----:B------:R-:W-:Y:S01]  /*2a80*/  VIADD R25, R23, 0xffffffff ;  /* 0xffffffff17197836 */ /* 0x000fe20000000000 */
[----:B------:R-:W-:-:S04]  /*2a90*/  DMUL R18, R16, R14 ;  /* 0x0000000e10127228 */ /* 0x000fc80000000000 */
[----:B------:R-:W-:Y:S01]  /*2aa0*/  ISETP.GT.U32.AND P0, PT, R25, 0x7feffffe, PT ;  /* 0x7feffffe1900780c */ /* 0x000fe20003f04070 */
[----:B------:R-:W-:-:S03]  /*2ab0*/  VIADD R25, R24, 0xffffffff ;  /* 0xffffffff18197836 */ /* 0x000fc60000000000 */
[----:B------:R-:W-:Y:S02]  /*2ac0*/  DFMA R20, R18, -R8, R14 ;  /* 0x800000081214722b */ /* 0x000fe4000000000e */
[----:B------:R-:W-:-:S06]  /*2ad0*/  ISETP.GT.U32.OR P0, PT, R25, 0x7feffffe, P0 ;  /* 0x7feffffe1900780c */ /* 0x000fcc0000704470 */
[----:B------:R-:W-:-:S07]  /*2ae0*/  DFMA R20, R16, R20, R18 ;  /* 0x000000141014722b */ /* 0x000fce0000000012 */
[----:B------:R-:W-:Y:S05]  /*2af0*/  @P0 BRA `(.L_x_108) ;  /* 0x00000000006c0947 */ /* 0x000fea0003800000 */
[----:B------:R-:W-:-:S04]  /*2b00*/  LOP3.LUT R16, R11, 0x7ff00000, RZ, 0xc0, !PT ;  /* 0x7ff000000b107812 */ /* 0x000fc800078ec0ff */
[CC--:B------:R-:W-:Y:S02]  /*2b10*/  VIADDMNMX R12, R7.reuse, -R16.reuse, 0xb9600000, !PT ;  /* 0xb9600000070c7446 */ /* 0x0c0fe40007800910 */
[----:B------:R-:W-:Y:S02]  /*2b20*/  ISETP.GE.U32.AND P0, PT, R7, R16, PT ;  /* 0x000000100700720c */ /* 0x000fe40003f06070 */
[----:B------:R-:W-:Y:S02]  /*2b30*/  VIMNMX R12, PT, PT, R12, 0x46a00000, PT ;  /* 0x46a000000c0c7848 */ /* 0x000fe40003fe0100 */
[----:B------:R-:W-:-:S05]  /*2b40*/  SEL R7, R0, 0x63400000, !P0 ;  /* 0x6340000000077807 */ /* 0x000fca0004000000 */
[----:B------:R-:W-:Y:S02]  /*2b50*/  IMAD.IADD R0, R12, 0x1, -R7 ;  /* 0x000000010c007824 */ /* 0x000fe400078e0a07 */
[----:B------:R-:W-:-:S03]  /*2b60*/  IMAD.MOV.U32 R12, RZ, RZ, RZ ;  /* 0x000000ffff0c7224 */ /* 0x000fc600078e00ff */
[----:B------:R-:W-:-:S06]  /*2b70*/  IADD3 R13, PT, PT, R0, 0x7fe00000, RZ ;  /* 0x7fe00000000d7810 */ /* 0x000fcc0007ffe0ff */
[----:B------:R-:W-:-:S10]  /*2b80*/  DMUL R16, R20, R12 ;  /* 0x0000000c14107228 */ /* 0x000fd40000000000 */
[----:B------:R-:W-:-:S13]  /*2b90*/  FSETP.GTU.AND P0, PT, |R17|, 1.469367938527859385e-39, PT ;  /* 0x001000001100780b */ /* 0x000fda0003f0c200 */
[----:B------:R-:W-:Y:S05]  /*2ba0*/  @P0 BRA `(.L_x_109) ;  /* 0x0000000000940947 */ /* 0x000fea0003800000 */
[----:B------:R-:W-:Y:S01]  /*2bb0*/  DFMA R8, R20, -R8, R14 ;  /* 0x800000081408722b */ /* 0x000fe2000000000e */
[----:B------:R-:W-:-:S09]  /*2bc0*/  IMAD.MOV.U32 R12, RZ, RZ, RZ ;  /* 0x000000ffff0c7224 */ /* 0x000fd200078e00ff */
[C---:B------:R-:W-:Y:S02]  /*2bd0*/  FSETP.NEU.AND P0, PT, R9.reuse, RZ, PT ;  /* 0x000000ff0900720b */ /* 0x040fe40003f0d000 */
[----:B------:R-:W-:-:S04]  /*2be0*/  LOP3.LUT R11, R9, 0x80000000, R11, 0x48, !PT ;  /* 0x80000000090b7812 */ /* 0x000fc800078e480b */
[----:B------:R-:W-:-:S07]  /*2bf0*/  LOP3.LUT R13, R11, R13, RZ, 0xfc, !PT ;  /* 0x0000000d0b0d7212 */ /* 0x000fce00078efcff */
[----:B------:R-:W-:Y:S05]  /*2c00*/  @!P0 BRA `(.L_x_109) ;  /* 0x00000000007c8947 */ /* 0x000fea0003800000 */
[----:B------:R-:W-:Y:S01]  /*2c10*/  IMAD.MOV R9, RZ, RZ, -R0 ;  /* 0x000000ffff097224 */ /* 0x000fe200078e0a00 */
[----:B------:R-:W-:Y:S01]  /*2c20*/  DMUL.RP R12, R20, R12 ;  /* 0x0000000c140c7228 */ /* 0x000fe20000008000 */
[----:B------:R-:W-:Y:S01]  /*2c30*/  IMAD.MOV.U32 R8, RZ, RZ, RZ ;  /* 0x000000ffff087224 */ /* 0x000fe200078e00ff */
[----:B------:R-:W-:-:S05]  /*2c40*/  IADD3 R7, PT, PT, -R0, -0x43300000, RZ ;  /* 0xbcd0000000077810 */ /* 0x000fca0007ffe1ff */
[----:B------:R-:W-:-:S03]  /*2c50*/  DFMA R8, R16, -R8, R20 ;  /* 0x800000081008722b */ /* 0x000fc60000000014 */
[----:B------:R-:W-:-:S07]  /*2c60*/  LOP3.LUT R11, R13, R11, RZ, 0x3c, !PT ;  /* 0x0000000b0d0b7212 */ /* 0x000fce00078e3cff */
[----:B------:R-:W-:-:S04]  /*2c70*/  FSETP.NEU.AND P0, PT, |R9|, R7, PT ;  /* 0x000000070900720b */ /* 0x000fc80003f0d200 */
[----:B------:R-:W-:Y:S02]  /*2c80*/  FSEL R16, R12, R16, !P0 ;  /* 0x000000100c107208 */ /* 0x000fe40004000000 */
[----:B------:R-:W-:Y:S01]  /*2c90*/  FSEL R17, R11, R17, !P0 ;  /* 0x000000110b117208 */ /* 0x000fe20004000000 */
[----:B------:R-:W-:Y:S06]  /*2ca0*/  BRA `(.L_x_109) ;  /* 0x0000000000547947 */ /* 0x000fec0003800000 */
.L_x_108:
[----:B------:R-:W-:-:S14]  /*2cb0*/  DSETP.NAN.AND P0, PT, R12, R12, PT ;  /* 0x0000000c0c00722a */ /* 0x000fdc0003f08000 */
[----:B------:R-:W-:Y:S05]  /*2cc0*/  @P0 BRA `(.L_x_110) ;  /* 0x0000000000440947 */ /* 0x000fea0003800000 */
[----:B------:R-:W-:-:S14]  /*2cd0*/  DSETP.NAN.AND P0, PT, R10, R10, PT ;  /* 0x0000000a0a00722a */ /* 0x000fdc0003f08000 */
[----:B------:R-:W-:Y:S05]  /*2ce0*/  @P0 BRA `(.L_x_111) ;  /* 0x0000000000300947 */ /* 0x000fea0003800000 */
[----:B------:R-:W-:Y:S01]  /*2cf0*/  ISETP.NE.AND P0, PT, R23, R24, PT ;  /* 0x000000181700720c */ /* 0x000fe20003f05270 */
[----:B------:R-:W-:Y:S02]  /*2d00*/  IMAD.MOV.U32 R16, RZ, RZ, 0x0 ;  /* 0x00000000ff107424 */ /* 0x000fe400078e00ff */
[----:B------:R-:W-:-:S10]  /*2d10*/  IMAD.MOV.U32 R17, RZ, RZ, -0x80000 ;  /* 0xfff80000ff117424 */ /* 0x000fd400078e00ff */
[----:B------:R-:W-:Y:S05]  /*2d20*/  @!P0 BRA `(.L_x_109) ;  /* 0x0000000000348947 */ /* 0x000fea0003800000 */
[----:B------:R-:W-:Y:S02]  /*2d30*/  ISETP.NE.AND P0, PT, R23, 0x7ff00000, PT ;  /* 0x7ff000001700780c */ /* 0x000fe40003f05270 */
[----:B------:R-:W-:Y:S02]  /*2d40*/  LOP3.LUT R17, R13, 0x80000000, R11, 0x48, !PT ;  /* 0x800000000d117812 */ /* 0x000fe400078e480b */
[----:B------:R-:W-:-:S13]  /*2d50*/  ISETP.EQ.OR P0, PT, R24, RZ, !P0 ;  /* 0x000000ff1800720c */ /* 0x000fda0004702670 */
[----:B------:R-:W-:Y:S01]  /*2d60*/  @P0 LOP3.LUT R0, R17, 0x7ff00000, RZ, 0xfc, !PT ;  /* 0x7ff0000011000812 */ /* 0x000fe200078efcff */
[----:B------:R-:W-:Y:S01]  /*2d70*/  @!P0 IMAD.MOV.U32 R16, RZ, RZ, RZ ;  /* 0x000000ffff108224 */ /* 0x000fe200078e00ff */
[----:B------:R-:W-:-:S03]  /*2d80*/  @P0 MOV R16, RZ ;  /* 0x000000ff00100202 */ /* 0x000fc60000000f00 */
[----:B------:R-:W-:Y:S01]  /*2d90*/  @P0 IMAD.MOV.U32 R17, RZ, RZ, R0 ;  /* 0x000000ffff110224 */ /* 0x000fe200078e0000 */
[----:B------:R-:W-:Y:S06]  /*2da0*/  BRA `(.L_x_109) ;  /* 0x0000000000147947 */ /* 0x000fec0003800000 */
.L_x_111:
[----:B------:R-:W-:Y:S01]  /*2db0*/  LOP3.LUT R17, R11, 0x80000, RZ, 0xfc, !PT ;  /* 0x000800000b117812 */ /* 0x000fe200078efcff */
[----:B------:R-:W-:Y:S01]  /*2dc0*/  IMAD.MOV.U32 R16, RZ, RZ, R10 ;  /* 0x000000ffff107224 */ /* 0x000fe200078e000a */
[----:B------:R-:W-:Y:S06]  /*2dd0*/  BRA `(.L_x_109) ;  /* 0x0000000000087947 */ /* 0x000fec0003800000 */
.L_x_110:
[----:B------:R-:W-:Y:S01]  /*2de0*/  LOP3.LUT R17, R13, 0x80000, RZ, 0xfc, !PT ;  /* 0x000800000d117812 */ /* 0x000fe200078efcff */
[----:B------:R-:W-:-:S07]  /*2df0*/  IMAD.MOV.U32 R16, RZ, RZ, R12 ;  /* 0x000000ffff107224 */ /* 0x000fce00078e000c */
.L_x_109:
[----:B------:R-:W-:Y:S02]  /*2e00*/  IMAD.MOV.U32 R23, RZ, RZ, 0x0 ;  /* 0x00000000ff177424 */ /* 0x000fe400078e00ff */
[----:B------:R-:W-:Y:S02]  /*2e10*/  IMAD.MOV.U32 R10, RZ, RZ, R16 ;  /* 0x000000ffff0a7224 */ /* 0x000fe400078e0010 */
[----:B------:R-:W-:Y:S01]  /*2e20*/  IMAD.MOV.U32 R11, RZ, RZ, R17 ;  /* 0x000000ffff0b7224 */ /* 0x000fe200078e0011 */
[----:B------:R-:W-:Y:S06]  /*2e30*/  RET.REL.NODEC R22 `(_Z12create_gaborPfiiffffff) ;  /* 0xffffffd016707950 */ /* 0x000fec0003c3ffff */
        .weak           $__internal_4_$__cuda_sm20_sqrt_rn_f32_slowpath
        .type           $__internal_4_$__cuda_sm20_sqrt_rn_f32_slowpath,@function
        .size           $__internal_4_$__cuda_sm20_sqrt_rn_f32_slowpath,($__internal_5_$__cuda_sm3x_div_rn_noftz_f32_slowpath - $__internal_4_$__cuda_sm20_sqrt_rn_f32_slowpath)
$__internal_4_$__cuda_sm20_sqrt_rn_f32_slowpath:
[----:B------:R-:W-:-:S13]  /*2e40*/  LOP3.LUT P0, RZ, R7, 0x7fffffff, RZ, 0xc0, !PT ;  /* 0x7fffffff07ff7812 */ /* 0x000fda000780c0ff */
[----:B------:R-:W-:Y:S05]  /*2e50*/  @!P0 BRA `(.L_x_112) ;  /* 0x0000000000488947 */ /* 0x000fea0003800000 */
[----:B------:R-:W-:Y:S01]  /*2e60*/  FSETP.GEU.FTZ.AND P0, PT, R7, RZ, PT ;  /* 0x000000ff0700720b */ /* 0x000fe20003f1e000 */
[----:B------:R-:W-:-:S12]  /*2e70*/  IMAD.MOV.U32 R0, RZ, RZ, R7 ;  /* 0x000000ffff007224 */ /* 0x000fd800078e0007 */
[----:B------:R-:W-:Y:S01]  /*2e80*/  @!P0 MOV R7, 0x7fffffff ;  /* 0x7fffffff00078802 */ /* 0x000fe20000000f00 */
[----:B------:R-:W-:Y:S06]  /*2e90*/  @!P0 BRA `(.L_x_112) ;  /* 0x0000000000388947 */ /* 0x000fec0003800000 */
[----:B------:R-:W-:-:S13]  /*2ea0*/  FSETP.GTU.FTZ.AND P0, PT, |R0|, +INF , PT ;  /* 0x7f8000000000780b */ /* 0x000fda0003f1c200 */
[----:B------:R-:W-:Y:S01]  /*2eb0*/  @P0 FADD.FTZ R7, R0, 1 ;  /* 0x3f80000000070421 */ /* 0x000fe20000010000 */
[----:B------:R-:W-:Y:S06]  /*2ec0*/  @P0 BRA `(.L_x_112) ;  /* 0x00000000002c0947 */ /* 0x000fec0003800000 */
[----:B------:R-:W-:-:S13]  /*2ed0*/  FSETP.NEU.FTZ.AND P0, PT, |R0|, +INF , PT ;  /* 0x7f8000000000780b */ /* 0x000fda0003f1d200 */
[----:B------:R-:W-:Y:S01]  /*2ee0*/  @!P0 IMAD.MOV.U32 R7, RZ, RZ, R0 ;  /* 0x000000ffff078224 */ /* 0x000fe200078e0000 */
[----:B------:R-:W-:Y:S06]  /*2ef0*/  @!P0 BRA `(.L_x_112) ;  /* 0x0000000000208947 */ /* 0x000fec0003800000 */
[----:B------:R-:W-:-:S04]  /*2f00*/  FFMA R0, R0, 1.84467440737095516160e+19, RZ ;  /* 0x5f80000000007823 */ /* 0x000fc800000000ff */
[----:B------:R-:W0:Y:S02]  /*2f10*/  MUFU.RSQ R7, R0 ;  /* 0x0000000000077308 */ /* 0x000e240000001400 */
[----:B0-----:R-:W-:Y:S01]  /*2f20*/  FMUL.FTZ R9, R0, R7 ;  /* 0x0000000700097220 */ /* 0x001fe20000410000 */
[----:B------:R-:W-:-:S03]  /*2f30*/  FMUL.FTZ R7, R7, 0.5 ;  /* 0x3f00000007077820 */ /* 0x000fc60000410000 */
[----:B------:R-:W-:-:S04]  /*2f40*/  FADD.FTZ R6, -R9, -RZ ;  /* 0x800000ff09067221 */ /* 0x000fc80000010100 */
[----:B------:R-:W-:-:S04]  /*2f50*/  FFMA R6, R9, R6, R0 ;  /* 0x0000000609067223 */ /* 0x000fc80000000000 */
[----:B------:R-:W-:-:S04]  /*2f60*/  FFMA R7, R6, R7, R9 ;  /* 0x0000000706077223 */ /* 0x000fc80000000009 */
[----:B------:R-:W-:-:S07]  /*2f70*/  FMUL.FTZ R7, R7, 2.3283064365386962891e-10 ;  /* 0x2f80000007077820 */ /* 0x000fce0000410000 */
.L_x_112:
[----:B------:R-:W-:Y:S02]  /*2f80*/  IMAD.MOV.U32 R8, RZ, RZ, R7 ;  /* 0x000000ffff087224 */ /* 0x000fe400078e0007 */
[----:B------:R-:W-:Y:S02]  /*2f90*/  IMAD.MOV.U32 R6, RZ, RZ, R10 ;  /* 0x000000ffff067224 */ /* 0x000fe400078e000a */
[----:B------:R-:W-:-:S04]  /*2fa0*/  IMAD.MOV.U32 R7, RZ, RZ, 0x0 ;  /* 0x00000000ff077424 */ /* 0x000fc800078e00ff */
[----:B------:R-:W-:Y:S05]  /*2fb0*/  RET.REL.NODEC R6 `(_Z12create_gaborPfiiffffff) ;  /* 0xffffffd006107950 */ /* 0x000fea0003c3ffff */
        .weak           $__internal_5_$__cuda_sm3x_div_rn_noftz_f32_slowpath
        .type           $__internal_5_$__cuda_sm3x_div_rn_noftz_f32_slowpath,@function
        .size           $__internal_5_$__cuda_sm3x_div_rn_noftz_f32_slowpath,(.L_x_297 - $__internal_5_$__cuda_sm3x_div_rn_noftz_f32_slowpath)
$__internal_5_$__cuda_sm3x_div_rn_noftz_f32_slowpath:
[----:B------:R-:W-:Y:S01]  /*2fc0*/  SHF.R.U32.HI R15, RZ, 0x17, R14 ;  /* 0x00000017ff0f7819 */ /* 0x000fe2000001160e */
[----:B------:R-:W-:Y:S01]  /*2fd0*/  BSSY.RECONVERGENT B1, `(.L_x_113) ;  /* 0x0000064000017945 */ /* 0x000fe20003800200 */
[----:B------:R-:W-:Y:S02]  /*2fe0*/  SHF.R.U32.HI R17, RZ, 0x17, R11 ;  /* 0x00000017ff117819 */ /* 0x000fe4000001160b */
[----:B------:R-:W-:Y:S02]  /*2ff0*/  LOP3.LUT R15, R15, 0xff, RZ, 0xc0, !PT ;  /* 0x000000ff0f0f7812 */ /* 0x000fe400078ec0ff */
[----:B------:R-:W-:-:S03]  /*3000*/  LOP3.LUT R20, R17, 0xff, RZ, 0xc0, !PT ;  /* 0x000000ff11147812 */ /* 0x000fc600078ec0ff */
[----:B------:R-:W-:Y:S02]  /*3010*/  VIADD R18, R15, 0xffffffff ;  /* 0xffffffff0f127836 */ /* 0x000fe40000000000 */
[----:B------:R-:W-:-:S03]  /*3020*/  VIADD R17, R20, 0xffffffff ;  /* 0xffffffff14117836 */ /* 0x000fc60000000000 */
[----:B------:R-:W-:-:S04]  /*3030*/  ISETP.GT.U32.AND P0, PT, R18, 0xfd, PT ;  /* 0x000000fd1200780c */ /* 0x000fc80003f04070 */
[----:B------:R-:W-:-:S13]  /*3040*/  ISETP.GT.U32.OR P0, PT, R17, 0xfd, P0 ;  /* 0x000000fd1100780c */ /* 0x000fda0000704470 */
[----:B------:R-:W-:Y:S01]  /*3050*/  @!P0 IMAD.MOV.U32 R17, RZ, RZ, RZ ;  /* 0x000000ffff118224 */ /* 0x000fe200078e00ff */
        /* <DEDUP_REMOVED lines=17> */
[----:B------:R-:W-:-:S04]  /*3170*/  IADD3 R17, PT, PT, R20, -0x1, RZ ;  /* 0xffffffff14117810 */ /* 0x000fc80007ffe0ff */
[----:B------:R-:W-:Y:S01]  /*3180*/  ISETP.GE.AND P0, PT, R17, RZ, PT ;  /* 0x000000ff1100720c */ /* 0x000fe20003f06270 */
[----:B------:R-:W-:-:S05]  /*3190*/  VIADD R17, R15, 0xffffffff ;  /* 0xffffffff0f117836 */ /* 0x000fca0000000000 */
[----:B------:R-:W-:-:S07]  /*31a0*/  ISETP.GE.AND P1, PT, R17, RZ, PT ;  /* 0x000000ff1100720c */ /* 0x000fce0003f26270 */
[----:B------:R-:W-:Y:S02]  /*31b0*/  @P0 IMAD.MOV.U32 R17, RZ, RZ, RZ ;  /* 0x000000ffff110224 */ /* 0x000fe400078e00ff */
[----:B------:R-:W-:Y:S01]  /*31c0*/  @!P0 FFMA R11, R11, 1.84467440737095516160e+19, RZ ;  /* 0x5f8000000b0b8823 */ /* 0x000fe200000000ff */
[----:B------:R-:W-:-:S03]  /*31d0*/  @!P0 IMAD.MOV.U32 R17, RZ, RZ, -0x40 ;  /* 0xffffffc0ff118424 */ /* 0x000fc600078e00ff */
[----:B------:R-:W-:Y:S01]  /*31e0*/  @!P1 FFMA R14, R14, 1.84467440737095516160e+19, RZ ;  /* 0x5f8000000e0e9823 */ /* 0x000fe200000000ff */
[----:B------:R-:W-:-:S07]  /*31f0*/  @!P1 VIADD R17, R17, 0x40 ;  /* 0x0000004011119836 */ /* 0x000fce0000000000 */
.L_x_114:
[----:B------:R-:W-:Y:S01]  /*3200*/  LEA R19, R15, 0xc0800000, 0x17 ;  /* 0xc08000000f137811 */ /* 0x000fe200078eb8ff */
[----:B------:R-:W-:Y:S01]  /*3210*/  VIADD R20, R20, 0xffffff81 ;  /* 0xffffff8114147836 */ /* 0x000fe20000000000 */
[----:B------:R-:W-:Y:S03]  /*3220*/  BSSY.RECONVERGENT B2, `(.L_x_119) ;  /* 0x0000035000027945 */ /* 0x000fe60003800200 */
[----:B------:R-:W-:Y:S02]  /*3230*/  IMAD.IADD R21, R14, 0x1, -R19 ;  /* 0x000000010e157824 */ /* 0x000fe400078e0a13 */
[C---:B------:R-:W-:Y:S01]  /*3240*/  IMAD R11, R20.reuse, -0x800000, R11 ;  /* 0xff800000140b7824 */ /* 0x040fe200078e020b */
[----:B------:R-:W-:Y:S01]  /*3250*/  IADD3 R20, PT, PT, R20, 0x7f, -R15 ;  /* 0x0000007f14147810 */ /* 0x000fe20007ffe80f */
[----:B------:R-:W0:Y:S01]  /*3260*/  MUFU.RCP R14, R21 ;  /* 0x00000015000e7308 */ /* 0x000e220000001000 */
[----:B------:R-:W-:-:S03]  /*3270*/  FADD.FTZ R18, -R21, -RZ ;  /* 0x800000ff15127221 */ /* 0x000fc60000010100 */
[----:B------:R-:W-:Y:S02]  /*3280*/  IMAD.IADD R20, R20, 0x1, R17 ;  /* 0x0000000114147824 */ /* 0x000fe400078e0211 */
        /* <DEDUP_REMOVED lines=8> */
[----:B------:R-:W-:-:S04]  /*3310*/  LOP3.LUT R15, R15, 0xff, RZ, 0xc0, !PT ;  /* 0x000000ff0f0f7812 */ /* 0x000fc800078ec0ff */
[----:B------:R-:W-:-:S05]  /*3320*/  IADD3 R21, PT, PT, R15, R20, RZ ;  /* 0x000000140f157210 */ /* 0x000fca0007ffe0ff */
[----:B------:R-:W-:-:S05]  /*3330*/  VIADD R15, R21, 0xffffffff ;  /* 0xffffffff150f7836 */ /* 0x000fca0000000000 */
        /* <DEDUP_REMOVED lines=10> */
[C---:B------:R-:W-:Y:S02]  /*33e0*/  ISETP.NE.AND P3, PT, R21.reuse, RZ, PT ;  /* 0x000000ff1500720c */ /* 0x040fe40003f65270 */
[----:B------:R-:W-:Y:S02]  /*33f0*/  ISETP.NE.AND P1, PT, R21, RZ, PT ;  /* 0x000000ff1500720c */ /* 0x000fe40003f25270 */
[----:B------:R-:W-:Y:S01]  /*3400*/  LOP3.LUT R17, R15, 0x7fffff, RZ, 0xc0, !PT ;  /* 0x007fffff0f117812 */ /* 0x000fe200078ec0ff */
[CCC-:B------:R-:W-:Y:S01]  /*3410*/  FFMA.RP R15, R14.reuse, R18.reuse, R19.reuse ;  /* 0x000000120e0f7223 */ /* 0x1c0fe20000008013 */
[----:B------:R-:W-:Y:S01]  /*3420*/  FFMA.RM R14, R14, R18, R19 ;  /* 0x000000120e0e7223 */ /* 0x000fe20000004013 */
[----:B------:R-:W-:Y:S01]  /*3430*/  VIADD R18, R21, 0x20 ;  /* 0x0000002015127836 */ /* 0x000fe20000000000 */
[----:B------:R-:W-:Y:S01]  /*3440*/  LOP3.LUT R17, R17, 0x800000, RZ, 0xfc, !PT ;  /* 0x0080000011117812 */ /* 0x000fe200078efcff */
[----:B------:R-:W-:-:S02]  /*3450*/  IMAD.MOV R19, RZ, RZ, -R21 ;  /* 0x000000ffff137224 */ /* 0x000fc400078e0a15 */
[----:B------:R-:W-:Y:S02]  /*3460*/  FSETP.NEU.FTZ.AND P0, PT, R15, R14, PT ;  /* 0x0000000e0f00720b */ /* 0x000fe40003f1d000 */
[----:B------:R-:W-:Y:S02]  /*3470*/  SHF.L.U32 R18, R17, R18, RZ ;  /* 0x0000001211127219 */ /* 0x000fe400000006ff */
[----:B------:R-:W-:Y:S02]  /*3480*/  SEL R14, R19, RZ, P3 ;  /* 0x000000ff130e7207 */ /* 0x000fe40001800000 */
[----:B------:R-:W-:Y:S02]  /*3490*/  ISETP.NE.AND P1, PT, R18, RZ, P1 ;  /* 0x000000ff1200720c */ /* 0x000fe40000f25270 */
[----:B------:R-:W-:Y:S02]  /*34a0*/  SHF.R.U32.HI R14, RZ, R14, R17 ;  /* 0x0000000eff0e7219 */ /* 0x000fe40000011611 */
[----:B------:R-:W-:-:S02]  /*34b0*/  PLOP3.LUT P0, PT, P0, P1, PT, 0xf8, 0x8f ;  /* 0x00000000008f781c */ /* 0x000fc40000703f70 */
[----:B------:R-:W-:Y:S02]  /*34c0*/  SHF.R.U32.HI R18, RZ, 0x1, R14 ;  /* 0x00000001ff127819 */ /* 0x000fe4000001160e */
[----:B------:R-:W-:-:S04]  /*34d0*/  SEL R15, RZ, 0x1, !P0 ;  /* 0x00000001ff0f7807 */ /* 0x000fc80004000000 */
[----:B------:R-:W-:-:S04]  /*34e0*/  LOP3.LUT R15, R15, 0x1, R18, 0xf8, !PT ;  /* 0x000000010f0f7812 */ /* 0x000fc800078ef812 */
[----:B------:R-:W-:-:S05]  /*34f0*/  LOP3.LUT R15, R15, R14, RZ, 0xc0, !PT ;  /* 0x0000000e0f0f7212 */ /* 0x000fca00078ec0ff */
[----:B------:R-:W-:-:S05]  /*3500*/  IMAD.IADD R18, R18, 0x1, R15 ;  /* 0x0000000112127824 */ /* 0x000fca00078e020f */
[----:B------:R-:W-:Y:S01]  /*3510*/  LOP3.LUT R11, R18, R11, RZ, 0xfc, !PT ;  /* 0x0000000b120b7212 */ /* 0x000fe200078efcff */
[----:B------:R-:W-:Y:S06]  /*3520*/  BRA `(.L_x_122) ;  /* 0x0000000000107947 */ /* 0x000fec0003800000 */
.L_x_121:
[----:B------:R-:W-:-:S04]  /*3530*/  LOP3.LUT R11, R11, 0x80000000, RZ, 0xc0, !PT ;  /* 0x800000000b0b7812 */ /* 0x000fc800078ec0ff */
[----:B------:R-:W-:Y:S01]  /*3540*/  LOP3.LUT R11, R11, 0x7f800000, RZ, 0xfc, !PT ;  /* 0x7f8000000b0b7812 */ /* 0x000fe200078efcff */
[----:B------:R-:W-:Y:S06]  /*3550*/  BRA `(.L_x_122) ;  /* 0x0000000000047947 */ /* 0x000fec0003800000 */
.L_x_120:
[----:B------:R-:W-:-:S07]  /*3560*/  IMAD R11, R20, 0x800000, R11 ;  /* 0x00800000140b7824 */ /* 0x000fce00078e020b */
.L_x_122:
[----:B------:R-:W-:Y:S05]  /*3570*/  BSYNC.RECONVERGENT B2 ;  /* 0x0000000000027941 */ /* 0x000fea0003800200 */
.L_x_119:
[----:B------:R-:W-:Y:S05]  /*3580*/  BRA `(.L_x_123) ;  /* 0x0000000000207947 */ /* 0x000fea0003800000 */
.L_x_118:
[----:B------:R-:W-:-:S04]  /*3590*/  LOP3.LUT R11, R14, 0x80000000, R11, 0x48, !PT ;  /* 0x800000000e0b7812 */ /* 0x000fc800078e480b */
[----:B------:R-:W-:Y:S01]  /*35a0*/  LOP3.LUT R11, R11, 0x7f800000, RZ, 0xfc, !PT ;  /* 0x7f8000000b0b7812 */ /* 0x000fe200078efcff */
[----:B------:R-:W-:Y:S06]  /*35b0*/  BRA `(.L_x_123) ;  /* 0x0000000000147947 */ /* 0x000fec0003800000 */
.L_x_117:
[----:B------:R-:W-:Y:S01]  /*35c0*/  LOP3.LUT R11, R14, 0x80000000, R11, 0x48, !PT ;  /* 0x800000000e0b7812 */ /* 0x000fe200078e480b */
[----:B------:R-:W-:Y:S06]  /*35d0*/  BRA `(.L_x_123) ;  /* 0x00000000000c7947 */ /* 0x000fec0003800000 */
.L_x_116:
[----:B------:R-:W0:Y:S01]  /*35e0*/  MUFU.RSQ R11, -QNAN ;  /* 0xffc00000000b7908 */ /* 0x000e220000001400 */
[----:B------:R-:W-:Y:S05]  /*35f0*/  BRA `(.L_x_123) ;  /* 0x0000000000047947 */ /* 0x000fea0003800000 */
.L_x_115:
[----:B------:R-:W-:-:S07]  /*3600*/  FADD.FTZ R11, R11, R14 ;  /* 0x0000000e0b0b7221 */ /* 0x000fce0000010000 */
.L_x_123:
[----:B------:R-:W-:Y:S05]  /*3610*/  BSYNC.RECONVERGENT B1 ;  /* 0x0000000000017941 */ /* 0x000fea0003800200 */
.L_x_113:
[----:B------:R-:W-:-:S04]  /*3620*/  IMAD.MOV.U32 R17, RZ, RZ, 0x0 ;  /* 0x00000000ff117424 */ /* 0x000fc800078e00ff */
[----:B0-----:R-:W-:Y:S05]  /*3630*/  RET.REL.NODEC R16 `(_Z12create_gaborPfiiffffff) ;  /* 0xffffffc810707950 */ /* 0x001fea0003c3ffff */
.L_x_124:
        /* <DEDUP_REMOVED lines=12> */
.L_x_297:


//--------------------- .text._Z13update_lambdaPfS_S_fi --------------------------
	.section	.text._Z13update_lambdaPfS_S_fi,"ax",@progbits
	.align	128
        .global         _Z13update_lambdaPfS_S_fi
        .type           _Z13update_lambdaPfS_S_fi,@function
        .size           _Z13update_lambdaPfS_S_fi,(.L_x_311 - _Z13update_lambdaPfS_S_fi)
        .other          _Z13update_lambdaPfS_S_fi,@"STO_CUDA_ENTRY STV_DEFAULT"
_Z13update_lambdaPfS_S_fi:
.text._Z13update_lambdaPfS_S_fi:
        /* <DEDUP_REMOVED lines=12> */
[----:B------:R-:W1:Y:S01]  /*00c0*/  LDCU UR8, c[0x0][0x398] ;  /* 0x00007300ff0877ac */ /* 0x000e620008000800 */
[----:B------:R-:W-:Y:S01]  /*00d0*/  IADD3 R9, PT, PT, RZ, -R0, RZ ;  /* 0x80000000ff097210 */ /* 0x000fe20007ffe0ff */
[----:B------:R-:W-:Y:S01]  /*00e0*/  BSSY.RECONVERGENT B0, `(.L_x_125) ;  /* 0x000002f000007945 */ /* 0x000fe20003800200 */
[C---:B------:R-:W-:Y:S01]  /*00f0*/  ISETP.GE.AND P0, PT, R2.reuse, UR6, PT ;  /* 0x0000000602007c0c */ /* 0x040fe2000bf06270 */
[----:B------:R-:W2:Y:S01]  /*0100*/  LDCU.64 UR4, c[0x0][0x358] ;  /* 0x00006b00ff0477ac */ /* 0x000ea20008000a00 */
[----:B------:R-:W-:Y:S02]  /*0110*/  VIMNMX R7, PT, PT, R2, UR6, !PT ;  /* 0x0000000602077c48 */ /* 0x000fe4000ffe0100 */
[----:B------:R-:W-:Y:S01]  /*0120*/  SEL R6, RZ, 0x1, P0 ;  /* 0x00000001ff067807 */ /* 0x000fe20000000000 */
[----:B------:R-:W3:Y:S01]  /*0130*/  LDCU UR7, c[0x0][0x398] ;  /* 0x00007300ff0777ac */ /* 0x000ee20008000800 */
[----:B------:R-:W-:-:S02]  /*0140*/  ISETP.NE.U32.AND P2, PT, R0, RZ, PT ;  /* 0x000000ff0000720c */ /* 0x000fc40003f45070 */
[----:B------:R-:W-:Y:S01]  /*0150*/  IADD3 R7, PT, PT, R7, -R2, -R6 ;  /* 0x8000000207077210 */ /* 0x000fe20007ffe806 */
[----:B0-----:R-:W0:Y:S02]  /*0160*/  MUFU.RCP R8, R8 ;  /* 0x0000000800087308 */ /* 0x001e240000001000 */
[----:B0-----:R-:W-:-:S06]  /*0170*/  IADD3 R4, PT, PT, R8, 0xffffffe, RZ ;  /* 0x0ffffffe08047810 */ /* 0x001fcc0007ffe0ff */
[----:B------:R0:W4:Y:S02]  /*0180*/  F2I.FTZ.U32.TRUNC.NTZ R5, R4 ;  /* 0x0000000400057305 */ /* 0x000124000021f000 */
[----:B0-----:R-:W-:Y:S02]  /*0190*/  HFMA2 R4, -RZ, RZ, 0, 0 ;  /* 0x00000000ff047431 */ /* 0x001fe400000001ff */
[----:B----4-:R-:W-:-:S04]  /*01a0*/  IMAD R9, R9, R5, RZ ;  /* 0x0000000509097224 */ /* 0x010fc800078e02ff */
        /* <DEDUP_REMOVED lines=14> */
[----:B-123--:R-:W-:Y:S05]  /*0290*/  @!P0 BRA `(.L_x_126) ;  /* 0x00000000004c8947 */ /* 0x00efea0003800000 */
[----:B------:R-:W0:Y:S01]  /*02a0*/  LDC.64 R4, c[0x0][0x390] ;  /* 0x0000e400ff047b82 */ /* 0x000e220000000a00 */
[----:B------:R-:W-:-:S04]  /*02b0*/  IADD3 R2, PT, PT, R2, 0x1, RZ ;  /* 0x0000000102027810 */ /* 0x000fc80007ffe0ff */
[----:B------:R-:W-:-:S03]  /*02c0*/  LOP3.LUT R2, R2, 0x3, RZ, 0xc0, !PT ;  /* 0x0000000302027812 */ /* 0x000fc600078ec0ff */
[----:B------:R-:W1:Y:S01]  /*02d0*/  LDC.64 R6, c[0x0][0x380] ;  /* 0x0000e000ff067b82 */ /* 0x000e620000000a00 */
[----:B------:R-:W-:-:S07]  /*02e0*/  IADD3 R2, PT, PT, -R2, RZ, RZ ;  /* 0x000000ff02027210 */ /* 0x000fce0007ffe1ff */
[----:B------:R-:W2:Y:S02]  /*02f0*/  LDC.64 R8, c[0x0][0x388] ;  /* 0x0000e200ff087b82 */ /* 0x000ea40000000a00 */
.L_x_127:
[----:B0-----:R-:W-:-:S04]  /*0300*/  IMAD.WIDE R10, R3, 0x4, R4 ;  /* 0x00000004030a7825 */ /* 0x001fc800078e0204 */
[C---:B--2---:R-:W-:Y:S02]  /*0310*/  IMAD.WIDE R12, R3.reuse, 0x4, R8 ;  /* 0x00000004030c7825 */ /* 0x044fe400078e0208 */
[----:B------:R-:W2:Y:S02]  /*0320*/  LDG.E R11, desc[UR4][R10.64] ;  /* 0x000000040a0b7981 */ /* 0x000ea4000c1e1900 */
[----:B-1-3--:R-:W-:Y:S02]  /*0330*/  IMAD.WIDE R14, R3, 0x4, R6 ;  /* 0x00000004030e7825 */ /* 0x00afe400078e0206 */
[----:B------:R-:W2:Y:S04]  /*0340*/  LDG.E R12, desc[UR4][R12.64] ;  /* 0x000000040c0c7981 */ /* 0x000ea8000c1e1900 */
[----:B------:R-:W3:Y:S01]  /*0350*/  LDG.E R16, desc[UR4][R14.64] ;  /* 0x000000040e107981 */ /* 0x000ee2000c1e1900 */
[----:B------:R-:W-:-:S04]  /*0360*/  IADD3 R2, PT, PT, R2, 0x1, RZ ;  /* 0x0000000102027810 */ /* 0x000fc80007ffe0ff */
[----:B------:R-:W-:Y:S02]  /*0370*/  ISETP.NE.AND P0, PT, R2, RZ, PT ;  /* 0x000000ff0200720c */ /* 0x000fe40003f05270 */
[----:B------:R-:W-:Y:S01]  /*0380*/  IADD3 R3, PT, PT, R0, R3, RZ ;  /* 0x0000000300037210 */ /* 0x000fe20007ffe0ff */
[----:B--2---:R-:W-:-:S04]  /*0390*/  FADD R17, R12, -R11 ;  /* 0x8000000b0c117221 */ /* 0x004fc80000000000 */
[----:B---3--:R-:W-:-:S05]  /*03a0*/  FFMA R17, R17, UR7, R16 ;  /* 0x0000000711117c23 */ /* 0x008fca0008000010 */
[----:B------:R3:W-:Y:S01]  /*03b0*/  STG.E desc[UR4][R14.64], R17 ;  /* 0x000000110e007986 */ /* 0x0007e2000c101904 */
[----:B------:R-:W-:Y:S05]  /*03c0*/  @P0 BRA `(.L_x_127) ;  /* 0xfffffffc00cc0947 */ /* 0x000fea000383ffff */
.L_x_126:
[----:B------:R-:W-:Y:S05]  /*03d0*/  BSYNC.RECONVERGENT B0 ;  /* 0x0000000000007941 */ /* 0x000fea0003800200 */
.L_x_125:
[----:B------:R-:W-:Y:S05]  /*03e0*/  @!P1 EXIT ;  /* 0x000000000000994d */ /* 0x000fea0003800000 */
.L_x_128:
[----:B0-----:R-:W0:Y:S08]  /*03f0*/  LDC.64 R6, c[0x0][0x388] ;  /* 0x0000e200ff067b82 */ /* 0x001e300000000a00 */
[----:B------:R-:W1:Y:S08]  /*0400*/  LDC.64 R8, c[0x0][0x390] ;  /* 0x0000e400ff087b82 */ /* 0x000e700000000a00 */
[----:B------:R-:W3:Y:S01]  /*0410*/  LDC.64 R4, c[0x0][0x380] ;  /* 0x0000e000ff047b82 */ /* 0x000ee20000000a00 */
[----:B0-----:R-:W-:-:S04]  /*0420*/  IMAD.WIDE R10, R3, 0x4, R6 ;  /* 0x00000004030a7825 */ /* 0x001fc800078e0206 */
[----:B-1----:R-:W-:-:S04]  /*0430*/  IMAD.WIDE R12, R3, 0x4, R8 ;  /* 0x00000004030c7825 */ /* 0x002fc800078e0208 */
[----:B---3--:R-:W-:Y:S02]  /*0440*/  IMAD.WIDE R16, R3, 0x4, R4 ;  /* 0x0000000403107825 */ /* 0x008fe400078e0204 */
[----:B------:R-:W2:Y:S04]  /*0450*/  LDG.E R4, desc[UR4][R10.64] ;  /* 0x000000040a047981 */ /* 0x000ea8000c1e1900 */
[----:B------:R-:W2:Y:S04]  /*0460*/  LDG.E R5, desc[UR4][R12.64] ;  /* 0x000000040c057981 */ /* 0x000ea8000c1e1900 */
[----:B------:R-:W3:Y:S01]  /*0470*/  LDG.E R2, desc[UR4][R16.64] ;  /* 0x0000000410027981 */ /* 0x000ee2000c1e1900 */
[----:B------:R-:W-:-:S04]  /*0480*/  IMAD.WIDE R6, R0, 0x4, R10 ;  /* 0x0000000400067825 */ /* 0x000fc800078e020a */
[----:B------:R-:W-:-:S04]  /*0490*/  IMAD.WIDE R8, R0, 0x4, R12 ;  /* 0x0000000400087825 */ /* 0x000fc800078e020c */
[----:B--2---:R-:W-:-:S04]  /*04a0*/  FADD R5, R4, -R5 ;  /* 0x8000000504057221 */ /* 0x004fc80000000000 */
[----:B---3--:R-:W-:Y:S01]  /*04b0*/  FFMA R19, R5, UR8, R2 ;  /* 0x0000000805137c23 */ /* 0x008fe20008000002 */
[----:B------:R-:W-:-:S04]  /*04c0*/  IMAD.WIDE R4, R0, 0x4, R16 ;  /* 0x0000000400047825 */ /* 0x000fc800078e0210 */
[----:B------:R0:W-:Y:S04]  /*04d0*/  STG.E desc[UR4][R16.64], R19 ;  /* 0x0000001310007986 */ /* 0x0001e8000c101904 */
        /* <DEDUP_REMOVED lines=9> */
[----:B0-----:R-:W2:Y:S04]  /*0570*/  LDG.E R16, desc[UR4][R12.64] ;  /* 0x000000040c107981 */ /* 0x001ea8000c1e1900 */
        /* <DEDUP_REMOVED lines=8> */
[----:B------:R-:W1:Y:S04]  /*0600*/  LDG.E R8, desc[UR4][R8.64] ;  /* 0x0000000408087981 */ /* 0x000e68000c1e1900 */
[----:B------:R-:W1:Y:S04]  /*0610*/  LDG.E R17, desc[UR4][R16.64] ;  /* 0x0000000410117981 */ /* 0x000e68000c1e1900 */
[----:B------:R-:W2:Y:S01]  /*0620*/  LDG.E R2, desc[UR4][R6.64] ;  /* 0x0000000406027981 */ /* 0x000ea2000c1e1900 */
[----:B------:R-:W-:-:S04]  /*0630*/  LEA R3, R0, R3, 0x2 ;  /* 0x0000000300037211 */ /* 0x000fc800078e10ff */
[----:B------:R-:W-:Y:S01]  /*0640*/  ISETP.GE.AND P0, PT, R3, UR6, PT ;  /* 0x0000000603007c0c */ /* 0x000fe2000bf06270 */
[----:B-1----:R-:W-:-:S04]  /*0650*/  FADD R5, R8, -R17 ;  /* 0x8000001108057221 */ /* 0x002fc80000000000 */
[----:B--2---:R-:W-:-:S05]  /*0660*/  FFMA R5, R5, UR8, R2 ;  /* 0x0000000805057c23 */ /* 0x004fca0008000002 */
[----:B------:R0:W-:Y:S03]  /*0670*/  STG.E desc[UR4][R6.64], R5 ;  /* 0x0000000506007986 */ /* 0x0001e6000c101904 */
[----:B------:R-:W-:Y:S05]  /*0680*/  @!P0 BRA `(.L_x_128) ;  /* 0xfffffffc00588947 */ /* 0x000fea000383ffff */
[----:B------:R-:W-:Y:S05]  /*0690*/  EXIT ;  /* 0x000000000000794d */ /* 0x000fea0003800000 */
.L_x_129:
        /* <DEDUP_REMOVED lines=14> */
.L_x_311:


//--------------------- .text._Z8update_yPfS_S_S_S_S_S_S_fi --------------------------
	.section	.text._Z8update_yPfS_S_S_S_S_S_S_fi,"ax",@progbits
	.align	128
        .global         _Z8update_yPfS_S_S_S_S_S_S_fi
        .type           _Z8update_yPfS_S_S_S_S_S_S_fi,@function
        .size           _Z8update_yPfS_S_S_S_S_S_S_fi,(.L_x_300 - _Z8update_yPfS_S_S_S_S_S_S_fi)
        .other          _Z8update_yPfS_S_S_S_S_S_S_fi,@"STO_CUDA_ENTRY STV_DEFAULT"
_Z8update_yPfS_S_S_S_S_S_S_fi:
.text._Z8update_yPfS_S_S_S_S_S_S_fi:
        /* <DEDUP_REMOVED lines=8> */
[----:B------:R-:W0:Y:S02]  /*0080*/  LDCU UR4, c[0x0][0x3c0] ;  /* 0x00007800ff0477ac */ /* 0x000e240008000800 */
[----:B0-----:R-:W0:Y:S08]  /*0090*/  F2F.F64.F32 R2, UR4 ;  /* 0x0000000400027d10 */ /* 0x001e300008201800 */
[----:B0-----:R-:W0:Y:S01]  /*00a0*/  MUFU.RCP64H R5, R3 ;  /* 0x0000000300057308 */ /* 0x001e220000001800 */
[----:B------:R-:W-:-:S05]  /*00b0*/  VIADD R4, R3, 0x300402 ;  /* 0x0030040203047836 */ /* 0x000fca0000000000 */
[----:B------:R-:W-:Y:S01]  /*00c0*/  FSETP.GEU.AND P0, PT, |R4|, 5.8789094863358348022e-39, PT ;  /* 0x004004020400780b */ /* 0x000fe20003f0e200 */
[----:B0-----:R-:W-:-:S08]  /*00d0*/  DFMA R6, -R2, R4, 1 ;  /* 0x3ff000000206742b */ /* 0x001fd00000000104 */
[----:B------:R-:W-:-:S08]  /*00e0*/  DFMA R6, R6, R6, R6 ;  /* 0x000000060606722b */ /* 0x000fd00000000006 */
[----:B------:R-:W-:-:S08]  /*00f0*/  DFMA R6, R4, R6, R4 ;  /* 0x000000060406722b */ /* 0x000fd00000000004 */
[----:B------:R-:W-:-:S08]  /*0100*/  DFMA R8, -R2, R6, 1 ;  /* 0x3ff000000208742b */ /* 0x000fd00000000106 */
[----:B------:R-:W-:Y:S01]  /*0110*/  DFMA R4, R6, R8, R6 ;  /* 0x000000080604722b */ /* 0x000fe20000000006 */
[----:B------:R-:W-:Y:S10]  /*0120*/  @P0 BRA `(.L_x_130) ;  /* 0x0000000000200947 */ /* 0x000ff40003800000 */
[----:B------:R-:W-:Y:S01]  /*0130*/  LOP3.LUT R30, R3, 0x7fffffff, RZ, 0xc0, !PT ;  /* 0x7fffffff031e7812 */ /* 0x000fe200078ec0ff */
[----:B------:R-:W-:Y:S01]  /*0140*/  IMAD.MOV.U32 R26, RZ, RZ, R2 ;  /* 0x000000ffff1a7224 */ /* 0x000fe200078e0002 */
[----:B------:R-:W-:Y:S02]  /*0150*/  MOV R27, R3 ;  /* 0x00000003001b7202 */ /* 0x000fe40000000f00 */
[----:B------:R-:W-:Y:S01]  /*0160*/  MOV R2, 0x190 ;  /* 0x0000019000027802 */ /* 0x000fe20000000f00 */
[----:B------:R-:W-:-:S07]  /*0170*/  VIADD R30, R30, 0xfff00000 ;  /* 0xfff000001e1e7836 */ /* 0x000fce0000000000 */
[----:B------:R-:W-:Y:S05]  /*0180*/  CALL.REL.NOINC `($__internal_6_$__cuda_sm20_dblrcp_rn_slowpath_v3) ;  /* 0x0000000400d47944 */ /* 0x000fea0003c00000 */
[----:B------:R-:W-:Y:S01]  /*0190*/  IMAD.MOV.U32 R4, RZ, RZ, R28 ;  /* 0x000000ffff047224 */ /* 0x000fe200078e001c */
[----:B------:R-:W-:-:S07]  /*01a0*/  MOV R5, R29 ;  /* 0x0000001d00057202 */ /* 0x000fce0000000f00 */
.L_x_130:
[----:B------:R-:W0:Y:S01]  /*01b0*/  LDC R3, c[0x0][0x3c0] ;  /* 0x0000f000ff037b82 */ /* 0x000e220000000800 */
[----:B------:R-:W1:Y:S01]  /*01c0*/  LDCU UR4, c[0x0][0x370] ;  /* 0x00006e00ff0477ac */ /* 0x000e620008000800 */
[----:B------:R-:W2:Y:S06]  /*01d0*/  LDCU.64 UR6, c[0x0][0x358] ;  /* 0x00006b00ff0677ac */ /* 0x000eac0008000a00 */
[----:B------:R-:W3:Y:S01]  /*01e0*/  LDC.64 R6, c[0x0][0x3b0] ;  /* 0x0000ec00ff067b82 */ /* 0x000ee20000000a00 */
[----:B------:R-:W4:Y:S01]  /*01f0*/  LDCU UR5, c[0x0][0x3c0] ;  /* 0x00007800ff0577ac */ /* 0x000f220008000800 */
[----:B------:R-:W0:Y:S06]  /*0200*/  LDCU UR8, c[0x0][0x3c4] ;  /* 0x00007880ff0877ac */ /* 0x000e2c0008000800 */
[----:B------:R-:W0:Y:S01]  /*0210*/  LDC.64 R8, c[0x0][0x380] ;  /* 0x0000e000ff087b82 */ /* 0x000e220000000a00 */
[----:B-1----:R-:W-:-:S07]  /*0220*/  IMAD R35, R35, UR4, RZ ;  /* 0x0000000423237c24 */ /* 0x002fce000f8e02ff */
[----:B------:R-:W1:Y:S08]  /*0230*/  LDC.64 R10, c[0x0][0x390] ;  /* 0x0000e400ff0a7b82 */ /* 0x000e700000000a00 */
[----:B------:R-:W0:Y:S08]  /*0240*/  LDC.64 R12, c[0x0][0x3a0] ;  /* 0x0000e800ff0c7b82 */ /* 0x000e300000000a00 */
[----:B------:R-:W0:Y:S08]  /*0250*/  LDC.64 R14, c[0x0][0x388] ;  /* 0x0000e200ff0e7b82 */ /* 0x000e300000000a00 */
[----:B------:R-:W0:Y:S08]  /*0260*/  LDC.64 R16, c[0x0][0x398] ;  /* 0x0000e600ff107b82 */ /* 0x000e300000000a00 */
[----:B--234-:R-:W0:Y:S02]  /*0270*/  LDC.64 R18, c[0x0][0x3a8] ;  /* 0x0000ea00ff127b82 */ /* 0x01ce240000000a00 */
.L_x_143:
[----:B01----:R-:W-:-:S06]  /*0280*/  IMAD.WIDE R22, R0, 0x4, R12 ;  /* 0x0000000400167825 */ /* 0x003fcc00078e020c */
[----:B------:R-:W2:Y:S01]  /*0290*/  LDG.E R23, desc[UR6][R22.64] ;  /* 0x0000000616177981 */ /* 0x000ea2000c1e1900 */
[----:B-1----:R-:W-:-:S04]  /*02a0*/  IMAD.WIDE R24, R0, 0x4, R10 ;  /* 0x0000000400187825 */ /* 0x002fc800078e020a */
[----:B------:R-:W-:Y:S02]  /*02b0*/  IMAD.WIDE R20, R0, 0x4, R8 ;  /* 0x0000000400147825 */ /* 0x000fe400078e0208 */
[----:B------:R0:W5:Y:S04]  /*02c0*/  LDG.E R25, desc[UR6][R24.64] ;  /* 0x0000000618197981 */ /* 0x000168000c1e1900 */
[----:B------:R0:W5:Y:S01]  /*02d0*/  LDG.E R33, desc[UR6][R20.64] ;  /* 0x0000000614217981 */ /* 0x000162000c1e1900 */
[----:B------:R-:W1:Y:S01]  /*02e0*/  MUFU.RCP R26, R3 ;  /* 0x00000003001a7308 */ /* 0x000e620000001000 */
[----:B------:R-:W3:Y:S01]  /*02f0*/  LDC R2, c[0x0][0x3c0] ;  /* 0x0000f000ff027b82 */ /* 0x000ee20000000800 */
[----:B------:R-:W-:Y:S01]  /*0300*/  BSSY.RECONVERGENT B0, `(.L_x_131) ;  /* 0x000000b000007945 */ /* 0x000fe20003800200 */
[----:B-1----:R-:W-:-:S04]  /*0310*/  FFMA R27, R26, -R3, 1 ;  /* 0x3f8000001a1b7423 */ /* 0x002fc80000000803 */
[----:B------:R-:W-:Y:S01]  /*0320*/  FFMA R26, R26, R27, R26 ;  /* 0x0000001b1a1a7223 */ /* 0x000fe2000000001a */
[----:B--2---:R-:W1:Y:S03]  /*0330*/  FCHK P0, R23, R3 ;  /* 0x0000000317007302 */ /* 0x004e660000000000 */
[----:B------:R-:W-:-:S04]  /*0340*/  FFMA R28, R23, R26, RZ ;  /* 0x0000001a171c7223 */ /* 0x000fc800000000ff */
[----:B------:R-:W-:-:S04]  /*0350*/  FFMA R27, R28, -R3, R23 ;  /* 0x800000031c1b7223 */ /* 0x000fc80000000017 */
[----:B------:R-:W-:Y:S01]  /*0360*/  FFMA R26, R26, R27, R28 ;  /* 0x0000001b1a1a7223 */ /* 0x000fe2000000001c */
[----:B01-3--:R-:W-:Y:S06]  /*0370*/  @!P0 BRA `(.L_x_132) ;  /* 0x00000000000c8947 */ /* 0x00bfec0003800000 */
[----:B------:R-:W-:-:S07]  /*0380*/  MOV R26, 0x3a0 ;  /* 0x000003a0001a7802 */ /* 0x000fce0000000f00 */
[----:B-----5:R-:W-:Y:S05]  /*0390*/  CALL.REL.NOINC `($__internal_8_$__cuda_sm3x_div_rn_noftz_f32_slowpath) ;  /* 0x00000008004c7944 */ /* 0x020fea0003c00000 */
[----:B------:R-:W-:-:S07]  /*03a0*/  IMAD.MOV.U32 R26, RZ, RZ, R27 ;  /* 0x000000ffff1a7224 */ /* 0x000fce00078e001b */
.L_x_132:
[----:B------:R-:W-:Y:S05]  /*03b0*/  BSYNC.RECONVERGENT B0 ;  /* 0x0000000000007941 */ /* 0x000fea0003800200 */
.L_x_131:
[----:B------:R-:W-:-:S05]  /*03c0*/  IMAD.WIDE R30, R0, 0x4, R18 ;  /* 0x00000004001e7825 */ /* 0x000fca00078e0212 */
[----:B------:R-:W2:Y:S01]  /*03d0*/  LDG.E R23, desc[UR6][R30.64] ;  /* 0x000000061e177981 */ /* 0x000ea2000c1e1900 */
[----:B------:R-:W-:-:S04]  /*03e0*/  IMAD.WIDE R28, R0, 0x4, R16 ;  /* 0x00000004001c7825 */ /* 0x000fc800078e0210 */
[----:B------:R-:W-:Y:S01]  /*03f0*/  IMAD.WIDE R20, R0, 0x4, R14 ;  /* 0x0000000400147825 */ /* 0x000fe200078e020e */
[----:B------:R0:W5:Y:S04]  /*0400*/  LDG.E R24, desc[UR6][R28.64] ;  /* 0x000000061c187981 */ /* 0x000168000c1e1900 */
[----:B------:R0:W5:Y:S01]  /*0410*/  LDG.E R34, desc[UR6][R20.64] ;  /* 0x0000000614227981 */ /* 0x000162000c1e1900 */
[----:B------:R-:W1:Y:S01]  /*0420*/  MUFU.RCP R22, R3 ;  /* 0x0000000300167308 */ /* 0x000e620000001000 */
[----:B-----5:R-:W-:Y:S01]  /*0430*/  FADD R26, R25, R26 ;  /* 0x0000001a191a7221 */ /* 0x020fe20000000000 */
[----:B------:R-:W-:Y:S01]  /*0440*/  BSSY.RECONVERGENT B0, `(.L_x_133) ;  /* 0x000000b000007945 */ /* 0x000fe20003800200 */
[----:B-1----:R-:W-:-:S04]  /*0450*/  FFMA R27, R22, -R3, 1 ;  /* 0x3f800000161b7423 */ /* 0x002fc80000000803 */
[----:B------:R-:W-:Y:S01]  /*0460*/  FFMA R22, R22, R27, R22 ;  /* 0x0000001b16167223 */ /* 0x000fe20000000016 */
[----:B--2---:R-:W1:Y:S03]  /*0470*/  FCHK P0, R23, R3 ;  /* 0x0000000317007302 */ /* 0x004e660000000000 */
[----:B------:R-:W-:-:S04]  /*0480*/  FFMA R32, R22, R23, RZ ;  /* 0x0000001716207223 */ /* 0x000fc800000000ff */
[----:B------:R-:W-:-:S04]  /*0490*/  FFMA R27, R32, -R3, R23 ;  /* 0x80000003201b7223 */ /* 0x000fc80000000017 */
[----:B------:R-:W-:Y:S01]  /*04a0*/  FFMA R27, R22, R27, R32 ;  /* 0x0000001b161b7223 */ /* 0x000fe20000000020 */
[----:B------:R-:W-:Y:S01]  /*04b0*/  FADD R32, R33, -R26 ;  /* 0x8000001a21207221 */ /* 0x000fe20000000000 */
[----:B01----:R-:W-:Y:S06]  /*04c0*/  @!P0 BRA `(.L_x_134) ;  /* 0x0000000000088947 */ /* 0x003fec0003800000 */
[----:B------:R-:W-:-:S07]  /*04d0*/  MOV R26, 0x4f0 ;  /* 0x000004f0001a7802 */ /* 0x000fce0000000f00 */
[----:B------:R-:W-:Y:S05]  /*04e0*/  CALL.REL.NOINC `($__internal_8_$__cuda_sm3x_div_rn_noftz_f32_slowpath) ;  /* 0x0000000400f87944 */ /* 0x000fea0003c00000 */
.L_x_134:
[----:B------:R-:W-:Y:S05]  /*04f0*/  BSYNC.RECONVERGENT B0 ;  /* 0x0000000000007941 */ /* 0x000fea0003800200 */
.L_x_133:
[----:B------:R-:W-:Y:S01]  /*0500*/  FADD R27, R24, R27 ;  /* 0x0000001b181b7221 */ /* 0x000fe20000000000 */
[----:B------:R-:W-:Y:S03]  /*0510*/  BSSY.RECONVERGENT B0, `(.L_x_135) ;  /* 0x000000f000007945 */ /* 0x000fe60003800200 */
[----:B------:R-:W-:-:S04]  /*0520*/  FADD R34, R34, -R27 ;  /* 0x8000001b22227221 */ /* 0x000fc80000000000 */
[----:B------:R-:W-:-:S04]  /*0530*/  FMUL R23, R34, R34 ;  /* 0x0000002222177220 */ /* 0x000fc80000400000 */
[----:B------:R-:W-:-:S04]  /*0540*/  FFMA R23, R32, R32, R23 ;  /* 0x0000002020177223 */ /* 0x000fc80000000017 */
[----:B------:R-:W-:Y:S01]  /*0550*/  VIADD R2, R23, 0xf3000000 ;  /* 0xf300000017027836 */ /* 0x000fe20000000000 */
[----:B------:R0:W1:Y:S04]  /*0560*/  MUFU.RSQ R22, R23 ;  /* 0x0000001700167308 */ /* 0x0000680000001400 */
[----:B------:R-:W-:-:S13]  /*0570*/  ISETP.GT.U32.AND P0, PT, R2, 0x727fffff, PT ;  /* 0x727fffff0200780c */ /* 0x000fda0003f04070 */
[----:B01----:R-:W-:Y:S05]  /*0580*/  @!P0 BRA `(.L_x_136) ;  /* 0x00000000000c8947 */ /* 0x003fea0003800000 */
[----:B------:R-:W-:-:S07]  /*0590*/  MOV R27, 0x5b0 ;  /* 0x000005b0001b7802 */ /* 0x000fce0000000f00 */
[----:B------:R-:W-:Y:S05]  /*05a0*/  CALL.REL.NOINC `($__internal_7_$__cuda_sm20_sqrt_rn_f32_slowpath) ;  /* 0x0000000400687944 */ /* 0x000fea0003c00000 */
[----:B------:R-:W-:Y:S05]  /*05b0*/  BRA `(.L_x_137) ;  /* 0x0000000000107947 */ /* 0x000fea0003800000 */
.L_x_136:
[----:B------:R-:W-:Y:S01]  /*05c0*/  FMUL.FTZ R2, R23, R22 ;  /* 0x0000001617027220 */ /* 0x000fe20000410000 */
[----:B------:R-:W-:-:S03]  /*05d0*/  FMUL.FTZ R22, R22, 0.5 ;  /* 0x3f00000016167820 */ /* 0x000fc60000410000 */
[----:B------:R-:W-:-:S04]  /*05e0*/  FFMA R23, -R2, R2, R23 ;  /* 0x0000000202177223 */ /* 0x000fc80000000117 */
[----:B------:R-:W-:-:S07]  /*05f0*/  FFMA R2, R23, R22, R2 ;  /* 0x0000001617027223 */ /* 0x000fce0000000002 */
.L_x_137:
[----:B------:R-:W-:Y:S05]  /*0600*/  BSYNC.RECONVERGENT B0 ;  /* 0x0000000000007941 */ /* 0x000fea0003800200 */
.L_x_135:
[----:B------:R-:W0:Y:S01]  /*0610*/  F2F.F64.F32 R22, R2 ;  /* 0x0000000200167310 */ /* 0x000e220000201800 */
[----:B------:R-:W-:Y:S01]  /*0620*/  BSSY.RECONVERGENT B0, `(.L_x_138) ;  /* 0x0000024000007945 */ /* 0x000fe20003800200 */
[----:B0-----:R-:W-:-:S14]  /*0630*/  DSETP.GEU.AND P0, PT, R4, R22, PT ;  /* 0x000000160400722a */ /* 0x001fdc0003f0e000 */
[----:B------:R-:W-:Y:S05]  /*0640*/  @P0 BRA `(.L_x_139) ;  /* 0x0000000000780947 */ /* 0x000fea0003800000 */
[----:B------:R-:W-:Y:S01]  /*0650*/  FMUL R26, R2, UR5 ;  /* 0x00000005021a7c20 */ /* 0x000fe20008400000 */
[----:B------:R-:W-:Y:S05]  /*0660*/  BSSY.RECONVERGENT B1, `(.L_x_140) ;  /* 0x0000011000017945 */ /* 0x000fea0003800200 */
[----:B------:R-:W0:Y:S08]  /*0670*/  F2F.F64.F32 R26, R26 ;  /* 0x0000001a001a7310 */ /* 0x000e300000201800 */
[----:B0-----:R-:W0:Y:S01]  /*0680*/  MUFU.RCP64H R25, R27 ;  /* 0x0000001b00197308 */ /* 0x001e220000001800 */
[----:B------:R-:W-:-:S04]  /*0690*/  IADD3 R24, PT, PT, R27, 0x300402, RZ ;  /* 0x003004021b187810 */ /* 0x000fc80007ffe0ff */
[----:B------:R-:W-:Y:S02]  /*06a0*/  FSETP.GEU.AND P0, PT, |R24|, 5.8789094863358348022e-39, PT ;  /* 0x004004021800780b */ /* 0x000fe40003f0e200 */
[----:B0-----:R-:W-:-:S08]  /*06b0*/  DFMA R22, -R26, R24, 1 ;  /* 0x3ff000001a16742b */ /* 0x001fd00000000118 */
[----:B------:R-:W-:Y:S02]  /*06c0*/  DFMA R28, R22, R22, R22 ;  /* 0x00000016161c722b */ /* 0x000fe40000000016 */
[----:B------:R0:W1:Y:S06]  /*06d0*/  F2F.F64.F32 R22, R33 ;  /* 0x0000002100167310 */ /* 0x00006c0000201800 */
[----:B------:R-:W-:Y:S02]  /*06e0*/  DFMA R28, R24, R28, R24 ;  /* 0x0000001c181c722b */ /* 0x000fe40000000018 */
[----:B------:R0:W2:Y:S06]  /*06f0*/  F2F.F64.F32 R24, R32 ;  /* 0x0000002000187310 */ /* 0x0000ac0000201800 */
[----:B------:R-:W-:-:S08]  /*0700*/  DFMA R30, -R26, R28, 1 ;  /* 0x3ff000001a1e742b */ /* 0x000fd0000000011c */
[----:B------:R-:W-:Y:S01]  /*0710*/  DFMA R28, R28, R30, R28 ;  /* 0x0000001e1c1c722b */ /* 0x000fe2000000001c */
[----:B012---:R-:W-:Y:S10]  /*0720*/  @P0 BRA `(.L_x_141) ;  /* 0x0000000000100947 */ /* 0x007ff40003800000 */
[----:B------:R-:W-:Y:S02]  /*0730*/  LOP3.LUT R30, R27, 0x7fffffff, RZ, 0xc0, !PT ;  /* 0x7fffffff1b1e7812 */ /* 0x000fe400078ec0ff */
[----:B------:R-:W-:-:S03]  /*0740*/  MOV R2, 0x770 ;  /* 0x0000077000027802 */ /* 0x000fc60000000f00 */
[----:B------:R-:W-:-:S07]  /*0750*/  VIADD R30, R30, 0xfff00000 ;  /* 0xfff000001e1e7836 */ /* 0x000fce0000000000 */
[----:B------:R-:W-:Y:S05]  /*0760*/  CALL.REL.NOINC `($__internal_6_$__cuda_sm20_dblrcp_rn_slowpath_v3) ;  /* 0x00000000005c7944 */ /* 0x000fea0003c00000 */
.L_x_141:
[----:B------:R-:W-:Y:S05]  /*0770*/  BSYNC.RECONVERGENT B1 ;  /* 0x0000000000017941 */ /* 0x000fea0003800200 */
.L_x_140:
[----:B------:R-:W-:-:S08]  /*0780*/  DADD R26, -R28, 1 ;  /* 0x3ff000001c1a7429 */ /* 0x000fd00000000100 */
[----:B------:R-:W-:Y:S01]  /*0790*/  DFMA R22, R24, -R26, R22 ;  /* 0x8000001a1816722b */ /* 0x000fe20000000016 */
[----:B------:R-:W-:-:S09]  /*07a0*/  IMAD.WIDE R24, R0, 0x4, R6 ;  /* 0x0000000400187825 */ /* 0x000fd200078e0206 */
[----:B------:R-:W0:Y:S02]  /*07b0*/  F2F.F32.F64 R23, R22 ;  /* 0x0000001600177310 */ /* 0x000e240000301000 */
[----:B0-----:R1:W-:Y:S04]  /*07c0*/  STG.E desc[UR6][R24.64], R23 ;  /* 0x0000001718007986 */ /* 0x0013e8000c101906 */
[----:B------:R-:W2:Y:S02]  /*07d0*/  LDG.E R20, desc[UR6][R20.64] ;  /* 0x0000000614147981 */ /* 0x000ea4000c1e1900 */
[----:B------:R-:W-:Y:S08]  /*07e0*/  F2F.F64.F32 R30, R34 ;  /* 0x00000022001e7310 */ /* 0x000ff00000201800 */
[----:B--2---:R-:W0:Y:S02]  /*07f0*/  F2F.F64.F32 R28, R20 ;  /* 0x00000014001c7310 */ /* 0x004e240000201800 */
[----:B0-----:R-:W-:-:S10]  /*0800*/  DFMA R28, -R26, R30, R28 ;  /* 0x0000001e1a1c722b */ /* 0x001fd4000000011c */
[----:B------:R1:W2:Y:S01]  /*0810*/  F2F.F32.F64 R29, R28 ;  /* 0x0000001c001d7310 */ /* 0x0002a20000301000 */
[----:B------:R-:W-:Y:S05]  /*0820*/  BRA `(.L_x_142) ;  /* 0x00000000000c7947 */ /* 0x000fea0003800000 */
.L_x_139:
[----:B------:R-:W-:-:S05]  /*0830*/  IMAD.WIDE R22, R0, 0x4, R6 ;  /* 0x0000000400167825 */ /* 0x000fca00078e0206 */
[----:B------:R0:W-:Y:S04]  /*0840*/  STG.E desc[UR6][R22.64], R33 ;  /* 0x0000002116007986 */ /* 0x0001e8000c101906 */
[----:B------:R0:W5:Y:S02]  /*0850*/  LDG.E R29, desc[UR6][R20.64] ;  /* 0x00000006141d7981 */ /* 0x000164000c1e1900 */
.L_x_142:
[----:B------:R-:W-:Y:S05]  /*0860*/  BSYNC.RECONVERGENT B0 ;  /* 0x0000000000007941 */ /* 0x000fea0003800200 */
.L_x_138:
[----:B0-----:R-:W0:Y:S02]  /*0870*/  LDC.64 R20, c[0x0][0x3b8] ;  /* 0x0000ee00ff147b82 */ /* 0x001e240000000a00 */
[----:B0-----:R-:W-:-:S04]  /*0880*/  IMAD.WIDE R20, R0, 0x4, R20 ;  /* 0x0000000400147825 */ /* 0x001fc800078e0214 */
[----:B------:R-:W-:Y:S01]  /*0890*/  IMAD.IADD R0, R35, 0x1, R0 ;  /* 0x0000000123007824 */ /* 0x000fe200078e0200 */
[----:B--2--5:R2:W-:Y:S04]  /*08a0*/  STG.E desc[UR6][R20.64], R29 ;  /* 0x0000001d14007986 */ /* 0x0245e8000c101906 */
[----:B------:R-:W-:-:S13]  /*08b0*/  ISETP.GE.AND P0, PT, R0, UR8, PT ;  /* 0x0000000800007c0c */ /* 0x000fda000bf06270 */
[----:B--2---:R-:W-:Y:S05]  /*08c0*/  @!P0 BRA `(.L_x_143) ;  /* 0xfffffff8006c8947 */ /* 0x004fea000383ffff */
[----:B------:R-:W-:Y:S05]  /*08d0*/  EXIT ;  /* 0x000000000000794d */ /* 0x000fea0003800000 */
        .weak           $__internal_6_$__cuda_sm20_dblrcp_rn_slowpath_v3
        .type           $__internal_6_$__cuda_sm20_dblrcp_rn_slowpath_v3,@function
        .size           $__internal_6_$__cuda_sm20_dblrcp_rn_slowpath_v3,($__internal_7_$__cuda_sm20_sqrt_rn_f32_slowpath - $__internal_6_$__cuda_sm20_dblrcp_rn_slowpath_v3)
$__internal_6_$__cuda_sm20_dblrcp_rn_slowpath_v3:
[----:B------:R-:W-:Y:S01]  /*08e0*/  DSETP.GTU.AND P0, PT, |R26|, +INF , PT ;  /* 0x7ff000001a00742a */ /* 0x000fe20003f0c200 */
[----:B------:R-:W-:-:S13]  /*08f0*/  BSSY.RECONVERGENT B2, `(.L_x_144) ;  /* 0x0000022000027945 */ /* 0x000fda0003800200 */
[----:B------:R-:W-:Y:S05]  /*0900*/  @P0 BRA `(.L_x_145) ;  /* 0x0000000000780947 */ /* 0x000fea0003800000 */
[----:B------:R-:W-:-:S04]  /*0910*/  LOP3.LUT R31, R27, 0x7fffffff, RZ, 0xc0, !PT ;  /* 0x7fffffff1b1f7812 */ /* 0x000fc800078ec0ff */
[----:B------:R-:W-:-:S04]  /*0920*/  IADD3 R28, PT, PT, R31, -0x1, RZ ;  /* 0xffffffff1f1c7810 */ /* 0x000fc80007ffe0ff */
[----:B------:R-:W-:-:S13]  /*0930*/  ISETP.GE.U32.AND P0, PT, R28, 0x7fefffff, PT ;  /* 0x7fefffff1c00780c */ /* 0x000fda0003f06070 */
[----:B------:R-:W-:Y:S01]  /*0940*/  @P0 LOP3.LUT R29, R27, 0x7ff00000, RZ, 0x3c, !PT ;  /* 0x7ff000001b1d0812 */ /* 0x000fe200078e3cff */
[----:B------:R-:W-:Y:S01]  /*0950*/  @P0 IMAD.MOV.U32 R28, RZ, RZ, RZ ;  /* 0x000000ffff1c0224 */ /* 0x000fe200078e00ff */
[----:B------:R-:W-:Y:S06]  /*0960*/  @P0 BRA `(.L_x_146) ;  /* 0x0000000000680947 */ /* 0x000fec0003800000 */
[----:B------:R-:W-:-:S13]  /*0970*/  ISETP.GE.U32.AND P0, PT, R31, 0x1000001, PT ;  /* 0x010000011f00780c */ /* 0x000fda0003f06070 */
[----:B------:R-:W-:Y:S05]  /*0980*/  @!P0 BRA `(.L_x_147) ;  /* 0x0000000000348947 */ /* 0x000fea0003800000 */
[----:B------:R-:W-:Y:S01]  /*0990*/  VIADD R29, R27, 0xc0200000 ;  /* 0xc02000001b1d7836 */ /* 0x000fe20000000000 */
[----:B------:R-:W-:-:S03]  /*09a0*/  MOV R28, R26 ;  /* 0x0000001a001c7202 */ /* 0x000fc60000000f00 */
[----:B------:R-:W0:Y:S03]  /*09b0*/  MUFU.RCP64H R31, R29 ;  /* 0x0000001d001f7308 */ /* 0x000e260000001800 */
[----:B0-----:R-:W-:-:S08]  /*09c0*/  DFMA R32, -R28, R30, 1 ;  /* 0x3ff000001c20742b */ /* 0x001fd0000000011e */
[----:B------:R-:W-:-:S08]  /*09d0*/  DFMA R32, R32, R32, R32 ;  /* 0x000000202020722b */ /* 0x000fd00000000020 */
[----:B------:R-:W-:-:S08]  /*09e0*/  DFMA R32, R30, R32, R30 ;  /* 0x000000201e20722b */ /* 0x000fd0000000001e */
[----:B------:R-:W-:-:S08]  /*09f0*/  DFMA R30, -R28, R32, 1 ;  /* 0x3ff000001c1e742b */ /* 0x000fd00000000120 */
[----:B------:R-:W-:-:S08]  /*0a00*/  DFMA R30, R32, R30, R32 ;  /* 0x0000001e201e722b */ /* 0x000fd00000000020 */
[----:B------:R-:W-:-:S08]  /*0a10*/  DMUL R30, R30, 2.2250738585072013831e-308 ;  /* 0x001000001e1e7828 */ /* 0x000fd00000000000 */
[----:B------:R-:W-:-:S08]  /*0a20*/  DFMA R26, -R26, R30, 1 ;  /* 0x3ff000001a1a742b */ /* 0x000fd0000000011e */
[----:B------:R-:W-:-:S08]  /*0a30*/  DFMA R26, R26, R26, R26 ;  /* 0x0000001a1a1a722b */ /* 0x000fd0000000001a */
[----:B------:R-:W-:Y:S01]  /*0a40*/  DFMA R28, R30, R26, R30 ;  /* 0x0000001a1e1c722b */ /* 0x000fe2000000001e */
[----:B------:R-:W-:Y:S10]  /*0a50*/  BRA `(.L_x_146) ;  /* 0x00000000002c7947 */ /* 0x000ff40003800000 */
.L_x_147:
[----:B------:R-:W-:-:S06]  /*0a60*/  DMUL R26, R26, 8.11296384146066816958e+31 ;  /* 0x469000001a1a7828 */ /* 0x000fcc0000000000 */
[----:B------:R-:W0:Y:S02]  /*0a70*/  MUFU.RCP64H R31, R27 ;  /* 0x0000001b001f7308 */ /* 0x000e240000001800 */
[----:B0-----:R-:W-:-:S08]  /*0a80*/  DFMA R28, -R26, R30, 1 ;  /* 0x3ff000001a1c742b */ /* 0x001fd0000000011e */
[----:B------:R-:W-:-:S08]  /*0a90*/  DFMA R28, R28, R28, R28 ;  /* 0x0000001c1c1c722b */ /* 0x000fd0000000001c */
[----:B------:R-:W-:-:S08]  /*0aa0*/  DFMA R28, R30, R28, R30 ;  /* 0x0000001c1e1c722b */ /* 0x000fd0000000001e */
[----:B------:R-:W-:-:S08]  /*0ab0*/  DFMA R30, -R26, R28, 1 ;  /* 0x3ff000001a1e742b */ /* 0x000fd0000000011c */
[----:B------:R-:W-:-:S08]  /*0ac0*/  DFMA R28, R28, R30, R28 ;  /* 0x0000001e1c1c722b */ /* 0x000fd0000000001c */
[----:B------:R-:W-:Y:S01]  /*0ad0*/  DMUL R28, R28, 8.11296384146066816958e+31 ;  /* 0x469000001c1c7828 */ /* 0x000fe20000000000 */
[----:B------:R-:W-:Y:S10]  /*0ae0*/  BRA `(.L_x_146) ;  /* 0x0000000000087947 */ /* 0x000ff40003800000 */
.L_x_145:
[----:B------:R-:W-:Y:S01]  /*0af0*/  LOP3.LUT R29, R27, 0x80000, RZ, 0xfc, !PT ;  /* 0x000800001b1d7812 */ /* 0x000fe200078efcff */
[----:B------:R-:W-:-:S07]  /*0b00*/  IMAD.MOV.U32 R28, RZ, RZ, R26 ;  /* 0x000000ffff1c7224 */ /* 0x000fce00078e001a */
.L_x_146:
[----:B------:R-:W-:Y:S05]  /*0b10*/  BSYNC.RECONVERGENT B2 ;  /* 0x0000000000027941 */ /* 0x000fea0003800200 */
.L_x_144:
[----:B------:R-:W-:Y:S01]  /*0b20*/  IMAD.MOV.U32 R26, RZ, RZ, R2 ;  /* 0x000000ffff1a7224 */ /* 0x000fe200078e0002 */
[----:B------:R-:W-:-:S04]  /*0b30*/  MOV R27, 0x0 ;  /* 0x00000000001b7802 */ /* 0x000fc80000000f00 */
[----:B------:R-:W-:Y:S05]  /*0b40*/  RET.REL.NODEC R26 `(_Z8update_yPfS_S_S_S_S_S_S_fi) ;  /* 0xfffffff41a2c7950 */ /* 0x000fea0003c3ffff */
        .weak           $__internal_7_$__cuda_sm20_sqrt_rn_f32_slowpath
        .type           $__internal_7_$__cuda_sm20_sqrt_rn_f32_slowpath,@function
        .size           $__internal_7_$__cuda_sm20_sqrt_rn_f32_slowpath,($__internal_8_$__cuda_sm3x_div_rn_noftz_f32_slowpath - $__internal_7_$__cuda_sm20_sqrt_rn_f32_slowpath)
$__internal_7_$__cuda_sm20_sqrt_rn_f32_slowpath:
[----:B------:R-:W-:-:S13]  /*0b50*/  LOP3.LUT P0, RZ, R23, 0x7fffffff, RZ, 0xc0, !PT ;  /* 0x7fffffff17ff7812 */ /* 0x000fda000780c0ff */
[----:B------:R-:W-:Y:S01]  /*0b60*/  @!P0 IMAD.MOV.U32 R22, RZ, RZ, R23 ;  /* 0x000000ffff168224 */ /* 0x000fe200078e0017 */
[----:B------:R-:W-:Y:S06]  /*0b70*/  @!P0 BRA `(.L_x_148) ;  /* 0x0000000000448947 */ /* 0x000fec0003800000 */
        /* <DEDUP_REMOVED lines=17> */
.L_x_148:
[----:B------:R-:W-:Y:S01]  /*0c90*/  IMAD.MOV.U32 R2, RZ, RZ, R22 ;  /* 0x000000ffff027224 */ /* 0x000fe200078e0016 */
[----:B------:R-:W-:Y:S01]  /*0ca0*/  MOV R22, R27 ;  /* 0x0000001b00167202 */ /* 0x000fe20000000f00 */
[----:B------:R-:W-:-:S04]  /*0cb0*/  IMAD.MOV.U32 R23, RZ, RZ, 0x0 ;  /* 0x00000000ff177424 */ /* 0x000fc800078e00ff */
[----:B------:R-:W-:Y:S05]  /*0cc0*/  RET.REL.NODEC R22 `(_Z8update_yPfS_S_S_S_S_S_S_fi) ;  /* 0xfffffff016cc7950 */ /* 0x000fea0003c3ffff */
        .weak           $__internal_8_$__cuda_sm3x_div_rn_noftz_f32_slowpath
        .type           $__internal_8_$__cuda_sm3x_div_rn_noftz_f32_slowpath,@function
        .size           $__internal_8_$__cuda_sm3x_div_rn_noftz_f32_slowpath,(.L_x_300 - $__internal_8_$__cuda_sm3x_div_rn_noftz_f32_slowpath)
$__internal_8_$__cuda_sm3x_div_rn_noftz_f32_slowpath:
[--C-:B------:R-:W-:Y:S01]  /*0cd0*/  SHF.R.U32.HI R27, RZ, 0x17, R2.reuse ;  /* 0x00000017ff1b7819 */ /* 0x100fe20000011602 */
[----:B------:R-:W-:Y:S01]  /*0ce0*/  BSSY.RECONVERGENT B1, `(.L_x_149) ;  /* 0x0000064000017945 */ /* 0x000fe20003800200 */
[--C-:B------:R-:W-:Y:S01]  /*0cf0*/  SHF.R.U32.HI R29, RZ, 0x17, R23.reuse ;  /* 0x00000017ff1d7819 */ /* 0x100fe20000011617 */
[----:B------:R-:W-:Y:S01]  /*0d00*/  IMAD.MOV.U32 R22, RZ, RZ, R23 ;  /* 0x000000ffff167224 */ /* 0x000fe200078e0017 */
[----:B------:R-:W-:Y:S01]  /*0d10*/  LOP3.LUT R27, R27, 0xff, RZ, 0xc0, !PT ;  /* 0x000000ff1b1b7812 */ /* 0x000fe200078ec0ff */
[----:B------:R-:W-:Y:S01]  /*0d20*/  IMAD.MOV.U32 R31, RZ, RZ, R2 ;  /* 0x000000ffff1f7224 */ /* 0x000fe200078e0002 */
        /* <DEDUP_REMOVED lines=25> */
[----:B------:R-:W-:Y:S02]  /*0ec0*/  @P0 IMAD.MOV.U32 R28, RZ, RZ, RZ ;  /* 0x000000ffff1c0224 */ /* 0x000fe400078e00ff */
[----:B------:R-:W-:Y:S01]  /*0ed0*/  @!P0 FFMA R22, R23, 1.84467440737095516160e+19, RZ ;  /* 0x5f80000017168823 */ /* 0x000fe200000000ff */
[----:B------:R-:W-:Y:S02]  /*0ee0*/  @!P0 IMAD.MOV.U32 R28, RZ, RZ, -0x40 ;  /* 0xffffffc0ff1c8424 */ /* 0x000fe400078e00ff */
[----:B------:R-:W-:-:S03]  /*0ef0*/  @!P1 FFMA R31, R2, 1.84467440737095516160e+19, RZ ;  /* 0x5f800000021f9823 */ /* 0x000fc600000000ff */
[----:B------:R-:W-:-:S07]  /*0f00*/  @!P1 IADD3 R28, PT, PT, R28, 0x40, RZ ;  /* 0x000000401c1c9810 */ /* 0x000fce0007ffe0ff */
.L_x_150:
[----:B------:R-:W-:Y:S01]  /*0f10*/  LEA R30, R27, 0xc0800000, 0x17 ;  /* 0xc08000001b1e7811 */ /* 0x000fe200078eb8ff */
[----:B------:R-:W-:Y:S01]  /*0f20*/  BSSY.RECONVERGENT B2, `(.L_x_155) ;  /* 0x0000036000027945 */ /* 0x000fe20003800200 */
[----:B------:R-:W-:-:S03]  /*0f30*/  IADD3 R29, PT, PT, R29, -0x7f, RZ ;  /* 0xffffff811d1d7810 */ /* 0x000fc60007ffe0ff */
[----:B------:R-:W-:Y:S01]  /*0f40*/  IMAD.IADD R36, R31, 0x1, -R30 ;  /* 0x000000011f247824 */ /* 0x000fe200078e0a1e */
[C---:B------:R-:W-:Y:S01]  /*0f50*/  IADD3 R27, PT, PT, R29.reuse, 0x7f, -R27 ;  /* 0x0000007f1d1b7810 */ /* 0x040fe20007ffe81b */
[----:B------:R-:W-:Y:S02]  /*0f60*/  IMAD R22, R29, -0x800000, R22 ;  /* 0xff8000001d167824 */ /* 0x000fe400078e0216 */
[----:B------:R-:W0:Y:S01]  /*0f70*/  MUFU.RCP R30, R36 ;  /* 0x00000024001e7308 */ /* 0x000e220000001000 */
[----:B------:R-:W-:Y:S01]  /*0f80*/  FADD.FTZ R31, -R36, -RZ ;  /* 0x800000ff241f7221 */ /* 0x000fe20000010100 */
[----:B------:R-:W-:-:S03]  /*0f90*/  IMAD.IADD R28, R27, 0x1, R28 ;  /* 0x000000011b1c7824 */ /* 0x000fc600078e021c */
        /* <DEDUP_REMOVED lines=23> */
[----:B------:R-:W-:Y:S02]  /*1110*/  IADD3 R30, PT, PT, R27, 0x20, RZ ;  /* 0x000000201b1e7810 */ /* 0x000fe40007ffe0ff */
[----:B------:R-:W-:Y:S02]  /*1120*/  LOP3.LUT R29, R29, 0x7fffff, RZ, 0xc0, !PT ;  /* 0x007fffff1d1d7812 */ /* 0x000fe400078ec0ff */
[----:B------:R-:W-:Y:S02]  /*1130*/  ISETP.NE.AND P2, PT, R27, RZ, PT ;  /* 0x000000ff1b00720c */ /* 0x000fe40003f45270 */
[----:B------:R-:W-:Y:S02]  /*1140*/  LOP3.LUT R29, R29, 0x800000, RZ, 0xfc, !PT ;  /* 0x008000001d1d7812 */ /* 0x000fe400078efcff */
[----:B------:R-:W-:Y:S01]  /*1150*/  ISETP.NE.AND P1, PT, R27, RZ, PT ;  /* 0x000000ff1b00720c */ /* 0x000fe20003f25270 */
[----:B------:R-:W-:Y:S01]  /*1160*/  IMAD.MOV R27, RZ, RZ, -R27 ;  /* 0x000000ffff1b7224 */ /* 0x000fe200078e0a1b */
[----:B------:R-:W-:-:S02]  /*1170*/  SHF.L.U32 R30, R29, R30, RZ ;  /* 0x0000001e1d1e7219 */ /* 0x000fc400000006ff */
[----:B------:R-:W-:Y:S02]  /*1180*/  FSETP.NEU.FTZ.AND P0, PT, R28, R23, PT ;  /* 0x000000171c00720b */ /* 0x000fe40003f1d000 */
[----:B------:R-:W-:Y:S02]  /*1190*/  SEL R28, R27, RZ, P2 ;  /* 0x000000ff1b1c7207 */ /* 0x000fe40001000000 */
[----:B------:R-:W-:Y:S02]  /*11a0*/  ISETP.NE.AND P1, PT, R30, RZ, P1 ;  /* 0x000000ff1e00720c */ /* 0x000fe40000f25270 */
[----:B------:R-:W-:Y:S02]  /*11b0*/  SHF.R.U32.HI R28, RZ, R28, R29 ;  /* 0x0000001cff1c7219 */ /* 0x000fe4000001161d */
[----:B------:R-:W-:Y:S02]  /*11c0*/  PLOP3.LUT P0, PT, P0, P1, PT, 0xf8, 0x8f ;  /* 0x00000000008f781c */ /* 0x000fe40000703f70 */
[----:B------:R-:W-:-:S02]  /*11d0*/  SHF.R.U32.HI R30, RZ, 0x1, R28 ;  /* 0x00000001ff1e7819 */ /* 0x000fc4000001161c */
[----:B------:R-:W-:-:S04]  /*11e0*/  SEL R23, RZ, 0x1, !P0 ;  /* 0x00000001ff177807 */ /* 0x000fc80004000000 */
[----:B------:R-:W-:-:S04]  /*11f0*/  LOP3.LUT R23, R23, 0x1, R30, 0xf8, !PT ;  /* 0x0000000117177812 */ /* 0x000fc800078ef81e */
[----:B------:R-:W-:-:S04]  /*1200*/  LOP3.LUT R23, R23, R28, RZ, 0xc0, !PT ;  /* 0x0000001c17177212 */ /* 0x000fc800078ec0ff */
[----:B------:R-:W-:-:S04]  /*1210*/  IADD3 R23, PT, PT, R30, R23, RZ ;  /* 0x000000171e177210 */ /* 0x000fc80007ffe0ff */
[----:B------:R-:W-:Y:S01]  /*1220*/  LOP3.LUT R22, R23, R22, RZ, 0xfc, !PT ;  /* 0x0000001617167212 */ /* 0x000fe200078efcff */
[----:B------:R-:W-:Y:S06]  /*1230*/  BRA `(.L_x_158) ;  /* 0x0000000000107947 */ /* 0x000fec0003800000 */
.L_x_157:
[----:B------:R-:W-:-:S04]  /*1240*/  LOP3.LUT R22, R22, 0x80000000, RZ, 0xc0, !PT ;  /* 0x8000000016167812 */ /* 0x000fc800078ec0ff */
[----:B------:R-:W-:Y:S01]  /*1250*/  LOP3.LUT R22, R22, 0x7f800000, RZ, 0xfc, !PT ;  /* 0x7f80000016167812 */ /* 0x000fe200078efcff */
[----:B------:R-:W-:Y:S06]  /*1260*/  BRA `(.L_x_158) ;  /* 0x0000000000047947 */ /* 0x000fec0003800000 */
.L_x_156:
[----:B------:R-:W-:-:S07]  /*1270*/  IMAD R22, R28, 0x800000, R22 ;  /* 0x008000001c167824 */ /* 0x000fce00078e0216 */
.L_x_158:
[----:B------:R-:W-:Y:S05]  /*1280*/  BSYNC.RECONVERGENT B2 ;  /* 0x0000000000027941 */ /* 0x000fea0003800200 */
.L_x_155:
[----:B------:R-:W-:Y:S05]  /*1290*/  BRA `(.L_x_159) ;  /* 0x0000000000207947 */ /* 0x000fea0003800000 */
.L_x_154:
[----:B------:R-:W-:-:S04]  /*12a0*/  LOP3.LUT R22, R31, 0x80000000, R22, 0x48, !PT ;  /* 0x800000001f167812 */ /* 0x000fc800078e4816 */
[----:B------:R-:W-:Y:S01]  /*12b0*/  LOP3.LUT R22, R22, 0x7f800000, RZ, 0xfc, !PT ;  /* 0x7f80000016167812 */ /* 0x000fe200078efcff */
[----:B------:R-:W-:Y:S06]  /*12c0*/  BRA `(.L_x_159) ;  /* 0x0000000000147947 */ /* 0x000fec0003800000 */
.L_x_153:
[----:B------:R-:W-:Y:S01]  /*12d0*/  LOP3.LUT R22, R31, 0x80000000, R22, 0x48, !PT ;  /* 0x800000001f167812 */ /* 0x000fe200078e4816 */
[----:B------:R-:W-:Y:S06]  /*12e0*/  BRA `(.L_x_159) ;  /* 0x00000000000c7947 */ /* 0x000fec0003800000 */
.L_x_152:
[----:B------:R-:W0:Y:S01]  /*12f0*/  MUFU.RSQ R22, -QNAN ;  /* 0xffc0000000167908 */ /* 0x000e220000001400 */
[----:B------:R-:W-:Y:S05]  /*1300*/  BRA `(.L_x_159) ;  /* 0x0000000000047947 */ /* 0x000fea0003800000 */
.L_x_151:
[----:B------:R-:W-:-:S07]  /*1310*/  FADD.FTZ R22, R23, R2 ;  /* 0x0000000217167221 */ /* 0x000fce0000010000 */
.L_x_159:
[----:B------:R-:W-:Y:S05]  /*1320*/  BSYNC.RECONVERGENT B1 ;  /* 0x0000000000017941 */ /* 0x000fea0003800200 */
.L_x_149:
[----:B------:R-:W-:Y:S01]  /*1330*/  HFMA2 R23, -RZ, RZ, 0, 0 ;  /* 0x00000000ff177431 */ /* 0x000fe200000001ff */
[----:B0-----:R-:W-:Y:S01]  /*1340*/  MOV R27, R22 ;  /* 0x00000016001b7202 */ /* 0x001fe20000000f00 */
[----:B------:R-:W-:-:S04]  /*1350*/  IMAD.MOV.U32 R22, RZ, RZ, R26 ;  /* 0x000000ffff167224 */ /* 0x000fc800078e001a */
[----:B------:R-:W-:Y:S05]  /*1360*/  RET.REL.NODEC R22 `(_Z8update_yPfS_S_S_S_S_S_S_fi) ;  /* 0xffffffec16247950 */ /* 0x000fea0003c3ffff */
.L_x_160:
        /* <DEDUP_REMOVED lines=9> */
.L_x_300:


//--------------------- .text._Z9update_fxP6float2S0_S0_S0_i --------------------------
	.section	.text._Z9update_fxP6float2S0_S0_S0_i,"ax",@progbits
	.align	128
        .global         _Z9update_fxP6float2S0_S0_S0_i
        .type           _Z9update_fxP6float2S0_S0_S0_i,@function
        .size           _Z9update_fxP6float2S0_S0_S0_i,(.L_x_301 - _Z9update_fxP6float2S0_S0_S0_i)
        .other          _Z9update_fxP6float2S0_S0_S0_i,@"STO_CUDA_ENTRY STV_DEFAULT"
_Z9update_fxP6float2S0_S0_S0_i:
.text._Z9update_fxP6float2S0_S0_S0_i:
        /* <DEDUP_REMOVED lines=40> */
[----:B------:R-:W-:-:S04]  /*0280*/  IADD3 R0, PT, PT, R18, 0x1, RZ ;  /* 0x0000000112007810 */ /* 0x000fc80007ffe0ff */
[----:B------:R-:W-:-:S03]  /*0290*/  LOP3.LUT R0, R0, 0x3, RZ, 0xc0, !PT ;  /* 0x0000000300007812 */ /* 0x000fc600078ec0ff */
[----:B------:R-:W1:Y:S02]  /*02a0*/  LDC.64 R28, c[0x0][0x390] ;  /* 0x0000e400ff1c7b82 */ /* 0x000e640000000a00 */
[----:B------:R-:W-:-:S06]  /*02b0*/  IMAD.MOV R12, RZ, RZ, -R0 ;  /* 0x000000ffff0c7224 */ /* 0x000fcc00078e0a00 */
[----:B------:R-:W2:Y:S08]  /*02c0*/  LDC.64 R20, c[0x0][0x380] ;  /* 0x0000e000ff147b82 */ /* 0x000eb00000000a00 */
[----:B------:R-:W3:Y:S01]  /*02d0*/  LDC.64 R24, c[0x0][0x388] ;  /* 0x0000e200ff187b82 */ /* 0x000ee20000000a00 */
[----:B0-----:R-:W-:-:S04]  /*02e0*/  IADD3 R30, P0, PT, R30, 0x4, RZ ;  /* 0x000000041e1e7810 */ /* 0x001fc80007f1e0ff */
[----:B------:R-:W-:-:S09]  /*02f0*/  IADD3.X R31, PT, PT, RZ, R31, RZ, P0, !PT ;  /* 0x0000001fff1f7210 */ /* 0x000fd200007fe4ff */
.L_x_167:
[----:B-1----:R-:W-:-:S05]  /*0300*/  IMAD.WIDE R14, R2, 0x8, R28 ;  /* 0x00000008020e7825 */ /* 0x002fca00078e021c */
[----:B0-----:R-:W4:Y:S01]  /*0310*/  LDG.E R7, desc[UR4][R14.64] ;  /* 0x000000040e077981 */ /* 0x001f22000c1e1900 */
[----:B--2---:R-:W-:-:S04]  /*0320*/  IMAD.WIDE R8, R2, 0x8, R20 ;  /* 0x0000000802087825 */ /* 0x004fc800078e0214 */
[----:B---3--:R-:W-:Y:S02]  /*0330*/  IMAD.WIDE R10, R2, 0x8, R24 ;  /* 0x00000008020a7825 */ /* 0x008fe400078e0218 */
[----:B------:R-:W2:Y:S04]  /*0340*/  LDG.E.64 R8, desc[UR4][R8.64] ;  /* 0x0000000408087981 */ /* 0x000ea8000c1e1b00 */
[----:B------:R-:W2:Y:S01]  /*0350*/  LDG.E.64 R10, desc[UR4][R10.64] ;  /* 0x000000040a0a7981 */ /* 0x000ea2000c1e1b00 */
[----:B------:R-:W-:Y:S01]  /*0360*/  IADD3 R12, PT, PT, R12, 0x1, RZ ;  /* 0x000000010c0c7810 */ /* 0x000fe20007ffe0ff */
[----:B------:R-:W-:Y:S01]  /*0370*/  BSSY.RECONVERGENT B3, `(.L_x_163) ;  /* 0x0000010000037945 */ /* 0x000fe20003800200 */
[----:B------:R-:W-:Y:S02]  /*0380*/  IMAD.WIDE R16, R2, 0x8, R30 ;  /* 0x0000000802107825 */ /* 0x000fe400078e021e */
[----:B------:R-:W-:Y:S01]  /*0390*/  ISETP.NE.AND P2, PT, R12, RZ, PT ;  /* 0x000000ff0c00720c */ /* 0x000fe20003f45270 */
[----:B----4-:R-:W0:Y:S01]  /*03a0*/  MUFU.RCP R3, R7 ;  /* 0x0000000700037308 */ /* 0x010e220000001000 */
[----:B--2---:R-:W-:-:S07]  /*03b0*/  FADD R0, R8, R10 ;  /* 0x0000000a08007221 */ /* 0x004fce0000000000 */
[----:B------:R-:W1:Y:S01]  /*03c0*/  FCHK P0, R0, R7 ;  /* 0x0000000700007302 */ /* 0x000e620000000000 */
[----:B0-----:R-:W-:-:S04]  /*03d0*/  FFMA R4, -R7, R3, 1 ;  /* 0x3f80000007047423 */ /* 0x001fc80000000103 */
[----:B------:R-:W-:-:S04]  /*03e0*/  FFMA R3, R3, R4, R3 ;  /* 0x0000000403037223 */ /* 0x000fc80000000003 */
[----:B------:R-:W-:-:S04]  /*03f0*/  FFMA R4, R0, R3, RZ ;  /* 0x0000000300047223 */ /* 0x000fc800000000ff */
[----:B------:R-:W-:-:S04]  /*0400*/  FFMA R6, -R7, R4, R0 ;  /* 0x0000000407067223 */ /* 0x000fc80000000100 */
[----:B------:R-:W-:Y:S01]  /*0410*/  FFMA R3, R3, R6, R4 ;  /* 0x0000000603037223 */ /* 0x000fe20000000004 */
[----:B-1----:R-:W-:Y:S06]  /*0420*/  @!P0 BRA `(.L_x_164) ;  /* 0x0000000000108947 */ /* 0x002fec0003800000 */
[----:B------:R-:W-:Y:S02]  /*0430*/  MOV R3, R7 ;  /* 0x0000000700037202 */ /* 0x000fe40000000f00 */
[----:B------:R-:W-:-:S07]  /*0440*/  MOV R4, 0x460 ;  /* 0x0000046000047802 */ /* 0x000fce0000000f00 */
[----:B------:R-:W-:Y:S05]  /*0450*/  CALL.REL.NOINC `($__internal_9_$__cuda_sm3x_div_rn_noftz_f32_slowpath) ;  /* 0x0000000c00087944 */ /* 0x000fea0003c00000 */
[----:B------:R-:W-:-:S07]  /*0460*/  MOV R3, R0 ;  /* 0x0000000000037202 */ /* 0x000fce0000000f00 */
.L_x_164:
[----:B------:R-:W-:Y:S05]  /*0470*/  BSYNC.RECONVERGENT B3 ;  /* 0x0000000000037941 */ /* 0x000fea0003800200 */
.L_x_163:
[----:B------:R0:W-:Y:S04]  /*0480*/  STG.E desc[UR4][R16.64+-0x4], R3 ;  /* 0xfffffc0310007986 */ /* 0x0001e8000c101904 */
[----:B------:R-:W2:Y:S01]  /*0490*/  LDG.E R15, desc[UR4][R14.64] ;  /* 0x000000040e0f7981 */ /* 0x000ea2000c1e1900 */
[----:B------:R-:W-:Y:S01]  /*04a0*/  FADD R0, R9, R11 ;  /* 0x0000000b09007221 */ /* 0x000fe20000000000 */
[----:B------:R-:W-:Y:S01]  /*04b0*/  BSSY.RECONVERGENT B3, `(.L_x_165) ;  /* 0x000000d000037945 */ /* 0x000fe20003800200 */
[----:B--2---:R-:W1:Y:S08]  /*04c0*/  MUFU.RCP R4, R15 ;  /* 0x0000000f00047308 */ /* 0x004e700000001000 */
[----:B------:R-:W2:Y:S01]  /*04d0*/  FCHK P0, R0, R15 ;  /* 0x0000000f00007302 */ /* 0x000ea20000000000 */
[----:B-1----:R-:W-:-:S04]  /*04e0*/  FFMA R7, -R15, R4, 1 ;  /* 0x3f8000000f077423 */ /* 0x002fc80000000104 */
[----:B------:R-:W-:-:S04]  /*04f0*/  FFMA R7, R4, R7, R4 ;  /* 0x0000000704077223 */ /* 0x000fc80000000004 */
[----:B------:R-:W-:-:S04]  /*0500*/  FFMA R4, R0, R7, RZ ;  /* 0x0000000700047223 */ /* 0x000fc800000000ff */
[----:B------:R-:W-:-:S04]  /*0510*/  FFMA R6, -R15, R4, R0 ;  /* 0x000000040f067223 */ /* 0x000fc80000000100 */
[----:B------:R-:W-:Y:S01]  /*0520*/  FFMA R7, R7, R6, R4 ;  /* 0x0000000607077223 */ /* 0x000fe20000000004 */
[----:B0-2---:R-:W-:Y:S06]  /*0530*/  @!P0 BRA `(.L_x_166) ;  /* 0x0000000000108947 */ /* 0x005fec0003800000 */
[----:B------:R-:W-:Y:S01]  /*0540*/  IMAD.MOV.U32 R3, RZ, RZ, R15 ;  /* 0x000000ffff037224 */ /* 0x000fe200078e000f */
[----:B------:R-:W-:-:S07]  /*0550*/  MOV R4, 0x570 ;  /* 0x0000057000047802 */ /* 0x000fce0000000f00 */
[----:B------:R-:W-:Y:S05]  /*0560*/  CALL.REL.NOINC `($__internal_9_$__cuda_sm3x_div_rn_noftz_f32_slowpath) ;  /* 0x0000000800c47944 */ /* 0x000fea0003c00000 */
[----:B------:R-:W-:-:S07]  /*0570*/  MOV R7, R0 ;  /* 0x0000000000077202 */ /* 0x000fce0000000f00 */
.L_x_166:
[----:B------:R-:W-:Y:S05]  /*0580*/  BSYNC.RECONVERGENT B3 ;  /* 0x0000000000037941 */ /* 0x000fea0003800200 */
.L_x_165:
[----:B------:R0:W-:Y:S01]  /*0590*/  STG.E desc[UR4][R16.64], R7 ;  /* 0x0000000710007986 */ /* 0x0001e2000c101904 */
[----:B------:R-:W-:Y:S01]  /*05a0*/  IADD3 R2, PT, PT, R5, R2, RZ ;  /* 0x0000000205027210 */ /* 0x000fe20007ffe0ff */
[----:B------:R-:W-:Y:S06]  /*05b0*/  @P2 BRA `(.L_x_167) ;  /* 0xfffffffc00502947 */ /* 0x000fec000383ffff */
.L_x_162:
[----:B------:R-:W-:Y:S05]  /*05c0*/  BSYNC.RECONVERGENT B2 ;  /* 0x0000000000027941 */ /* 0x000fea0003800200 */
.L_x_161:
[----:B0-----:R-:W0:Y:S01]  /*05d0*/  LDC.64 R16, c[0x0][0x390] ;  /* 0x0000e400ff107b82 */ /* 0x001e220000000a00 */
[----:B------:R-:W-:Y:S01]  /*05e0*/  ISETP.GE.U32.AND P0, PT, R18, 0x3, PT ;  /* 0x000000031200780c */ /* 0x000fe20003f06070 */
[----:B------:R-:W1:Y:S06]  /*05f0*/  LDCU UR6, c[0x0][0x3a0] ;  /* 0x00007400ff0677ac */ /* 0x000e6c0008000800 */
[----:B------:R-:W2:Y:S08]  /*0600*/  LDC.64 R14, c[0x0][0x380] ;  /* 0x0000e000ff0e7b82 */ /* 0x000eb00000000a00 */
[----:B------:R-:W3:Y:S08]  /*0610*/  LDC.64 R12, c[0x0][0x388] ;  /* 0x0000e200ff0c7b82 */ /* 0x000ef00000000a00 */
[----:B------:R-:W4:Y:S01]  /*0620*/  LDC.64 R8, c[0x0][0x398] ;  /* 0x0000e600ff087b82 */ /* 0x000f220000000a00 */
[----:B-1----:R-:W-:Y:S05]  /*0630*/  @!P0 EXIT ;  /* 0x000000000000894d */ /* 0x002fea0003800000 */
.L_x_184:
[----:B0-----:R-:W-:-:S05]  /*0640*/  IMAD.WIDE R30, R2, 0x8, R16 ;  /* 0x00000008021e7825 */ /* 0x001fca00078e0210 */
[----:B------:R-:W5:Y:S01]  /*0650*/  LDG.E R7, desc[UR4][R30.64] ;  /* 0x000000041e077981 */ /* 0x000f62000c1e1900 */
[----:B--2---:R-:W-:-:S04]  /*0660*/  IMAD.WIDE R28, R2, 0x8, R14 ;  /* 0x00000008021c7825 */ /* 0x004fc800078e020e */
[----:B---3--:R-:W-:Y:S01]  /*0670*/  IMAD.WIDE R20, R2, 0x8, R12 ;  /* 0x0000000802147825 */ /* 0x008fe200078e020c */
[----:B------:R-:W2:Y:S04]  /*0680*/  LDG.E.64 R18, desc[UR4][R28.64] ;  /* 0x000000041c127981 */ /* 0x000ea8000c1e1b00 */
[----:B------:R-:W2:Y:S01]  /*0690*/  LDG.E.64 R10, desc[UR4][R20.64] ;  /* 0x00000004140a7981 */ /* 0x000ea2000c1e1b00 */
[----:B------:R-:W-:Y:S01]  /*06a0*/  BSSY.RECONVERGENT B2, `(.L_x_168) ;  /* 0x000000e000027945 */ /* 0x000fe20003800200 */
[----:B-----5:R-:W0:Y:S01]  /*06b0*/  MUFU.RCP R3, R7 ;  /* 0x0000000700037308 */ /* 0x020e220000001000 */
        /* <DEDUP_REMOVED lines=10> */
[----:B----4-:R-:W-:Y:S05]  /*0760*/  CALL.REL.NOINC `($__internal_9_$__cuda_sm3x_div_rn_noftz_f32_slowpath) ;  /* 0x0000000800447944 */ /* 0x010fea0003c00000 */
[----:B------:R-:W-:-:S07]  /*0770*/  IMAD.MOV.U32 R3, RZ, RZ, R0 ;  /* 0x000000ffff037224 */ /* 0x000fce00078e0000 */
.L_x_169:
[----:B------:R-:W-:Y:S05]  /*0780*/  BSYNC.RECONVERGENT B2 ;  /* 0x0000000000027941 */ /* 0x000fea0003800200 */
.L_x_168:
[----:B----4-:R-:W-:-:S05]  /*0790*/  IMAD.WIDE R24, R2, 0x8, R8 ;  /* 0x0000000802187825 */ /* 0x010fca00078e0208 */
        /* <DEDUP_REMOVED lines=12> */
[----:B------:R-:W-:Y:S02]  /*0860*/  MOV R3, R23 ;  /* 0x0000001700037202 */ /* 0x000fe40000000f00 */
[----:B------:R-:W-:-:S07]  /*0870*/  MOV R4, 0x890 ;  /* 0x0000089000047802 */ /* 0x000fce0000000f00 */
[----:B------:R-:W-:Y:S05]  /*0880*/  CALL.REL.NOINC `($__internal_9_$__cuda_sm3x_div_rn_noftz_f32_slowpath) ;  /* 0x0000000400fc7944 */ /* 0x000fea0003c00000 */
[----:B------:R-:W-:-:S07]  /*0890*/  MOV R7, R0 ;  /* 0x0000000000077202 */ /* 0x000fce0000000f00 */
.L_x_171:
[----:B------:R-:W-:Y:S05]  /*08a0*/  BSYNC.RECONVERGENT B2 ;  /* 0x0000000000027941 */ /* 0x000fea0003800200 */
.L_x_170:
[C---:B------:R-:W-:Y:S01]  /*08b0*/  IMAD.WIDE R30, R5.reuse, 0x8, R30 ;  /* 0x00000008051e7825 */ /* 0x040fe200078e021e */
[----:B------:R0:W-:Y:S04]  /*08c0*/  STG.E desc[UR4][R24.64+0x4], R7 ;  /* 0x0000040718007986 */ /* 0x0001e8000c101904 */
[----:B------:R-:W2:Y:S01]  /*08d0*/  LDG.E R23, desc[UR4][R30.64] ;  /* 0x000000041e177981 */ /* 0x000ea2000c1e1900 */
[----:B------:R-:W-:-:S04]  /*08e0*/  IMAD.WIDE R28, R5, 0x8, R28 ;  /* 0x00000008051c7825 */ /* 0x000fc800078e021c */
[----:B------:R-:W-:Y:S01]  /*08f0*/  IMAD.WIDE R20, R5, 0x8, R20 ;  /* 0x0000000805147825 */ /* 0x000fe200078e0214 */
[----:B------:R-:W3:Y:S04]  /*0900*/  LDG.E.64 R18, desc[UR4][R28.64] ;  /* 0x000000041c127981 */ /* 0x000ee8000c1e1b00 */
[----:B------:R-:W3:Y:S01]  /*0910*/  LDG.E.64 R10, desc[UR4][R20.64] ;  /* 0x00000004140a7981 */ /* 0x000ee2000c1e1b00 */
[----:B------:R-:W-:Y:S01]  /*0920*/  BSSY.RECONVERGENT B2, `(.L_x_172) ;  /* 0x000000e000027945 */ /* 0x000fe20003800200 */
[----:B--2---:R-:W1:Y:S01]  /*0930*/  MUFU.RCP R3, R23 ;  /* 0x0000001700037308 */ /* 0x004e620000001000 */
[----:B---3--:R-:W-:-:S07]  /*0940*/  FADD R0, R18, R10 ;  /* 0x0000000a12007221 */ /* 0x008fce0000000000 */
        /* <DEDUP_REMOVED lines=10> */
[----:B------:R-:W-:-:S07]  /*09f0*/  IMAD.MOV.U32 R3, RZ, RZ, R0 ;  /* 0x000000ffff037224 */ /* 0x000fce00078e0000 */
.L_x_173:
[----:B------:R-:W-:Y:S05]  /*0a00*/  BSYNC.RECONVERGENT B2 ;  /* 0x0000000000027941 */ /* 0x000fea0003800200 */
.L_x_172:
[----:B------:R-:W-:-:S05]  /*0a10*/  IMAD.WIDE R24, R5, 0x8, R24 ;  /* 0x0000000805187825 */ /* 0x000fca00078e0218 */
        /* <DEDUP_REMOVED lines=16> */
.L_x_175:
[----:B------:R-:W-:Y:S05]  /*0b20*/  BSYNC.RECONVERGENT B2 ;  /* 0x0000000000027941 */ /* 0x000fea0003800200 */
.L_x_174:
        /* <DEDUP_REMOVED lines=21> */
.L_x_177:
[----:B------:R-:W-:Y:S05]  /*0c80*/  BSYNC.RECONVERGENT B2 ;  /* 0x0000000000027941 */ /* 0x000fea0003800200 */
.L_x_176:
        /* <DEDUP_REMOVED lines=17> */
.L_x_179:
[----:B------:R-:W-:Y:S05]  /*0da0*/  BSYNC.RECONVERGENT B2 ;  /* 0x0000000000027941 */ /* 0x000fea0003800200 */
.L_x_178:
[C---:B------:R-:W-:Y:S01]  /*0db0*/  IMAD.WIDE R30, R5.reuse, 0x8, R18 ;  /* 0x00000008051e7825 */ /* 0x040fe200078e0212 */
[----:B------:R0:W-:Y:S04]  /*0dc0*/  STG.E desc[UR4][R24.64+0x4], R7 ;  /* 0x0000040718007986 */ /* 0x0001e8000c101904 */
[----:B------:R-:W2:Y:S01]  /*0dd0*/  LDG.E R23, desc[UR4][R30.64] ;  /* 0x000000041e177981 */ /* 0x000ea2000c1e1900 */
[----:B------:R-:W-:-:S04]  /*0de0*/  IMAD.WIDE R18, R5, 0x8, R28 ;  /* 0x0000000805127825 */ /* 0x000fc800078e021c */
[----:B------:R-:W-:Y:S02]  /*0df0*/  IMAD.WIDE R10, R5, 0x8, R20 ;  /* 0x00000008050a7825 */ /* 0x000fe400078e0214 */
        /* <DEDUP_REMOVED lines=16> */
.L_x_181:
[----:B------:R-:W-:Y:S05]  /*0f00*/  BSYNC.RECONVERGENT B2 ;  /* 0x0000000000027941 */ /* 0x000fea0003800200 */
.L_x_180:
        /* <DEDUP_REMOVED lines=17> */
.L_x_183:
[----:B------:R-:W-:Y:S05]  /*1020*/  BSYNC.RECONVERGENT B2 ;  /* 0x0000000000027941 */ /* 0x000fea0003800200 */
.L_x_182:
[----:B------:R1:W-:Y:S01]  /*1030*/  STG.E desc[UR4][R24.64+0x4], R7 ;  /* 0x0000040718007986 */ /* 0x0003e2000c101904 */
[----:B------:R-:W-:-:S04]  /*1040*/  LEA R2, R5, R2, 0x2 ;  /* 0x0000000205027211 */ /* 0x000fc800078e10ff */
[----:B------:R-:W-:-:S13]  /*1050*/  ISETP.GE.AND P0, PT, R2, UR6, PT ;  /* 0x0000000602007c0c */ /* 0x000fda000bf06270 */
[----:B-1----:R-:W-:Y:S05]  /*1060*/  @!P0 BRA `(.L_x_184) ;  /* 0xfffffff400748947 */ /* 0x002fea000383ffff */
[----:B------:R-:W-:Y:S05]  /*1070*/  EXIT ;  /* 0x000000000000794d */ /* 0x000fea0003800000 */
        .weak           $__internal_9_$__cuda_sm3x_div_rn_noftz_f32_slowpath
        .type           $__internal_9_$__cuda_sm3x_div_rn_noftz_f32_slowpath,@function
        .size           $__internal_9_$__cuda_sm3x_div_rn_noftz_f32_slowpath,(.L_x_301 - $__internal_9_$__cuda_sm3x_div_rn_noftz_f32_slowpath)
$__internal_9_$__cuda_sm3x_div_rn_noftz_f32_slowpath:
[----:B------:R-:W-:Y:S01]  /*1080*/  SHF.R.U32.HI R7, RZ, 0x17, R3 ;  /* 0x00000017ff077819 */ /* 0x000fe20000011603 */
[----:B------:R-:W-:Y:S01]  /*1090*/  BSSY.RECONVERGENT B0, `(.L_x_185) ;  /* 0x0000062000007945 */ /* 0x000fe20003800200 */
[----:B------:R-:W-:Y:S02]  /*10a0*/  SHF.R.U32.HI R10, RZ, 0x17, R0 ;  /* 0x00000017ff0a7819 */ /* 0x000fe40000011600 */
        /* <DEDUP_REMOVED lines=26> */
[----:B------:R-:W-:Y:S01]  /*1250*/  @P0 MOV R6, RZ ;  /* 0x000000ff00060202 */ /* 0x000fe20000000f00 */
[----:B------:R-:W-:Y:S02]  /*1260*/  @!P0 IMAD.MOV.U32 R6, RZ, RZ, -0x40 ;  /* 0xffffffc0ff068424 */ /* 0x000fe400078e00ff */
[----:B------:R-:W-:Y:S01]  /*1270*/  @!P0 FFMA R0, R0, 1.84467440737095516160e+19, RZ ;  /* 0x5f80000000008823 */ /* 0x000fe200000000ff */
[----:B------:R-:W-:Y:S02]  /*1280*/  @!P1 FFMA R3, R3, 1.84467440737095516160e+19, RZ ;  /* 0x5f80000003039823 */ /* 0x000fe400000000ff */
[----:B------:R-:W-:-:S07]  /*1290*/  @!P1 IADD3 R6, PT, PT, R6, 0x40, RZ ;  /* 0x0000004006069810 */ /* 0x000fce0007ffe0ff */
.L_x_186:
[----:B------:R-:W-:Y:S01]  /*12a0*/  LEA R22, R7, 0xc0800000, 0x17 ;  /* 0xc080000007167811 */ /* 0x000fe200078eb8ff */
[----:B------:R-:W-:Y:S01]  /*12b0*/  BSSY.RECONVERGENT B1, `(.L_x_191) ;  /* 0x0000036000017945 */ /* 0x000fe20003800200 */
[----:B------:R-:W-:Y:S02]  /*12c0*/  IADD3 R10, PT, PT, R10, -0x7f, RZ ;  /* 0xffffff810a0a7810 */ /* 0x000fe40007ffe0ff */
[----:B------:R-:W-:Y:S02]  /*12d0*/  IADD3 R22, PT, PT, -R22, R3, RZ ;  /* 0x0000000316167210 */ /* 0x000fe40007ffe1ff */
[C---:B------:R-:W-:Y:S01]  /*12e0*/  IADD3 R7, PT, PT, R10.reuse, 0x7f, -R7 ;  /* 0x0000007f0a077810 */ /* 0x040fe20007ffe807 */
[----:B------:R-:W-:Y:S01]  /*12f0*/  IMAD R0, R10, -0x800000, R0 ;  /* 0xff8000000a007824 */ /* 0x000fe200078e0200 */
[----:B------:R-:W0:Y:S01]  /*1300*/  MUFU.RCP R3, R22 ;  /* 0x0000001600037308 */ /* 0x000e220000001000 */
[----:B------:R-:W-:Y:S02]  /*1310*/  FADD.FTZ R27, -R22, -RZ ;  /* 0x800000ff161b7221 */ /* 0x000fe40000010100 */
[----:B------:R-:W-:-:S02]  /*1320*/  IMAD.IADD R7, R7, 0x1, R6 ;  /* 0x0000000107077824 */ /* 0x000fc400078e0206 */
        /* <DEDUP_REMOVED lines=9> */
[----:B------:R-:W-:-:S04]  /*13c0*/  IADD3 R10, PT, PT, R10, R7, RZ ;  /* 0x000000070a0a7210 */ /* 0x000fc80007ffe0ff */
        /* <DEDUP_REMOVED lines=10> */
[CCC-:B------:R-:W-:Y:S01]  /*1470*/  FFMA.RP R7, R3.reuse, R27.reuse, R6.reuse ;  /* 0x0000001b03077223 */ /* 0x1c0fe20000008006 */
[CCC-:B------:R-:W-:Y:S01]  /*1480*/  FFMA.RM R22, R3.reuse, R27.reuse, R6.reuse ;  /* 0x0000001b03167223 */ /* 0x1c0fe20000004006 */
[----:B------:R-:W-:Y:S01]  /*1490*/  FFMA.RZ R3, R3, R27, R6 ;  /* 0x0000001b03037223 */ /* 0x000fe2000000c006 */
[C---:B------:R-:W-:Y:S02]  /*14a0*/  IADD3 R6, PT, PT, R10.reuse, 0x20, RZ ;  /* 0x000000200a067810 */ /* 0x040fe40007ffe0ff */
[C---:B------:R-:W-:Y:S02]  /*14b0*/  ISETP.NE.AND P3, PT, R10.reuse, RZ, PT ;  /* 0x000000ff0a00720c */ /* 0x040fe40003f65270 */
[----:B------:R-:W-:Y:S02]  /*14c0*/  LOP3.LUT R3, R3, 0x7fffff, RZ, 0xc0, !PT ;  /* 0x007fffff03037812 */ /* 0x000fe400078ec0ff */
[----:B------:R-:W-:Y:S01]  /*14d0*/  ISETP.NE.AND P1, PT, R10, RZ, PT ;  /* 0x000000ff0a00720c */ /* 0x000fe20003f25270 */
[----:B------:R-:W-:Y:S01]  /*14e0*/  IMAD.MOV R10, RZ, RZ, -R10 ;  /* 0x000000ffff0a7224 */ /* 0x000fe200078e0a0a */
[----:B------:R-:W-:-:S02]  /*14f0*/  LOP3.LUT R3, R3, 0x800000, RZ, 0xfc, !PT ;  /* 0x0080000003037812 */ /* 0x000fc400078efcff */
        /* <DEDUP_REMOVED lines=9> */
[----:B------:R-:W-:-:S04]  /*1590*/  LOP3.LUT R3, R3, R10, RZ, 0xc0, !PT ;  /* 0x0000000a03037212 */ /* 0x000fc800078ec0ff */
[----:B------:R-:W-:-:S04]  /*15a0*/  IADD3 R3, PT, PT, R6, R3, RZ ;  /* 0x0000000306037210 */ /* 0x000fc80007ffe0ff */
[----:B------:R-:W-:Y:S01]  /*15b0*/  LOP3.LUT R0, R3, R0, RZ, 0xfc, !PT ;  /* 0x0000000003007212 */ /* 0x000fe200078efcff */
[----:B------:R-:W-:Y:S06]  /*15c0*/  BRA `(.L_x_194) ;  /* 0x0000000000107947 */ /* 0x000fec0003800000 */
.L_x_193:
[----:B------:R-:W-:-:S04]  /*15d0*/  LOP3.LUT R0, R0, 0x80000000, RZ, 0xc0, !PT ;  /* 0x8000000000007812 */ /* 0x000fc800078ec0ff */
[----:B------:R-:W-:Y:S01]  /*15e0*/  LOP3.LUT R0, R0, 0x7f800000, RZ, 0xfc, !PT ;  /* 0x7f80000000007812 */ /* 0x000fe200078efcff */
[----:B------:R-:W-:Y:S06]  /*15f0*/  BRA `(.L_x_194) ;  /* 0x0000000000047947 */ /* 0x000fec0003800000 */
.L_x_192:
[----:B------:R-:W-:-:S07]  /*1600*/  LEA R0, R7, R0, 0x17 ;  /* 0x0000000007007211 */ /* 0x000fce00078eb8ff */
.L_x_194:
[----:B------:R-:W-:Y:S05]  /*1610*/  BSYNC.RECONVERGENT B1 ;  /* 0x0000000000017941 */ /* 0x000fea0003800200 */
.L_x_191:
[----:B------:R-:W-:Y:S05]  /*1620*/  BRA `(.L_x_195) ;  /* 0x0000000000207947 */ /* 0x000fea0003800000 */
.L_x_190:
[----:B------:R-:W-:-:S04]  /*1630*/  LOP3.LUT R0, R3, 0x80000000, R0, 0x48, !PT ;  /* 0x8000000003007812 */ /* 0x000fc800078e4800 */
[----:B------:R-:W-:Y:S01]  /*1640*/  LOP3.LUT R0, R0, 0x7f800000, RZ, 0xfc, !PT ;  /* 0x7f80000000007812 */ /* 0x000fe200078efcff */
[----:B------:R-:W-:Y:S06]  /*1650*/  BRA `(.L_x_195) ;  /* 0x0000000000147947 */ /* 0x000fec0003800000 */
.L_x_189:
[----:B------:R-:W-:Y:S01]  /*1660*/  LOP3.LUT R0, R3, 0x80000000, R0, 0x48, !PT ;  /* 0x8000000003007812 */ /* 0x000fe200078e4800 */
[----:B------:R-:W-:Y:S06]  /*1670*/  BRA `(.L_x_195) ;  /* 0x00000000000c7947 */ /* 0x000fec0003800000 */
.L_x_188:
[----:B------:R-:W0:Y:S01]  /*1680*/  MUFU.RSQ R0, -QNAN ;  /* 0xffc0000000007908 */ /* 0x000e220000001400 */
[----:B------:R-:W-:Y:S05]  /*1690*/  BRA `(.L_x_195) ;  /* 0x0000000000047947 */ /* 0x000fea0003800000 */
.L_x_187:
[----:B------:R-:W-:-:S07]  /*16a0*/  FADD.FTZ R0, R0, R3 ;  /* 0x0000000300007221 */ /* 0x000fce0000010000 */
.L_x_195:
[----:B------:R-:W-:Y:S05]  /*16b0*/  BSYNC.RECONVERGENT B0 ;  /* 0x0000000000007941 */ /* 0x000fea0003800200 */
.L_x_185:
[----:B------:R-:W-:Y:S01]  /*16c0*/  HFMA2 R7, -RZ, RZ, 0, 0 ;  /* 0x00000000ff077431 */ /* 0x000fe200000001ff */
[----:B------:R-:W-:-:S04]  /*16d0*/  MOV R6, R4 ;  /* 0x0000000400067202 */ /* 0x000fc80000000f00 */
[----:B0-----:R-:W-:Y:S05]  /*16e0*/  RET.REL.NODEC R6 `(_Z9update_fxP6float2S0_S0_S0_i) ;  /* 0xffffffe806447950 */ /* 0x001fea0003c3ffff */
.L_x_196:
        /* <DEDUP_REMOVED lines=9> */
.L_x_301:


//--------------------- .text._Z9conju_x_vP6float2S0_S0_i --------------------------
	.section	.text._Z9conju_x_vP6float2S0_S0_i,"ax",@progbits
	.align	128
        .global         _Z9conju_x_vP6float2S0_S0_i
        .type           _Z9conju_x_vP6float2S0_S0_i,@function
        .size           _Z9conju_x_vP6float2S0_S0_i,(.L_x_314 - _Z9conju_x_vP6float2S0_S0_i)
        .other          _Z9conju_x_vP6float2S0_S0_i,@"STO_CUDA_ENTRY STV_DEFAULT"
_Z9conju_x_vP6float2S0_S0_i:
.text._Z9conju_x_vP6float2S0_S0_i:
        /* <DEDUP_REMOVED lines=26> */
[----:B------:R-:W-:Y:S02]  /*01a0*/  IMAD.HI.U32 R11, R6, R5, RZ ;  /* 0x00000005060b7227 */ /* 0x000fe400078e00ff */
[----:B------:R-:W0:Y:S03]  /*01b0*/  LDC.64 R6, c[0x0][0x380] ;  /* 0x0000e000ff067b82 */ /* 0x000e260000000a00 */
[----:B------:R-:W-:-:S05]  /*01c0*/  IADD3 R2, PT, PT, -R11, RZ, RZ ;  /* 0x000000ff0b027210 */ /* 0x000fca0007ffe1ff */
[----:B------:R-:W-:Y:S02]  /*01d0*/  IMAD R5, R0, R2, R5 ;  /* 0x0000000200057224 */ /* 0x000fe400078e0205 */
[----:B------:R-:W2:Y:S03]  /*01e0*/  LDC.64 R2, c[0x0][0x388] ;  /* 0x0000e200ff027b82 */ /* 0x000ea60000000a00 */
[----:B------:R-:W-:-:S13]  /*01f0*/  ISETP.GE.U32.AND P0, PT, R5, R0, PT ;  /* 0x000000000500720c */ /* 0x000fda0003f06070 */
[----:B------:R-:W-:Y:S02]  /*0200*/  @P0 IADD3 R5, PT, PT, -R0, R5, RZ ;  /* 0x0000000500050210 */ /* 0x000fe40007ffe1ff */
[----:B------:R-:W-:Y:S02]  /*0210*/  @P0 IADD3 R11, PT, PT, R11, 0x1, RZ ;  /* 0x000000010b0b0810 */ /* 0x000fe40007ffe0ff */
[----:B------:R-:W-:Y:S02]  /*0220*/  ISETP.GE.U32.AND P1, PT, R5, R0, PT ;  /* 0x000000000500720c */ /* 0x000fe40003f26070 */
[----:B------:R-:W3:Y:S11]  /*0230*/  LDC.64 R4, c[0x0][0x390] ;  /* 0x0000e400ff047b82 */ /* 0x000ef60000000a00 */
[----:B------:R-:W-:-:S02]  /*0240*/  @P1 IADD3 R11, PT, PT, R11, 0x1, RZ ;  /* 0x000000010b0b1810 */ /* 0x000fc40007ffe0ff */
[----:B------:R-:W-:-:S04]  /*0250*/  @!P2 LOP3.LUT R11, RZ, R0, RZ, 0x33, !PT ;  /* 0x00000000ff0ba212 */ /* 0x000fc800078e33ff */
[----:B------:R-:W-:-:S04]  /*0260*/  IADD3 R8, PT, PT, R8, R11, RZ ;  /* 0x0000000b08087210 */ /* 0x000fc80007ffe0ff */
[C---:B------:R-:W-:Y:S02]  /*0270*/  LOP3.LUT R10, R8.reuse, 0x3, RZ, 0xc0, !PT ;  /* 0x00000003080a7812 */ /* 0x040fe400078ec0ff */
[----:B------:R-:W-:Y:S02]  /*0280*/  ISETP.GE.U32.AND P1, PT, R8, 0x3, PT ;  /* 0x000000030800780c */ /* 0x000fe40003f26070 */
[----:B------:R-:W-:-:S13]  /*0290*/  ISETP.NE.AND P0, PT, R10, 0x3, PT ;  /* 0x000000030a00780c */ /* 0x000fda0003f05270 */
[----:B012---:R-:W-:Y:S05]  /*02a0*/  @!P0 BRA `(.L_x_198) ;  /* 0x0000000000508947 */ /* 0x007fea0003800000 */
[----:B------:R-:W0:Y:S01]  /*02b0*/  LDC.64 R10, c[0x0][0x390] ;  /* 0x0000e400ff0a7b82 */ /* 0x000e220000000a00 */
[----:B------:R-:W-:-:S04]  /*02c0*/  IADD3 R8, PT, PT, R8, 0x1, RZ ;  /* 0x0000000108087810 */ /* 0x000fc80007ffe0ff */
[----:B------:R-:W-:-:S03]  /*02d0*/  LOP3.LUT R8, R8, 0x3, RZ, 0xc0, !PT ;  /* 0x0000000308087812 */ /* 0x000fc600078ec0ff */
[----:B------:R-:W1:Y:S01]  /*02e0*/  LDC.64 R12, c[0x0][0x380] ;  /* 0x0000e000ff0c7b82 */ /* 0x000e620000000a00 */
[----:B------:R-:W-:-:S07]  /*02f0*/  IADD3 R8, PT, PT, -R8, RZ, RZ ;  /* 0x000000ff08087210 */ /* 0x000fce0007ffe1ff */
[----:B------:R-:W2:Y:S02]  /*0300*/  LDC.64 R14, c[0x0][0x388] ;  /* 0x0000e200ff0e7b82 */ /* 0x000ea40000000a00 */
.L_x_199:
[----:B--2---:R-:W-:-:S04]  /*0310*/  IMAD.WIDE R18, R9, 0x8, R14 ;  /* 0x0000000809127825 */ /* 0x004fc800078e020e */
[C---:B-1----:R-:W-:Y:S02]  /*0320*/  IMAD.WIDE R16, R9.reuse, 0x8, R12 ;  /* 0x0000000809107825 */ /* 0x042fe400078e020c */
[----:B------:R-:W2:Y:S04]  /*0330*/  LDG.E.64 R18, desc[UR4][R18.64] ;  /* 0x0000000412127981 */ /* 0x000ea8000c1e1b00 */
[----:B------:R-:W2:Y:S01]  /*0340*/  LDG.E.64 R16, desc[UR4][R16.64] ;  /* 0x0000000410107981 */ /* 0x000ea2000c1e1b00 */
[----:B0---4-:R-:W-:Y:S01]  /*0350*/  IMAD.WIDE R20, R9, 0x8, R10 ;  /* 0x0000000809147825 */ /* 0x011fe200078e020a */
[----:B------:R-:W-:Y:S02]  /*0360*/  IADD3 R8, PT, PT, R8, 0x1, RZ ;  /* 0x0000000108087810 */ /* 0x000fe40007ffe0ff */
[----:B------:R-:W-:-:S02]  /*0370*/  IADD3 R9, PT, PT, R0, R9, RZ ;  /* 0x0000000900097210 */ /* 0x000fc40007ffe0ff */
[----:B------:R-:W-:Y:S01]  /*0380*/  ISETP.NE.AND P0, PT, R8, RZ, PT ;  /* 0x000000ff0800720c */ /* 0x000fe20003f05270 */
[C---:B--2---:R-:W-:Y:S01]  /*0390*/  FMUL R23, R17.reuse, R19 ;  /* 0x0000001311177220 */ /* 0x044fe20000400000 */
[----:B------:R-:W-:-:S03]  /*03a0*/  FMUL R24, R17, R18 ;  /* 0x0000001211187220 */ /* 0x000fc60000400000 */
[C---:B------:R-:W-:Y:S01]  /*03b0*/  FFMA R22, R16.reuse, R18, R23 ;  /* 0x0000001210167223 */ /* 0x040fe20000000017 */
[----:B------:R-:W-:-:S05]  /*03c0*/  FFMA R23, R16, R19, -R24 ;  /* 0x0000001310177223 */ /* 0x000fca0000000818 */
[----:B------:R4:W-:Y:S02]  /*03d0*/  STG.E.64 desc[UR4][R20.64], R22 ;  /* 0x0000001614007986 */ /* 0x0009e4000c101b04 */
[----:B------:R-:W-:Y:S05]  /*03e0*/  @P0 BRA `(.L_x_199) ;  /* 0xfffffffc00c80947 */ /* 0x000fea000383ffff */
.L_x_198:
[----:B------:R-:W-:Y:S05]  /*03f0*/  BSYNC.RECONVERGENT B0 ;  /* 0x0000000000007941 */ /* 0x000fea0003800200 */
.L_x_197:
[----:B------:R-:W-:Y:S05]  /*0400*/  @!P1 EXIT ;  /* 0x000000000000994d */ /* 0x000fea0003800000 */
.L_x_200:
[----:B0-----:R-:W-:-:S04]  /*0410*/  IMAD.WIDE R16, R9, 0x8, R6 ;  /* 0x0000000809107825 */ /* 0x001fc800078e0206 */
[C---:B------:R-:W-:Y:S01]  /*0420*/  IMAD.WIDE R18, R9.reuse, 0x8, R2 ;  /* 0x0000000809127825 */ /* 0x040fe200078e0202 */
[----:B------:R-:W4:Y:S04]  /*0430*/  LDG.E.64 R12, desc[UR4][R16.64] ;  /* 0x00000004100c7981 */ /* 0x000f28000c1e1b00 */
[----:B------:R-:W4:Y:S01]  /*0440*/  LDG.E.64 R14, desc[UR4][R18.64] ;  /* 0x00000004120e7981 */ /* 0x000f22000c1e1b00 */
[----:B---3--:R-:W-:-:S04]  /*0450*/  IMAD.WIDE R10, R9, 0x8, R4 ;  /* 0x00000008090a7825 */ /* 0x008fc800078e0204 */
[C---:B----4-:R-:W-:Y:S01]  /*0460*/  FMUL R21, R13.reuse, R15 ;  /* 0x0000000f0d157220 */ /* 0x050fe20000400000 */
[----:B------:R-:W-:-:S03]  /*0470*/  FMUL R8, R13, R14 ;  /* 0x0000000e0d087220 */ /* 0x000fc60000400000 */
[C---:B------:R-:W-:Y:S01]  /*0480*/  FFMA R22, R12.reuse, R14, R21 ;  /* 0x0000000e0c167223 */ /* 0x040fe20000000015 */
[----:B------:R-:W-:Y:S01]  /*0490*/  FFMA R23, R12, R15, -R8 ;  /* 0x0000000f0c177223 */ /* 0x000fe20000000808 */
[----:B------:R-:W-:-:S04]  /*04a0*/  IMAD.WIDE R14, R0, 0x8, R16 ;  /* 0x00000008000e7825 */ /* 0x000fc800078e0210 */
[C---:B------:R-:W-:Y:S01]  /*04b0*/  IMAD.WIDE R12, R0.reuse, 0x8, R18 ;  /* 0x00000008000c7825 */ /* 0x040fe200078e0212 */
[----:B------:R0:W-:Y:S04]  /*04c0*/  STG.E.64 desc[UR4][R10.64], R22 ;  /* 0x000000160a007986 */ /* 0x0001e8000c101b04 */
[----:B------:R-:W2:Y:S04]  /*04d0*/  LDG.E.64 R20, desc[UR4][R14.64] ;  /* 0x000000040e147981 */ /* 0x000ea8000c1e1b00 */
[----:B------:R-:W2:Y:S01]  /*04e0*/  LDG.E.64 R24, desc[UR4][R12.64] ;  /* 0x000000040c187981 */ /* 0x000ea2000c1e1b00 */
[----:B------:R-:W-:-:S04]  /*04f0*/  IMAD.WIDE R16, R0, 0x8, R10 ;  /* 0x0000000800107825 */ /* 0x000fc800078e020a */
[C---:B--2---:R-:W-:Y:S01]  /*0500*/  FMUL R19, R21.reuse, R25 ;  /* 0x0000001915137220 */ /* 0x044fe20000400000 */
[----:B------:R-:W-:-:S03]  /*0510*/  FMUL R8, R21, R24 ;  /* 0x0000001815087220 */ /* 0x000fc60000400000 */
[C---:B------:R-:W-:Y:S01]  /*0520*/  FFMA R24, R20.reuse, R24, R19 ;  /* 0x0000001814187223 */ /* 0x040fe20000000013 */
[----:B------:R-:W-:Y:S01]  /*0530*/  FFMA R25, R20, R25, -R8 ;  /* 0x0000001914197223 */ /* 0x000fe20000000808 */
[----:B------:R-:W-:-:S04]  /*0540*/  IMAD.WIDE R18, R0, 0x8, R14 ;  /* 0x0000000800127825 */ /* 0x000fc800078e020e */
[C---:B------:R-:W-:Y:S01]  /*0550*/  IMAD.WIDE R20, R0.reuse, 0x8, R12 ;  /* 0x0000000800147825 */ /* 0x040fe200078e020c */
[----:B------:R1:W-:Y:S04]  /*0560*/  STG.E.64 desc[UR4][R16.64], R24 ;  /* 0x0000001810007986 */ /* 0x0003e8000c101b04 */
[----:B0-----:R-:W2:Y:S04]  /*0570*/  LDG.E.64 R22, desc[UR4][R18.64] ;  /* 0x0000000412167981 */ /* 0x001ea8000c1e1b00 */
        /* <DEDUP_REMOVED lines=11> */
[C---:B-1----:R-:W-:Y:S01]  /*0630*/  IMAD.WIDE R16, R0.reuse, 0x8, R10 ;  /* 0x0000000800107825 */ /* 0x042fe200078e020a */
[----:B------:R-:W-:-:S04]  /*0640*/  LEA R9, R0, R9, 0x2 ;  /* 0x0000000900097211 */ /* 0x000fc800078e10ff */
[----:B------:R-:W-:Y:S01]  /*0650*/  ISETP.GE.AND P0, PT, R9, UR6, PT ;  /* 0x0000000609007c0c */ /* 0x000fe2000bf06270 */
[C---:B--2---:R-:W-:Y:S01]  /*0660*/  FMUL R19, R13.reuse, R15 ;  /* 0x0000000f0d137220 */ /* 0x044fe20000400000 */
[----:B------:R-:W-:-:S03]  /*0670*/  FMUL R8, R13, R14 ;  /* 0x0000000e0d087220 */ /* 0x000fc60000400000 */
[C---:B------:R-:W-:Y:S01]  /*0680*/  FFMA R18, R12.reuse, R14, R19 ;  /* 0x0000000e0c127223 */ /* 0x040fe20000000013 */
[----:B------:R-:W-:-:S05]  /*0690*/  FFMA R19, R12, R15, -R8 ;  /* 0x0000000f0c137223 */ /* 0x000fca0000000808 */
[----:B------:R0:W-:Y:S02]  /*06a0*/  STG.E.64 desc[UR4][R16.64], R18 ;  /* 0x0000001210007986 */ /* 0x0001e4000c101b04 */
[----:B------:R-:W-:Y:S05]  /*06b0*/  @!P0 BRA `(.L_x_200) ;  /* 0xfffffffc00548947 */ /* 0x000fea000383ffff */
[----:B------:R-:W-:Y:S05]  /*06c0*/  EXIT ;  /* 0x000000000000794d */ /* 0x000fea0003800000 */
.L_x_201:
        /* <DEDUP_REMOVED lines=11> */
.L_x_314:


//--------------------- .text._Z14betay_m_lambdaPfS_S_S_S_S_fi --------------------------
	.section	.text._Z14betay_m_lambdaPfS_S_S_S_S_fi,"ax",@progbits
	.align	128
        .global         _Z14betay_m_lambdaPfS_S_S_S_S_fi
        .type           _Z14betay_m_lambdaPfS_S_S_S_S_fi,@function
        .size           _Z14betay_m_lambdaPfS_S_S_S_S_fi,(.L_x_315 - _Z14betay_m_lambdaPfS_S_S_S_S_fi)
        .other          _Z14betay_m_lambdaPfS_S_S_S_S_fi,@"STO_CUDA_ENTRY STV_DEFAULT"
_Z14betay_m_lambdaPfS_S_S_S_S_fi:
.text._Z14betay_m_lambdaPfS_S_S_S_S_fi:
        /* <DEDUP_REMOVED lines=47> */
[----:B------:R-:W2:Y:S08]  /*02f0*/  LDC.64 R8, c[0x0][0x380] ;  /* 0x0000e000ff087b82 */ /* 0x000eb00000000a00 */
[----:B------:R-:W3:Y:S08]  /*0300*/  LDC.64 R10, c[0x0][0x388] ;  /* 0x0000e200ff0a7b82 */ /* 0x000ef00000000a00 */
[----:B------:R-:W4:Y:S08]  /*0310*/  LDC.64 R12, c[0x0][0x390] ;  /* 0x0000e400ff0c7b82 */ /* 0x000f300000000a00 */
[----:B------:R-:W0:Y:S02]  /*0320*/  LDC.64 R14, c[0x0][0x398] ;  /* 0x0000e600ff0e7b82 */ /* 0x000e240000000a00 */
.L_x_204:
[----:B--2---:R-:W-:-:S04]  /*0330*/  IMAD.WIDE R24, R3, 0x4, R8 ;  /* 0x0000000403187825 */ /* 0x004fc800078e0208 */
[C---:B----4-:R-:W-:Y:S02]  /*0340*/  IMAD.WIDE R26, R3.reuse, 0x4, R12 ;  /* 0x00000004031a7825 */ /* 0x050fe400078e020c */
[----:B------:R-:W2:Y:S04]  /*0350*/  LDG.E R25, desc[UR4][R24.64] ;  /* 0x0000000418197981 */ /* 0x000ea8000c1e1900 */
[----:B------:R-:W2:Y:S01]  /*0360*/  LDG.E R26, desc[UR4][R26.64] ;  /* 0x000000041a1a7981 */ /* 0x000ea2000c1e1900 */
[----:B0-----:R-:W-:-:S04]  /*0370*/  IMAD.WIDE R16, R3, 0x4, R4 ;  /* 0x0000000403107825 */ /* 0x001fc800078e0204 */
[----:B---3--:R-:W-:-:S04]  /*0380*/  IMAD.WIDE R20, R3, 0x4, R10 ;  /* 0x0000000403147825 */ /* 0x008fc800078e020a */
[----:B------:R-:W-:-:S04]  /*0390*/  IMAD.WIDE R22, R3, 0x4, R14 ;  /* 0x0000000403167825 */ /* 0x000fc800078e020e */
[----:B--2---:R-:W-:-:S05]  /*03a0*/  FFMA R29, R26, UR7, -R25 ;  /* 0x000000071a1d7c23 */ /* 0x004fca0008000819 */
[----:B------:R0:W-:Y:S04]  /*03b0*/  STG.E desc[UR4][R16.64], R29 ;  /* 0x0000001d10007986 */ /* 0x0001e8000c101904 */
[----:B------:R-:W2:Y:S04]  /*03c0*/  LDG.E R21, desc[UR4][R20.64] ;  /* 0x0000000414157981 */ /* 0x000ea8000c1e1900 */
[----:B------:R-:W2:Y:S01]  /*03d0*/  LDG.E R22, desc[UR4][R22.64] ;  /* 0x0000000416167981 */ /* 0x000ea2000c1e1900 */
[----:B-1----:R-:W-:Y:S01]  /*03e0*/  IMAD.WIDE R18, R3, 0x4, R6 ;  /* 0x0000000403127825 */ /* 0x002fe200078e0206 */
[----:B------:R-:W-:-:S02]  /*03f0*/  IADD3 R2, PT, PT, R2, 0x1, RZ ;  /* 0x0000000102027810 */ /* 0x000fc40007ffe0ff */
[----:B------:R-:W-:Y:S02]  /*0400*/  IADD3 R3, PT, PT, R0, R3, RZ ;  /* 0x0000000300037210 */ /* 0x000fe40007ffe0ff */
[----:B------:R-:W-:Y:S01]  /*0410*/  ISETP.NE.AND P0, PT, R2, RZ, PT ;  /* 0x000000ff0200720c */ /* 0x000fe20003f05270 */
[----:B--2---:R-:W-:-:S05]  /*0420*/  FFMA R28, R22, UR7, -R21 ;  /* 0x00000007161c7c23 */ /* 0x004fca0008000815 */
[----:B------:R0:W-:Y:S07]  /*0430*/  STG.E desc[UR4][R18.64], R28 ;  /* 0x0000001c12007986 */ /* 0x0001ee000c101904 */
[----:B------:R-:W-:Y:S05]  /*0440*/  @P0 BRA `(.L_x_204) ;  /* 0xfffffffc00b80947 */ /* 0x000fea000383ffff */
.L_x_203:
[----:B------:R-:W-:Y:S05]  /*0450*/  BSYNC.RECONVERGENT B0 ;  /* 0x0000000000007941 */ /* 0x000fea0003800200 */
.L_x_202:
[----:B------:R-:W-:Y:S05]  /*0460*/  @!P1 EXIT ;  /* 0x000000000000994d */ /* 0x000fea0003800000 */
.L_x_205:
[----:B------:R-:W1:Y:S08]  /*0470*/  LDC.64 R6, c[0x0][0x390] ;  /* 0x0000e400ff067b82 */ /* 0x000e700000000a00 */
[----:B--2---:R-:W2:Y:S08]  /*0480*/  LDC.64 R4, c[0x0][0x380] ;  /* 0x0000e000ff047b82 */ /* 0x004eb00000000a00 */
[----:B------:R-:W3:Y:S01]  /*0490*/  LDC.64 R8, c[0x0][0x3a0] ;  /* 0x0000e800ff087b82 */ /* 0x000ee20000000a00 */
[----:B-1----:R-:W-:-:S07]  /*04a0*/  IMAD.WIDE R6, R3, 0x4, R6 ;  /* 0x0000000403067825 */ /* 0x002fce00078e0206 */
[----:B------:R-:W1:Y:S01]  /*04b0*/  LDC.64 R12, c[0x0][0x398] ;  /* 0x0000e600ff0c7b82 */ /* 0x000e620000000a00 */
[----:B------:R-:W0:Y:S01]  /*04c0*/  LDG.E R2, desc[UR4][R6.64] ;  /* 0x0000000406027981 */ /* 0x000e22000c1e1900 */
[----:B--2---:R-:W-:-:S06]  /*04d0*/  IMAD.WIDE R4, R3, 0x4, R4 ;  /* 0x0000000403047825 */ /* 0x004fcc00078e0204 */
[----:B------:R-:W2:Y:S01]  /*04e0*/  LDC.64 R10, c[0x0][0x388] ;  /* 0x0000e200ff0a7b82 */ /* 0x000ea20000000a00 */
[----:B------:R-:W0:Y:S01]  /*04f0*/  LDG.E R15, desc[UR4][R4.64] ;  /* 0x00000004040f7981 */ /* 0x000e22000c1e1900 */
[----:B---3--:R-:W-:-:S04]  /*0500*/  IMAD.WIDE R8, R3, 0x4, R8 ;  /* 0x0000000403087825 */ /* 0x008fc800078e0208 */
[----:B-1----:R-:W-:-:S04]  /*0510*/  IMAD.WIDE R12, R3, 0x4, R12 ;  /* 0x00000004030c7825 */ /* 0x002fc800078e020c */
[----:B--2---:R-:W-:-:S04]  /*0520*/  IMAD.WIDE R10, R3, 0x4, R10 ;  /* 0x00000004030a7825 */ /* 0x004fc800078e020a */
[----:B0-----:R-:W-:Y:S02]  /*0530*/  FFMA R17, R2, UR8, -R15 ;  /* 0x0000000802117c23 */ /* 0x001fe4000800080f */
[----:B------:R-:W0:Y:S03]  /*0540*/  LDC.64 R14, c[0x0][0x3a8] ;  /* 0x0000ea00ff0e7b82 */ /* 0x000e260000000a00 */
[----:B------:R1:W-:Y:S04]  /*0550*/  STG.E desc[UR4][R8.64], R17 ;  /* 0x0000001108007986 */ /* 0x0003e8000c101904 */
[----:B------:R-:W2:Y:S04]  /*0560*/  LDG.E R2, desc[UR4][R12.64] ;  /* 0x000000040c027981 */ /* 0x000ea8000c1e1900 */
[----:B------:R-:W2:Y:S01]  /*0570*/  LDG.E R19, desc[UR4][R10.64] ;  /* 0x000000040a137981 */ /* 0x000ea2000c1e1900 */
[----:B------:R-:W-:-:S04]  /*0580*/  IMAD.WIDE R6, R0, 0x4, R6 ;  /* 0x0000000400067825 */ /* 0x000fc800078e0206 */
[----:B------:R-:W-:-:S04]  /*0590*/  IMAD.WIDE R4, R0, 0x4, R4 ;  /* 0x0000000400047825 */ /* 0x000fc800078e0204 */
[----:B0-----:R-:W-:-:S04]  /*05a0*/  IMAD.WIDE R14, R3, 0x4, R14 ;  /* 0x00000004030e7825 */ /* 0x001fc800078e020e */
[----:B--2---:R-:W-:-:S05]  /*05b0*/  FFMA R19, R2, UR8, -R19 ;  /* 0x0000000802137c23 */ /* 0x004fca0008000813 */
[----:B------:R0:W-:Y:S04]  /*05c0*/  STG.E desc[UR4][R14.64], R19 ;  /* 0x000000130e007986 */ /* 0x0001e8000c101904 */
[----:B------:R-:W2:Y:S04]  /*05d0*/  LDG.E R2, desc[UR4][R6.64] ;  /* 0x0000000406027981 */ /* 0x000ea8000c1e1900 */
[----:B------:R-:W2:Y:S01]  /*05e0*/  LDG.E R21, desc[UR4][R4.64] ;  /* 0x0000000404157981 */ /* 0x000ea2000c1e1900 */
[----:B-1----:R-:W-:-:S04]  /*05f0*/  IMAD.WIDE R8, R0, 0x4, R8 ;  /* 0x0000000400087825 */ /* 0x002fc800078e0208 */
[----:B------:R-:W-:-:S04]  /*0600*/  IMAD.WIDE R12, R0, 0x4, R12 ;  /* 0x00000004000c7825 */ /* 0x000fc800078e020c */
[----:B------:R-:W-:-:S04]  /*0610*/  IMAD.WIDE R10, R0, 0x4, R10 ;  /* 0x00000004000a7825 */ /* 0x000fc800078e020a */
[----:B--2---:R-:W-:-:S05]  /*0620*/  FFMA R21, R2, UR8, -R21 ;  /* 0x0000000802157c23 */ /* 0x004fca0008000815 */
[----:B------:R1:W-:Y:S04]  /*0630*/  STG.E desc[UR4][R8.64], R21 ;  /* 0x0000001508007986 */ /* 0x0003e8000c101904 */
[----:B------:R-:W2:Y:S04]  /*0640*/  LDG.E R2, desc[UR4][R12.64] ;  /* 0x000000040c027981 */ /* 0x000ea8000c1e1900 */
[----:B------:R-:W2:Y:S01]  /*0650*/  LDG.E R23, desc[UR4][R10.64] ;  /* 0x000000040a177981 */ /* 0x000ea2000c1e1900 */
[----:B------:R-:W-:-:S04]  /*0660*/  IMAD.WIDE R16, R0, 0x4, R14 ;  /* 0x0000000400107825 */ /* 0x000fc800078e020e */
[----:B------:R-:W-:-:S04]  /*0670*/  IMAD.WIDE R6, R0, 0x4, R6 ;  /* 0x0000000400067825 */ /* 0x000fc800078e0206 */
[----:B------:R-:W-:-:S04]  /*0680*/  IMAD.WIDE R4, R0, 0x4, R4 ;  /* 0x0000000400047825 */ /* 0x000fc800078e0204 */
[----:B--2---:R-:W-:-:S05]  /*0690*/  FFMA R23, R2, UR8, -R23 ;  /* 0x0000000802177c23 */ /* 0x004fca0008000817 */
[----:B------:R2:W-:Y:S04]  /*06a0*/  STG.E desc[UR4][R16.64], R23 ;  /* 0x0000001710007986 */ /* 0x0005e8000c101904 */
[----:B------:R-:W3:Y:S04]  /*06b0*/  LDG.E R2, desc[UR4][R6.64] ;  /* 0x0000000406027981 */ /* 0x000ee8000c1e1900 */
[----:B0-----:R-:W3:Y:S01]  /*06c0*/  LDG.E R19, desc[UR4][R4.64] ;  /* 0x0000000404137981 */ /* 0x001ee2000c1e1900 */
[----:B------:R-:W-:-:S04]  /*06d0*/  IMAD.WIDE R14, R0, 0x4, R8 ;  /* 0x00000004000e7825 */ /* 0x000fc800078e0208 */
[----:B------:R-:W-:-:S04]  /*06e0*/  IMAD.WIDE R12, R0, 0x4, R12 ;  /* 0x00000004000c7825 */ /* 0x000fc800078e020c */
[----:B------:R-:W-:-:S04]  /*06f0*/  IMAD.WIDE R10, R0, 0x4, R10 ;  /* 0x00000004000a7825 */ /* 0x000fc800078e020a */
[----:B---3--:R-:W-:-:S05]  /*0700*/  FFMA R19, R2, UR8, -R19 ;  /* 0x0000000802137c23 */ /* 0x008fca0008000813 */
[----:B------:R0:W-:Y:S04]  /*0710*/  STG.E desc[UR4][R14.64], R19 ;  /* 0x000000130e007986 */ /* 0x0001e8000c101904 */
[----:B------:R-:W3:Y:S04]  /*0720*/  LDG.E R2, desc[UR4][R12.64] ;  /* 0x000000040c027981 */ /* 0x000ee8000c1e1900 */
[----:B-1----:R-:W3:Y:S01]  /*0730*/  LDG.E R21, desc[UR4][R10.64] ;  /* 0x000000040a157981 */ /* 0x002ee2000c1e1900 */
[----:B------:R-:W-:-:S04]  /*0740*/  IMAD.WIDE R8, R0, 0x4, R16 ;  /* 0x0000000400087825 */ /* 0x000fc800078e0210 */
[----:B------:R-:W-:-:S04]  /*0750*/  IMAD.WIDE R6, R0, 0x4, R6 ;  /* 0x0000000400067825 */ /* 0x000fc800078e0206 */
[----:B------:R-:W-:-:S04]  /*0760*/  IMAD.WIDE R4, R0, 0x4, R4 ;  /* 0x0000000400047825 */ /* 0x000fc800078e0204 */
[----:B---3--:R-:W-:-:S05]  /*0770*/  FFMA R21, R2, UR8, -R21 ;  /* 0x0000000802157c23 */ /* 0x008fca0008000815 */
[----:B------:R1:W-:Y:S04]  /*0780*/  STG.E desc[UR4][R8.64], R21 ;  /* 0x0000001508007986 */ /* 0x0003e8000c101904 */
[----:B------:R-:W0:Y:S04]  /*0790*/  LDG.E R6, desc[UR4][R6.64] ;  /* 0x0000000406067981 */ /* 0x000e28000c1e1900 */
[----:B------:R-:W0:Y:S01]  /*07a0*/  LDG.E R5, desc[UR4][R4.64] ;  /* 0x0000000404057981 */ /* 0x000e22000c1e1900 */
[----:B--2---:R-:W-:-:S04]  /*07b0*/  IMAD.WIDE R16, R0, 0x4, R14 ;  /* 0x0000000400107825 */ /* 0x004fc800078e020e */
[----:B------:R-:W-:-:S04]  /*07c0*/  IMAD.WIDE R12, R0, 0x4, R12 ;  /* 0x00000004000c7825 */ /* 0x000fc800078e020c */
[----:B------:R-:W-:-:S04]  /*07d0*/  IMAD.WIDE R10, R0, 0x4, R10 ;  /* 0x00000004000a7825 */ /* 0x000fc800078e020a */
[----:B0-----:R-:W-:-:S05]  /*07e0*/  FFMA R19, R6, UR8, -R5 ;  /* 0x0000000806137c23 */ /* 0x001fca0008000805 */
[----:B------:R2:W-:Y:S04]  /*07f0*/  STG.E desc[UR4][R16.64], R19 ;  /* 0x0000001310007986 */ /* 0x0005e8000c101904 */
[----:B------:R-:W1:Y:S04]  /*0800*/  LDG.E R12, desc[UR4][R12.64] ;  /* 0x000000040c0c7981 */ /* 0x000e68000c1e1900 */
[----:B------:R-:W1:Y:S01]  /*0810*/  LDG.E R11, desc[UR4][R10.64] ;  /* 0x000000040a0b7981 */ /* 0x000e62000c1e1900 */
[C---:B------:R-:W-:Y:S01]  /*0820*/  IMAD.WIDE R14, R0.reuse, 0x4, R8 ;  /* 0x00000004000e7825 */ /* 0x040fe200078e0208 */
[----:B------:R-:W-:-:S04]  /*0830*/  LEA R3, R0, R3, 0x2 ;  /* 0x0000000300037211 */ /* 0x000fc800078e10ff */
[----:B------:R-:W-:Y:S01]  /*0840*/  ISETP.GE.AND P0, PT, R3, UR6, PT ;  /* 0x0000000603007c0c */ /* 0x000fe2000bf06270 */
[----:B-1----:R-:W-:-:S05]  /*0850*/  FFMA R9, R12, UR8, -R11 ;  /* 0x000000080c097c23 */ /* 0x002fca000800080b */
[----:B------:R2:W-:Y:S07]  /*0860*/  STG.E desc[UR4][R14.64], R9 ;  /* 0x000000090e007986 */ /* 0x0005ee000c101904 */
[----:B------:R-:W-:Y:S05]  /*0870*/  @!P0 BRA `(.L_x_205) ;  /* 0xfffffff800fc8947 */ /* 0x000fea000383ffff */
[----:B------:R-:W-:Y:S05]  /*0880*/  EXIT ;  /* 0x000000000000794d */ /* 0x000fea0003800000 */
.L_x_206:
        /* <DEDUP_REMOVED lines=15> */
.L_x_315:


//--------------------- .text._Z11compute_phiP6float2S0_S0_fi --------------------------
	.section	.text._Z11compute_phiP6float2S0_S0_fi,"ax",@progbits
	.align	128
        .global         _Z11compute_phiP6float2S0_S0_fi
        .type           _Z11compute_phiP6float2S0_S0_fi,@function
        .size           _Z11compute_phiP6float2S0_S0_fi,(.L_x_316 - _Z11compute_phiP6float2S0_S0_fi)
        .other          _Z11compute_phiP6float2S0_S0_fi,@"STO_CUDA_ENTRY STV_DEFAULT"
_Z11compute_phiP6float2S0_S0_fi:
.text._Z11compute_phiP6float2S0_S0_fi:
        /* <DEDUP_REMOVED lines=20> */
[----:B0-----:R-:W0:Y:S01]  /*0140*/  MUFU.RCP R6, R6 ;  /* 0x0000000600067308 */ /* 0x001e220000001000 */
[----:B------:R-:W2:Y:S01]  /*0150*/  LDC R4, c[0x0][0x398] ;  /* 0x0000e600ff047b82 */ /* 0x000ea20000000800 */
[----:B0-----:R-:W-:-:S06]  /*0160*/  IADD3 R2, PT, PT, R6, 0xffffffe, RZ ;  /* 0x0ffffffe06027810 */ /* 0x001fcc0007ffe0ff */
[----:B------:R0:W3:Y:S02]  /*0170*/  F2I.FTZ.U32.TRUNC.NTZ R3, R2 ;  /* 0x0000000200037305 */ /* 0x0000e4000021f000 */
[----:B0-----:R-:W-:Y:S02]  /*0180*/  HFMA2 R2, -RZ, RZ, 0, 0 ;  /* 0x00000000ff027431 */ /* 0x001fe400000001ff */
[----:B---3--:R-:W-:-:S04]  /*0190*/  IMAD R9, R9, R3, RZ ;  /* 0x0000000309097224 */ /* 0x008fc800078e02ff */
[----:B------:R-:W-:-:S06]  /*01a0*/  IMAD.HI.U32 R6, R3, R9, R2 ;  /* 0x0000000903067227 */ /* 0x000fcc00078e0002 */
[----:B------:R-:W-:-:S05]  /*01b0*/  IMAD.HI.U32 R9, R6, R7, RZ ;  /* 0x0000000706097227 */ /* 0x000fca00078e00ff */
[----:B------:R-:W-:-:S05]  /*01c0*/  IADD3 R2, PT, PT, -R9, RZ, RZ ;  /* 0x000000ff09027210 */ /* 0x000fca0007ffe1ff */
[----:B------:R-:W-:Y:S02]  /*01d0*/  IMAD R7, R0, R2, R7 ;  /* 0x0000000200077224 */ /* 0x000fe400078e0207 */
[----:B------:R-:W0:Y:S03]  /*01e0*/  LDC.64 R2, c[0x0][0x390] ;  /* 0x0000e400ff027b82 */ /* 0x000e260000000a00 */
[----:B------:R-:W-:-:S13]  /*01f0*/  ISETP.GE.U32.AND P0, PT, R7, R0, PT ;  /* 0x000000000700720c */ /* 0x000fda0003f06070 */
[----:B------:R-:W-:Y:S02]  /*0200*/  @P0 IADD3 R7, PT, PT, -R0, R7, RZ ;  /* 0x0000000700070210 */ /* 0x000fe40007ffe1ff */
[----:B------:R-:W-:Y:S02]  /*0210*/  @P0 IADD3 R9, PT, PT, R9, 0x1, RZ ;  /* 0x0000000109090810 */ /* 0x000fe40007ffe0ff */
[----:B------:R-:W-:-:S13]  /*0220*/  ISETP.GE.U32.AND P1, PT, R7, R0, PT ;  /* 0x000000000700720c */ /* 0x000fda0003f26070 */
[----:B------:R-:W-:Y:S02]  /*0230*/  @P1 IADD3 R9, PT, PT, R9, 0x1, RZ ;  /* 0x0000000109091810 */ /* 0x000fe40007ffe0ff */
[----:B------:R-:W-:-:S04]  /*0240*/  @!P2 LOP3.LUT R9, RZ, R0, RZ, 0x33, !PT ;  /* 0x00000000ff09a212 */ /* 0x000fc800078e33ff */
[----:B------:R-:W-:-:S04]  /*0250*/  IADD3 R12, PT, PT, R12, R9, RZ ;  /* 0x000000090c0c7210 */ /* 0x000fc80007ffe0ff */
[----:B------:R-:W-:-:S04]  /*0260*/  LOP3.LUT R6, R12, 0x3, RZ, 0xc0, !PT ;  /* 0x000000030c067812 */ /* 0x000fc800078ec0ff */
[----:B------:R-:W-:-:S13]  /*0270*/  ISETP.NE.AND P0, PT, R6, 0x3, PT ;  /* 0x000000030600780c */ /* 0x000fda0003f05270 */
[----:B012---:R-:W-:Y:S05]  /*0280*/  @!P0 BRA `(.L_x_208) ;  /* 0x00000000005c8947 */ /* 0x007fea0003800000 */
[----:B------:R-:W0:Y:S01]  /*0290*/  LDC R13, c[0x0][0x398] ;  /* 0x0000e600ff0d7b82 */ /* 0x000e220000000800 */
[----:B------:R-:W-:-:S04]  /*02a0*/  IADD3 R14, PT, PT, R12, 0x1, RZ ;  /* 0x000000010c0e7810 */ /* 0x000fc80007ffe0ff */
[----:B------:R-:W-:-:S03]  /*02b0*/  LOP3.LUT R14, R14, 0x3, RZ, 0xc0, !PT ;  /* 0x000000030e0e7812 */ /* 0x000fc600078ec0ff */
[----:B------:R-:W1:Y:S01]  /*02c0*/  LDC.64 R6, c[0x0][0x390] ;  /* 0x0000e400ff067b82 */ /* 0x000e620000000a00 */
[----:B------:R-:W-:-:S07]  /*02d0*/  IADD3 R16, PT, PT, -R14, RZ, RZ ;  /* 0x000000ff0e107210 */ /* 0x000fce0007ffe1ff */
[----:B------:R-:W2:Y:S08]  /*02e0*/  LDC.64 R8, c[0x0][0x380] ;  /* 0x0000e000ff087b82 */ /* 0x000eb00000000a00 */
[----:B------:R-:W3:Y:S02]  /*02f0*/  LDC.64 R10, c[0x0][0x388] ;  /* 0x0000e200ff0a7b82 */ /* 0x000ee40000000a00 */
.L_x_209:
[----:B--2---:R-:W-:-:S06]  /*0300*/  IMAD.WIDE R20, R5, 0x8, R8 ;  /* 0x0000000805147825 */ /* 0x004fcc00078e0208 */
[----:B------:R-:W2:Y:S01]  /*0310*/  LDG.E.64 R20, desc[UR4][R20.64] ;  /* 0x0000000414147981 */ /* 0x000ea2000c1e1b00 */
[----:B---3--:R-:W-:-:S05]  /*0320*/  IMAD.WIDE R18, R5, 0x8, R10 ;  /* 0x0000000805127825 */ /* 0x008fca00078e020a */
[----:B----4-:R-:W3:Y:S01]  /*0330*/  LDG.E.64 R14, desc[UR4][R18.64] ;  /* 0x00000004120e7981 */ /* 0x010ee2000c1e1b00 */
[----:B------:R-:W-:Y:S02]  /*0340*/  MOV R23, RZ ;  /* 0x000000ff00177202 */ /* 0x000fe40000000f00 */
[----:B------:R-:W-:-:S04]  /*0350*/  IADD3 R16, PT, PT, R16, 0x1, RZ ;  /* 0x0000000110107810 */ /* 0x000fc80007ffe0ff */
[----:B------:R-:W-:Y:S01]  /*0360*/  ISETP.NE.AND P0, PT, R16, RZ, PT ;  /* 0x000000ff1000720c */ /* 0x000fe20003f05270 */
[----:B--2---:R-:W-:-:S04]  /*0370*/  FMUL R17, R21, R21 ;  /* 0x0000001515117220 */ /* 0x004fc80000400000 */
[----:B------:R-:W-:-:S04]  /*0380*/  FFMA R17, R20, R20, R17 ;  /* 0x0000001414117223 */ /* 0x000fc80000000011 */
[----:B---3--:R-:W-:-:S04]  /*0390*/  FFMA R14, R14, R14, R17 ;  /* 0x0000000e0e0e7223 */ /* 0x008fc80000000011 */
[----:B------:R-:W-:Y:S01]  /*03a0*/  FFMA R22, R15, R15, R14 ;  /* 0x0000000f0f167223 */ /* 0x000fe2000000000e */
[----:B-1----:R-:W-:Y:S01]  /*03b0*/  IMAD.WIDE R14, R5, 0x8, R6 ;  /* 0x00000008050e7825 */ /* 0x002fe200078e0206 */
[----:B------:R-:W-:-:S03]  /*03c0*/  IADD3 R5, PT, PT, R0, R5, RZ ;  /* 0x0000000500057210 */ /* 0x000fc60007ffe0ff */
[----:B0-----:R-:W-:-:S05]  /*03d0*/  FFMA R22, R22, R13, 1 ;  /* 0x3f80000016167423 */ /* 0x001fca000000000d */
[----:B------:R4:W-:Y:S01]  /*03e0*/  STG.E.64 desc[UR4][R14.64], R22 ;  /* 0x000000160e007986 */ /* 0x0009e2000c101b04 */
[----:B------:R-:W-:Y:S05]  /*03f0*/  @P0 BRA `(.L_x_209) ;  /* 0xfffffffc00c00947 */ /* 0x000fea000383ffff */
.L_x_208:
[----:B------:R-:W-:Y:S05]  /*0400*/  BSYNC.RECONVERGENT B0 ;  /* 0x0000000000007941 */ /* 0x000fea0003800200 */
.L_x_207:
[----:B------:R-:W0:Y:S01]  /*0410*/  LDC.64 R8, c[0x0][0x380] ;  /* 0x0000e000ff087b82 */ /* 0x000e220000000a00 */
[----:B------:R-:W-:-:S07]  /*0420*/  ISETP.GE.U32.AND P0, PT, R12, 0x3, PT ;  /* 0x000000030c00780c */ /* 0x000fce0003f06070 */
[----:B------:R-:W1:Y:S06]  /*0430*/  LDC.64 R6, c[0x0][0x388] ;  /* 0x0000e200ff067b82 */ /* 0x000e6c0000000a00 */
[----:B------:R-:W-:Y:S05]  /*0440*/  @!P0 EXIT ;  /* 0x000000000000894d */ /* 0x000fea0003800000 */
.L_x_210:
[----:B0-----:R-:W-:-:S05]  /*0450*/  IMAD.WIDE R12, R5, 0x8, R8 ;  /* 0x00000008050c7825 */ /* 0x001fca00078e0208 */
[----:B--2-4-:R-:W2:Y:S01]  /*0460*/  LDG.E.64 R14, desc[UR4][R12.64] ;  /* 0x000000040c0e7981 */ /* 0x014ea2000c1e1b00 */
[----:B-1----:R-:W-:-:S05]  /*0470*/  IMAD.WIDE R10, R5, 0x8, R6 ;  /* 0x00000008050a7825 */ /* 0x002fca00078e0206 */
[----:B------:R0:W3:Y:S01]  /*0480*/  LDG.E.64 R16, desc[UR4][R10.64] ;  /* 0x000000040a107981 */ /* 0x0000e2000c1e1b00 */
[----:B------:R-:W-:Y:S02]  /*0490*/  HFMA2 R19, -RZ, RZ, 0, 0 ;  /* 0x00000000ff137431 */ /* 0x000fe400000001ff */
[----:B0-----:R-:W-:-:S04]  /*04a0*/  IMAD.WIDE R10, R0, 0x8, R10 ;  /* 0x00000008000a7825 */ /* 0x001fc800078e020a */
[----:B--2---:R-:W-:-:S04]  /*04b0*/  FMUL R15, R15, R15 ;  /* 0x0000000f0f0f7220 */ /* 0x004fc80000400000 */
[----:B------:R-:W-:-:S04]  /*04c0*/  FFMA R15, R14, R14, R15 ;  /* 0x0000000e0e0f7223 */ /* 0x000fc8000000000f */
[----:B---3--:R-:W-:Y:S01]  /*04d0*/  FFMA R16, R16, R16, R15 ;  /* 0x0000001010107223 */ /* 0x008fe2000000000f */
[----:B------:R-:W-:-:S04]  /*04e0*/  IMAD.WIDE R14, R5, 0x8, R2 ;  /* 0x00000008050e7825 */ /* 0x000fc800078e0202 */
[----:B------:R-:W-:-:S04]  /*04f0*/  FFMA R17, R17, R17, R16 ;  /* 0x0000001111117223 */ /* 0x000fc80000000010 */
[----:B------:R-:W-:Y:S01]  /*0500*/  FFMA R18, R17, R4, 1 ;  /* 0x3f80000011127423 */ /* 0x000fe20000000004 */
[----:B------:R-:W-:-:S04]  /*0510*/  IMAD.WIDE R16, R0, 0x8, R12 ;  /* 0x0000000800107825 */ /* 0x000fc800078e020c */
[----:B------:R0:W-:Y:S04]  /*0520*/  STG.E.64 desc[UR4][R14.64], R18 ;  /* 0x000000120e007986 */ /* 0x0001e8000c101b04 */
[----:B------:R-:W2:Y:S04]  /*0530*/  LDG.E.64 R12, desc[UR4][R16.64] ;  /* 0x00000004100c7981 */ /* 0x000ea8000c1e1b00 */
[----:B------:R1:W3:Y:S01]  /*0540*/  LDG.E.64 R20, desc[UR4][R10.64] ;  /* 0x000000040a147981 */ /* 0x0002e2000c1e1b00 */
[----:B------:R-:W-:Y:S01]  /*0550*/  MOV R23, RZ ;  /* 0x000000ff00177202 */ /* 0x000fe20000000f00 */
[----:B-1----:R-:W-:-:S04]  /*0560*/  IMAD.WIDE R10, R0, 0x8, R10 ;  /* 0x00000008000a7825 */ /* 0x002fc800078e020a */
[----:B--2---:R-:W-:-:S04]  /*0570*/  FMUL R13, R13, R13 ;  /* 0x0000000d0d0d7220 */ /* 0x004fc80000400000 */
[----:B------:R-:W-:-:S04]  /*0580*/  FFMA R13, R12, R12, R13 ;  /* 0x0000000c0c0d7223 */ /* 0x000fc8000000000d */
[----:B---3--:R-:W-:Y:S01]  /*0590*/  FFMA R20, R20, R20, R13 ;  /* 0x0000001414147223 */ /* 0x008fe2000000000d */
[----:B------:R-:W-:-:S04]  /*05a0*/  IMAD.WIDE R12, R0, 0x8, R14 ;  /* 0x00000008000c7825 */ /* 0x000fc800078e020e */
[----:B------:R-:W-:Y:S01]  /*05b0*/  FFMA R21, R21, R21, R20 ;  /* 0x0000001515157223 */ /* 0x000fe20000000014 */
[----:B0-----:R-:W-:-:S04]  /*05c0*/  IMAD.WIDE R14, R0, 0x8, R16 ;  /* 0x00000008000e7825 */ /* 0x001fc800078e0210 */
[----:B------:R-:W-:-:S05]  /*05d0*/  FFMA R22, R21, R4, 1 ;  /* 0x3f80000015167423 */ /* 0x000fca0000000004 */
[----:B------:R0:W-:Y:S04]  /*05e0*/  STG.E.64 desc[UR4][R12.64], R22 ;  /* 0x000000160c007986 */ /* 0x0001e8000c101b04 */
[----:B------:R-:W2:Y:S04]  /*05f0*/  LDG.E.64 R16, desc[UR4][R14.64] ;  /* 0x000000040e107981 */ /* 0x000ea8000c1e1b00 */
[----:B------:R1:W3:Y:S01]  /*0600*/  LDG.E.64 R18, desc[UR4][R10.64] ;  /* 0x000000040a127981 */ /* 0x0002e2000c1e1b00 */
[----:B------:R-:W-:Y:S02]  /*0610*/  HFMA2 R21, -RZ, RZ, 0, 0 ;  /* 0x00000000ff157431 */ /* 0x000fe400000001ff */
        /* <DEDUP_REMOVED lines=9> */
[----:B------:R-:W3:Y:S04]  /*06b0*/  LDG.E.64 R12, desc[UR4][R12.64] ;  /* 0x000000040c0c7981 */ /* 0x000ee8000c1e1b00 */
[----:B------:R-:W4:Y:S01]  /*06c0*/  LDG.E.64 R10, desc[UR4][R10.64] ;  /* 0x000000040a0a7981 */ /* 0x000f22000c1e1b00 */
[----:B------:R-:W-:-:S04]  /*06d0*/  LEA R5, R0, R5, 0x2 ;  /* 0x0000000500057211 */ /* 0x000fc800078e10ff */
[----:B------:R-:W-:Y:S01]  /*06e0*/  ISETP.GE.AND P0, PT, R5, UR6, PT ;  /* 0x0000000605007c0c */ /* 0x000fe2000bf06270 */
[----:B---3--:R-:W-:-:S04]  /*06f0*/  FMUL R15, R13, R13 ;  /* 0x0000000d0d0f7220 */ /* 0x008fc80000400000 */
[----:B------:R-:W-:-:S04]  /*0700*/  FFMA R15, R12, R12, R15 ;  /* 0x0000000c0c0f7223 */ /* 0x000fc8000000000f */
[----:B----4-:R-:W-:-:S04]  /*0710*/  FFMA R14, R10, R10, R15 ;  /* 0x0000000a0a0e7223 */ /* 0x010fc8000000000f */
[----:B------:R-:W-:Y:S01]  /*0720*/  FFMA R19, R11, R11, R14 ;  /* 0x0000000b0b137223 */ /* 0x000fe2000000000e */
[----:B------:R-:W-:-:S04]  /*0730*/  IMAD.WIDE R14, R0, 0x8, R16 ;  /* 0x00000008000e7825 */ /* 0x000fc800078e0210 */
[----:B------:R-:W-:-:S05]  /*0740*/  FFMA R22, R19, R4, 1 ;  /* 0x3f80000013167423 */ /* 0x000fca0000000004 */
[----:B------:R2:W-:Y:S01]  /*0750*/  STG.E.64 desc[UR4][R14.64], R22 ;  /* 0x000000160e007986 */ /* 0x0005e2000c101b04 */
[----:B------:R-:W-:Y:S05]  /*0760*/  @!P0 BRA `(.L_x_210) ;  /* 0xfffffffc00388947 */ /* 0x000fea000383ffff */
[----:B------:R-:W-:Y:S05]  /*0770*/  EXIT ;  /* 0x000000000000794d */ /* 0x000fea0003800000 */
.L_x_211:
        /* <DEDUP_REMOVED lines=16> */
.L_x_316:


//--------------------- .text._Z5setd2Pfii        --------------------------
	.section	.text._Z5setd2Pfii,"ax",@progbits
	.align	128
        .global         _Z5setd2Pfii
        .type           _Z5setd2Pfii,@function
        .size           _Z5setd2Pfii,(.L_x_317 - _Z5setd2Pfii)
        .other          _Z5setd2Pfii,@"STO_CUDA_ENTRY STV_DEFAULT"
_Z5setd2Pfii:
.text._Z5setd2Pfii:
[----:B------:R-:W-:Y:S01]  /*0000*/  LDC R1, c[0x0][0x37c] ;  /* 0x0000df00ff017b82 */ /* 0x000fe20000000800 */
[----:B------:R-:W0:Y:S07]  /*0010*/  S2R R0, SR_TID.X ;  /* 0x0000000000007919 */ /* 0x000e2e0000002100 */
[----:B------:R-:W0:Y:S08]  /*0020*/  S2UR UR4, SR_CTAID.X ;  /* 0x00000000000479c3 */ /* 0x000e300000002500 */
[----:B------:R-:W0:Y:S08]  /*0030*/  LDC R9, c[0x0][0x360] ;  /* 0x0000d800ff097b82 */ /* 0x000e300000000800 */
[----:B------:R-:W1:Y:S01]  /*0040*/  LDC.64 R6, c[0x0][0x388] ;  /* 0x0000e200ff067b82 */ /* 0x000e620000000a00 */
[----:B0-----:R-:W-:-:S05]  /*0050*/  IMAD R5, R9, UR4, R0 ;  /* 0x0000000409057c24 */ /* 0x001fca000f8e0200 */
[----:B-1----:R-:W-:-:S13]  /*0060*/  ISETP.GE.AND P0, PT, R5, R6, PT ;  /* 0x000000060500720c */ /* 0x002fda0003f06270 */
[----:B------:R-:W-:Y:S05]  /*0070*/  @P0 EXIT ;  /* 0x000000000000094d */ /* 0x000fea0003800000 */
[----:B------:R-:W0:Y:S01]  /*0080*/  LDC.64 R2, c[0x0][0x380] ;  /* 0x0000e000ff027b82 */ /* 0x000e220000000a00 */
[----:B------:R-:W1:Y:S01]  /*0090*/  LDCU UR4, c[0x0][0x370] ;  /* 0x00006e00ff0477ac */ /* 0x000e620008000800 */
[----:B------:R-:W-:Y:S02]  /*00a0*/  IADD3 R7, PT, PT, R6, -R7, RZ ;  /* 0x8000000706077210 */ /* 0x000fe40007ffe0ff */
[----:B------:R-:W-:Y:S01]  /*00b0*/  MOV R0, R5 ;  /* 0x0000000500007202 */ /* 0x000fe20000000f00 */
[----:B------:R-:W2:Y:S01]  /*00c0*/  LDCU.64 UR6, c[0x0][0x358] ;  /* 0x00006b00ff0677ac */ /* 0x000ea20008000a00 */
[----:B------:R-:W3:Y:S01]  /*00d0*/  LDCU UR5, c[0x0][0x388] ;  /* 0x00007100ff0577ac */ /* 0x000ee20008000800 */
[----:B-1----:R-:W-:Y:S02]  /*00e0*/  IMAD R9, R9, UR4, RZ ;  /* 0x0000000409097c24 */ /* 0x002fe4000f8e02ff */
[----:B0-23--:R-:W-:-:S07]  /*00f0*/  IMAD.WIDE R2, R7, 0x4, R2 ;  /* 0x0000000407027825 */ /* 0x00dfce00078e0202 */
.L_x_214:
[----:B------:R-:W-:Y:S01]  /*0100*/  ISETP.NE.AND P0, PT, R0, RZ, PT ;  /* 0x000000ff0000720c */ /* 0x000fe20003f05270 */
[----:B------:R-:W-:-:S12]  /*0110*/  BSSY.RECONVERGENT B0, `(.L_x_212) ;  /* 0x000000b000007945 */ /* 0x000fd80003800200 */
[----:B01----:R-:W0:Y:S01]  /*0120*/  @!P0 LDC.64 R4, c[0x0][0x380] ;  /* 0x0000e000ff048b82 */ /* 0x003e220000000a00 */
[----:B------:R-:W-:-:S05]  /*0130*/  @!P0 IMAD.MOV.U32 R11, RZ, RZ, 0x3f800000 ;  /* 0x3f800000ff0b8424 */ /* 0x000fca00078e00ff */
[----:B0-----:R0:W-:Y:S01]  /*0140*/  @!P0 STG.E desc[UR6][R4.64], R11 ;  /* 0x0000000b04008986 */ /* 0x0011e2000c101906 */
[----:B------:R-:W-:Y:S05]  /*0150*/  @!P0 BRA `(.L_x_213) ;  /* 0x0000000000188947 */ /* 0x000fea0003800000 */
[----:B------:R-:W-:-:S13]  /*0160*/  ISETP.NE.AND P0, PT, R0, R7, PT ;  /* 0x000000070000720c */ /* 0x000fda0003f05270 */
[----:B0-----:R-:W0:Y:S01]  /*0170*/  @P0 LDC.64 R4, c[0x0][0x380] ;  /* 0x0000e000ff040b82 */ /* 0x001e220000000a00 */
[----:B------:R-:W-:-:S05]  /*0180*/  @!P0 MOV R11, 0xbf800000 ;  /* 0xbf800000000b8802 */ /* 0x000fca0000000f00 */
[----:B------:R1:W-:Y:S01]  /*0190*/  @!P0 STG.E desc[UR6][R2.64], R11 ;  /* 0x0000000b02008986 */ /* 0x0003e2000c101906 */
[----:B0-----:R-:W-:-:S05]  /*01a0*/  @P0 IMAD.WIDE R4, R0, 0x4, R4 ;  /* 0x0000000400040825 */ /* 0x001fca00078e0204 */
[----:B------:R1:W-:Y:S02]  /*01b0*/  @P0 STG.E desc[UR6][R4.64], RZ ;  /* 0x000000ff04000986 */ /* 0x0003e4000c101906 */
.L_x_213:
[----:B------:R-:W-:Y:S05]  /*01c0*/  BSYNC.RECONVERGENT B0 ;  /* 0x0000000000007941 */ /* 0x000fea0003800200 */
.L_x_212:
[----:B------:R-:W-:-:S05]  /*01d0*/  IMAD.IADD R0, R9, 0x1, R0 ;  /* 0x0000000109007824 */ /* 0x000fca00078e0200 */
[----:B------:R-:W-:-:S13]  /*01e0*/  ISETP.GE.AND P0, PT, R0, UR5, PT ;  /* 0x0000000500007c0c */ /* 0x000fda000bf06270 */
[----:B------:R-:W-:Y:S05]  /*01f0*/  @!P0 BRA `(.L_x_214) ;  /* 0xfffffffc00c08947 */ /* 0x000fea000383ffff */
[----:B------:R-:W-:Y:S05]  /*0200*/  EXIT ;  /* 0x000000000000794d */ /* 0x000fea0003800000 */
.L_x_215:
        /* <DEDUP_REMOVED lines=15> */
.L_x_317:


//--------------------- .text._Z5setd1Pfii        --------------------------
	.section	.text._Z5setd1Pfii,"ax",@progbits
	.align	128
        .global         _Z5setd1Pfii
        .type           _Z5setd1Pfii,@function
        .size           _Z5setd1Pfii,(.L_x_318 - _Z5setd1Pfii)
        .other          _Z5setd1Pfii,@"STO_CUDA_ENTRY STV_DEFAULT"
_Z5setd1Pfii:
.text._Z5setd1Pfii:
        /* <DEDUP_REMOVED lines=8> */
[----:B------:R-:W0:Y:S01]  /*0080*/  LDC R7, c[0x0][0x38c] ;  /* 0x0000e300ff077b82 */ /* 0x000e220000000800 */
[----:B------:R-:W1:Y:S01]  /*0090*/  LDCU UR4, c[0x0][0x370] ;  /* 0x00006e00ff0477ac */ /* 0x000e620008000800 */
[----:B------:R-:W2:Y:S06]  /*00a0*/  LDCU.64 UR6, c[0x0][0x358] ;  /* 0x00006b00ff0677ac */ /* 0x000eac0008000a00 */
[----:B------:R-:W0:Y:S01]  /*00b0*/  LDC.64 R2, c[0x0][0x380] ;  /* 0x0000e000ff027b82 */ /* 0x000e220000000a00 */
[----:B------:R-:W3:Y:S01]  /*00c0*/  LDCU UR5, c[0x0][0x388] ;  /* 0x00007100ff0577ac */ /* 0x000ee20008000800 */
[----:B-1----:R-:W-:-:S02]  /*00d0*/  IMAD R9, R9, UR4, RZ ;  /* 0x0000000409097c24 */ /* 0x002fc4000f8e02ff */
[----:B0-----:R-:W-:-:S04]  /*00e0*/  IMAD.WIDE R2, R7, 0x4, R2 ;  /* 0x0000000407027825 */ /* 0x001fc800078e0202 */
[----:B--23--:R-:W-:-:S07]  /*00f0*/  VIADD R7, R7, 0xffffffff ;  /* 0xffffffff07077836 */ /* 0x00cfce0000000000 */
.L_x_218:
        /* <DEDUP_REMOVED lines=12> */
.L_x_217:
[----:B------:R-:W-:Y:S05]  /*01c0*/  BSYNC.RECONVERGENT B0 ;  /* 0x0000000000007941 */ /* 0x000fea0003800200 */
.L_x_216:
[----:B------:R-:W-:-:S04]  /*01d0*/  IADD3 R0, PT, PT, R9, R0, RZ ;  /* 0x0000000009007210 */ /* 0x000fc80007ffe0ff */
[----:B------:R-:W-:-:S13]  /*01e0*/  ISETP.GE.AND P0, PT, R0, UR5, PT ;  /* 0x0000000500007c0c */ /* 0x000fda000bf06270 */
[----:B------:R-:W-:Y:S05]  /*01f0*/  @!P0 BRA `(.L_x_218) ;  /* 0xfffffffc00c08947 */ /* 0x000fea000383ffff */
[----:B------:R-:W-:Y:S05]  /*0200*/  EXIT ;  /* 0x000000000000794d */ /* 0x000fea0003800000 */
.L_x_219:
        /* <DEDUP_REMOVED lines=15> */
.L_x_318:


//--------------------- .text._Z9substractPfS_S_i --------------------------
	.section	.text._Z9substractPfS_S_i,"ax",@progbits
	.align	128
        .global         _Z9substractPfS_S_i
        .type           _Z9substractPfS_S_i,@function
        .size           _Z9substractPfS_S_i,(.L_x_319 - _Z9substractPfS_S_i)
        .other          _Z9substractPfS_S_i,@"STO_CUDA_ENTRY STV_DEFAULT"
_Z9substractPfS_S_i:
.text._Z9substractPfS_S_i:
        /* <DEDUP_REMOVED lines=46> */
.L_x_222:
        /* <DEDUP_REMOVED lines=8> */
[----:B--2---:R-:W-:-:S05]  /*0360*/  FADD R17, R14, -R13 ;  /* 0x8000000d0e117221 */ /* 0x004fca0000000000 */
[----:B------:R3:W-:Y:S07]  /*0370*/  STG.E desc[UR4][R10.64], R17 ;  /* 0x000000110a007986 */ /* 0x0007ee000c101904 */
[----:B------:R-:W-:Y:S05]  /*0380*/  @P0 BRA `(.L_x_222) ;  /* 0xfffffffc00d40947 */ /* 0x000fea000383ffff */
.L_x_221:
[----:B------:R-:W-:Y:S05]  /*0390*/  BSYNC.RECONVERGENT B0 ;  /* 0x0000000000007941 */ /* 0x000fea0003800200 */
.L_x_220:
[----:B------:R-:W-:Y:S05]  /*03a0*/  @!P1 EXIT ;  /* 0x000000000000994d */ /* 0x000fea0003800000 */
.L_x_223:
        /* <DEDUP_REMOVED lines=9> */
[----:B--2---:R-:W-:Y:S01]  /*0440*/  FADD R19, R2, -R7 ;  /* 0x8000000702137221 */ /* 0x004fe20000000000 */
[----:B------:R-:W-:-:S04]  /*0450*/  IMAD.WIDE R6, R0, 0x4, R12 ;  /* 0x0000000400067825 */ /* 0x000fc800078e020c */
[----:B------:R0:W-:Y:S04]  /*0460*/  STG.E desc[UR4][R16.64], R19 ;  /* 0x0000001310007986 */ /* 0x0001e8000c101904 */
[----:B------:R-:W2:Y:S04]  /*0470*/  LDG.E R2, desc[UR4][R4.64] ;  /* 0x0000000404027981 */ /* 0x000ea8000c1e1900 */
[----:B------:R-:W2:Y:S01]  /*0480*/  LDG.E R15, desc[UR4][R6.64] ;  /* 0x00000004060f7981 */ /* 0x000ea2000c1e1900 */
[----:B------:R-:W-:-:S04]  /*0490*/  IMAD.WIDE R8, R0, 0x4, R16 ;  /* 0x0000000400087825 */ /* 0x000fc800078e0210 */
[----:B------:R-:W-:-:S04]  /*04a0*/  IMAD.WIDE R10, R0, 0x4, R4 ;  /* 0x00000004000a7825 */ /* 0x000fc800078e0204 */
[----:B------:R-:W-:-:S04]  /*04b0*/  IMAD.WIDE R12, R0, 0x4, R6 ;  /* 0x00000004000c7825 */ /* 0x000fc800078e0206 */
[----:B--2---:R-:W-:-:S05]  /*04c0*/  FADD R21, R2, -R15 ;  /* 0x8000000f02157221 */ /* 0x004fca0000000000 */
        /* <DEDUP_REMOVED lines=8> */
[----:B------:R-:W1:Y:S04]  /*0550*/  LDG.E R4, desc[UR4][R4.64] ;  /* 0x0000000404047981 */ /* 0x000e68000c1e1900 */
[----:B------:R-:W1:Y:S01]  /*0560*/  LDG.E R7, desc[UR4][R6.64] ;  /* 0x0000000406077981 */ /* 0x000e62000c1e1900 */
[C---:B0-----:R-:W-:Y:S01]  /*0570*/  IMAD.WIDE R16, R0.reuse, 0x4, R14 ;  /* 0x0000000400107825 */ /* 0x041fe200078e020e */
[----:B------:R-:W-:-:S04]  /*0580*/  LEA R3, R0, R3, 0x2 ;  /* 0x0000000300037211 */ /* 0x000fc800078e10ff */
[----:B------:R-:W-:Y:S01]  /*0590*/  ISETP.GE.AND P0, PT, R3, UR6, PT ;  /* 0x0000000603007c0c */ /* 0x000fe2000bf06270 */
[----:B-1----:R-:W-:-:S05]  /*05a0*/  FADD R9, R4, -R7 ;  /* 0x8000000704097221 */ /* 0x002fca0000000000 */
[----:B------:R2:W-:Y:S07]  /*05b0*/  STG.E desc[UR4][R16.64], R9 ;  /* 0x0000000910007986 */ /* 0x0005ee000c101904 */
[----:B------:R-:W-:Y:S05]  /*05c0*/  @!P0 BRA `(.L_x_223) ;  /* 0xfffffffc00788947 */ /* 0x000fea000383ffff */
[----:B------:R-:W-:Y:S05]  /*05d0*/  EXIT ;  /* 0x000000000000794d */ /* 0x000fea0003800000 */
.L_x_224:
        /* <DEDUP_REMOVED lines=10> */
.L_x_319:


//--------------------- .text._Z3addPfS_S_i       --------------------------
	.section	.text._Z3addPfS_S_i,"ax",@progbits
	.align	128
        .global         _Z3addPfS_S_i
        .type           _Z3addPfS_S_i,@function
        .size           _Z3addPfS_S_i,(.L_x_320 - _Z3addPfS_S_i)
        .other          _Z3addPfS_S_i,@"STO_CUDA_ENTRY STV_DEFAULT"
_Z3addPfS_S_i:
.text._Z3addPfS_S_i:
        /* <DEDUP_REMOVED lines=46> */
.L_x_227:
        /* <DEDUP_REMOVED lines=8> */
[----:B--2---:R-:W-:-:S05]  /*0360*/  FADD R17, R14, R13 ;  /* 0x0000000d0e117221 */ /* 0x004fca0000000000 */
[----:B------:R3:W-:Y:S07]  /*0370*/  STG.E desc[UR4][R10.64], R17 ;  /* 0x000000110a007986 */ /* 0x0007ee000c101904 */
[----:B------:R-:W-:Y:S05]  /*0380*/  @P0 BRA `(.L_x_227) ;  /* 0xfffffffc00d40947 */ /* 0x000fea000383ffff */
.L_x_226:
[----:B------:R-:W-:Y:S05]  /*0390*/  BSYNC.RECONVERGENT B0 ;  /* 0x0000000000007941 */ /* 0x000fea0003800200 */
.L_x_225:
[----:B------:R-:W-:Y:S05]  /*03a0*/  @!P1 EXIT ;  /* 0x000000000000994d */ /* 0x000fea0003800000 */
.L_x_228:
        /* <DEDUP_REMOVED lines=9> */
[----:B--2---:R-:W-:Y:S01]  /*0440*/  FADD R19, R2, R7 ;  /* 0x0000000702137221 */ /* 0x004fe20000000000 */
[----:B------:R-:W-:-:S04]  /*0450*/  IMAD.WIDE R6, R0, 0x4, R12 ;  /* 0x0000000400067825 */ /* 0x000fc800078e020c */
[----:B------:R0:W-:Y:S04]  /*0460*/  STG.E desc[UR4][R16.64], R19 ;  /* 0x0000001310007986 */ /* 0x0001e8000c101904 */
[----:B------:R-:W2:Y:S04]  /*0470*/  LDG.E R2, desc[UR4][R4.64] ;  /* 0x0000000404027981 */ /* 0x000ea8000c1e1900 */
[----:B------:R-:W2:Y:S01]  /*0480*/  LDG.E R15, desc[UR4][R6.64] ;  /* 0x00000004060f7981 */ /* 0x000ea2000c1e1900 */
[----:B------:R-:W-:-:S04]  /*0490*/  IMAD.WIDE R8, R0, 0x4, R16 ;  /* 0x0000000400087825 */ /* 0x000fc800078e0210 */
[----:B------:R-:W-:-:S04]  /*04a0*/  IMAD.WIDE R10, R0, 0x4, R4 ;  /* 0x00000004000a7825 */ /* 0x000fc800078e0204 */
[----:B------:R-:W-:-:S04]  /*04b0*/  IMAD.WIDE R12, R0, 0x4, R6 ;  /* 0x00000004000c7825 */ /* 0x000fc800078e0206 */
[----:B--2---:R-:W-:-:S05]  /*04c0*/  FADD R21, R2, R15 ;  /* 0x0000000f02157221 */ /* 0x004fca0000000000 */
        /* <DEDUP_REMOVED lines=8> */
[----:B------:R-:W1:Y:S04]  /*0550*/  LDG.E R4, desc[UR4][R4.64] ;  /* 0x0000000404047981 */ /* 0x000e68000c1e1900 */
[----:B------:R-:W1:Y:S01]  /*0560*/  LDG.E R7, desc[UR4][R6.64] ;  /* 0x0000000406077981 */ /* 0x000e62000c1e1900 */
[C---:B0-----:R-:W-:Y:S01]  /*0570*/  IMAD.WIDE R16, R0.reuse, 0x4, R14 ;  /* 0x0000000400107825 */ /* 0x041fe200078e020e */
[----:B------:R-:W-:-:S04]  /*0580*/  LEA R3, R0, R3, 0x2 ;  /* 0x0000000300037211 */ /* 0x000fc800078e10ff */
[----:B------:R-:W-:Y:S01]  /*0590*/  ISETP.GE.AND P0, PT, R3, UR6, PT ;  /* 0x0000000603007c0c */ /* 0x000fe2000bf06270 */
[----:B-1----:R-:W-:-:S05]  /*05a0*/  FADD R9, R4, R7 ;  /* 0x0000000704097221 */ /* 0x002fca0000000000 */
[----:B------:R2:W-:Y:S07]  /*05b0*/  STG.E desc[UR4][R16.64], R9 ;  /* 0x0000000910007986 */ /* 0x0005ee000c101904 */
[----:B------:R-:W-:Y:S05]  /*05c0*/  @!P0 BRA `(.L_x_228) ;  /* 0xfffffffc00788947 */ /* 0x000fea000383ffff */
[----:B------:R-:W-:Y:S05]  /*05d0*/  EXIT ;  /* 0x000000000000794d */ /* 0x000fea0003800000 */
.L_x_229:
        /* <DEDUP_REMOVED lines=10> */
.L_x_320:


//--------------------- .text._Z6dividePfif       --------------------------
	.section	.text._Z6dividePfif,"ax",@progbits
	.align	128
        .global         _Z6dividePfif
        .type           _Z6dividePfif,@function
        .size           _Z6dividePfif,(.L_x_302 - _Z6dividePfif)
        .other          _Z6dividePfif,@"STO_CUDA_ENTRY STV_DEFAULT"
_Z6dividePfif:
.text._Z6dividePfif:
        /* <DEDUP_REMOVED lines=12> */
[----:B------:R-:W-:Y:S01]  /*00c0*/  ISETP.NE.U32.AND P2, PT, R12, RZ, PT ;  /* 0x000000ff0c00720c */ /* 0x000fe20003f45070 */
[----:B------:R-:W-:Y:S01]  /*00d0*/  IMAD.MOV R7, RZ, RZ, -R12 ;  /* 0x000000ffff077224 */ /* 0x000fe200078e0a0c */
[----:B------:R-:W1:Y:S01]  /*00e0*/  LDCU.64 UR4, c[0x0][0x358] ;  /* 0x00006b00ff0477ac */ /* 0x000e620008000a00 */
[----:B------:R-:W-:Y:S01]  /*00f0*/  BSSY.RECONVERGENT B0, `(.L_x_230) ;  /* 0x0000031000007945 */ /* 0x000fe20003800200 */
[C---:B------:R-:W-:Y:S02]  /*0100*/  ISETP.GE.AND P0, PT, R0.reuse, UR6, PT ;  /* 0x0000000600007c0c */ /* 0x040fe4000bf06270 */
[----:B------:R-:W-:Y:S02]  /*0110*/  VIMNMX R5, PT, PT, R0, UR6, !PT ;  /* 0x0000000600057c48 */ /* 0x000fe4000ffe0100 */
[----:B------:R-:W-:-:S04]  /*0120*/  SEL R8, RZ, 0x1, P0 ;  /* 0x00000001ff087807 */ /* 0x000fc80000000000 */
[----:B------:R-:W-:Y:S01]  /*0130*/  IADD3 R5, PT, PT, R5, -R0, -R8 ;  /* 0x8000000005057210 */ /* 0x000fe20007ffe808 */
[----:B0-----:R-:W0:Y:S02]  /*0140*/  MUFU.RCP R4, R4 ;  /* 0x0000000400047308 */ /* 0x001e240000001000 */
[----:B0-----:R-:W-:-:S06]  /*0150*/  VIADD R2, R4, 0xffffffe ;  /* 0x0ffffffe04027836 */ /* 0x001fcc0000000000 */
[----:B------:R0:W2:Y:S02]  /*0160*/  F2I.FTZ.U32.TRUNC.NTZ R3, R2 ;  /* 0x0000000200037305 */ /* 0x0000a4000021f000 */
[----:B0-----:R-:W-:Y:S02]  /*0170*/  HFMA2 R2, -RZ, RZ, 0, 0 ;  /* 0x00000000ff027431 */ /* 0x001fe400000001ff */
[----:B--2---:R-:W-:-:S04]  /*0180*/  IMAD R7, R7, R3, RZ ;  /* 0x0000000307077224 */ /* 0x004fc800078e02ff */
[----:B------:R-:W-:-:S06]  /*0190*/  IMAD.HI.U32 R4, R3, R7, R2 ;  /* 0x0000000703047227 */ /* 0x000fcc00078e0002 */
[----:B------:R-:W-:-:S04]  /*01a0*/  IMAD.HI.U32 R3, R4, R5, RZ ;  /* 0x0000000504037227 */ /* 0x000fc800078e00ff */
[----:B------:R-:W-:-:S04]  /*01b0*/  IMAD.MOV R0, RZ, RZ, -R3 ;  /* 0x000000ffff007224 */ /* 0x000fc800078e0a03 */
[----:B------:R-:W-:Y:S02]  /*01c0*/  IMAD R5, R12, R0, R5 ;  /* 0x000000000c057224 */ /* 0x000fe400078e0205 */
[----:B------:R-:W0:Y:S03]  /*01d0*/  LDC R0, c[0x0][0x38c] ;  /* 0x0000e300ff007b82 */ /* 0x000e260000000800 */
[----:B------:R-:W-:-:S13]  /*01e0*/  ISETP.GE.U32.AND P0, PT, R5, R12, PT ;  /* 0x0000000c0500720c */ /* 0x000fda0003f06070 */
[----:B------:R-:W-:Y:S02]  /*01f0*/  @P0 IMAD.IADD R5, R5, 0x1, -R12 ;  /* 0x0000000105050824 */ /* 0x000fe400078e0a0c */
[----:B------:R-:W-:-:S03]  /*0200*/  @P0 VIADD R3, R3, 0x1 ;  /* 0x0000000103030836 */ /* 0x000fc60000000000 */
[----:B------:R-:W-:-:S13]  /*0210*/  ISETP.GE.U32.AND P1, PT, R5, R12, PT ;  /* 0x0000000c0500720c */ /* 0x000fda0003f26070 */
[----:B------:R-:W-:Y:S02]  /*0220*/  @P1 IADD3 R3, PT, PT, R3, 0x1, RZ ;  /* 0x0000000103031810 */ /* 0x000fe40007ffe0ff */
[----:B------:R-:W-:-:S05]  /*0230*/  @!P2 LOP3.LUT R3, RZ, R12, RZ, 0x33, !PT ;  /* 0x0000000cff03a212 */ /* 0x000fca00078e33ff */
[----:B------:R-:W-:-:S05]  /*0240*/  IMAD.IADD R8, R8, 0x1, R3 ;  /* 0x0000000108087824 */ /* 0x000fca00078e0203 */
[----:B------:R-:W-:-:S04]  /*0250*/  LOP3.LUT R2, R8, 0x3, RZ, 0xc0, !PT ;  /* 0x0000000308027812 */ /* 0x000fc800078ec0ff */
[----:B------:R-:W-:-:S13]  /*0260*/  ISETP.NE.AND P0, PT, R2, 0x3, PT ;  /* 0x000000030200780c */ /* 0x000fda0003f05270 */
[----:B01----:R-:W-:Y:S05]  /*0270*/  @!P0 BRA `(.L_x_231) ;  /* 0x0000000000608947 */ /* 0x003fea0003800000 */
[----:B------:R-:W0:Y:S01]  /*0280*/  LDC R16, c[0x0][0x38c] ;  /* 0x0000e300ff107b82 */ /* 0x000e220000000800 */
[----:B------:R-:W-:-:S05]  /*0290*/  VIADD R2, R8, 0x1 ;  /* 0x0000000108027836 */ /* 0x000fca0000000000 */
[----:B------:R-:W-:Y:S02]  /*02a0*/  LOP3.LUT R2, R2, 0x3, RZ, 0xc0, !PT ;  /* 0x0000000302027812 */ /* 0x000fe400078ec0ff */
[----:B------:R-:W1:Y:S02]  /*02b0*/  LDC.64 R6, c[0x0][0x380] ;  /* 0x0000e000ff067b82 */ /* 0x000e640000000a00 */
[----:B------:R-:W-:-:S07]  /*02c0*/  IADD3 R9, PT, PT, -R2, RZ, RZ ;  /* 0x000000ff02097210 */ /* 0x000fce0007ffe1ff */
.L_x_234:
[----:B-12---:R-:W-:-:S05]  /*02d0*/  IMAD.WIDE R4, R11, 0x4, R6 ;  /* 0x000000040b047825 */ /* 0x006fca00078e0206 */
[----:B------:R-:W2:Y:S01]  /*02e0*/  LDG.E R3, desc[UR4][R4.64] ;  /* 0x0000000404037981 */ /* 0x000ea2000c1e1900 */
[----:B0-----:R-:W0:Y:S01]  /*02f0*/  MUFU.RCP R13, R16 ;  /* 0x00000010000d7308 */ /* 0x001e220000001000 */
[----:B------:R-:W-:Y:S01]  /*0300*/  VIADD R9, R9, 0x1 ;  /* 0x0000000109097836 */ /* 0x000fe20000000000 */
[----:B------:R-:W-:Y:S04]  /*0310*/  BSSY.RECONVERGENT B1, `(.L_x_232) ;  /* 0x000000b000017945 */ /* 0x000fe80003800200 */
[----:B------:R-:W-:Y:S01]  /*0320*/  ISETP.NE.AND P2, PT, R9, RZ, PT ;  /* 0x000000ff0900720c */ /* 0x000fe20003f45270 */
[----:B0-----:R-:W-:-:S04]  /*0330*/  FFMA R2, R13, -R16, 1 ;  /* 0x3f8000000d027423 */ /* 0x001fc80000000810 */
[----:B------:R-:W-:Y:S01]  /*0340*/  FFMA R2, R13, R2, R13 ;  /* 0x000000020d027223 */ /* 0x000fe2000000000d */
[----:B--2---:R-:W0:Y:S03]  /*0350*/  FCHK P0, R3, R16 ;  /* 0x0000001003007302 */ /* 0x004e260000000000 */
[----:B------:R-:W-:-:S04]  /*0360*/  FFMA R13, R3, R2, RZ ;  /* 0x00000002030d7223 */ /* 0x000fc800000000ff */
[----:B------:R-:W-:-:S04]  /*0370*/  FFMA R10, R13, -R16, R3 ;  /* 0x800000100d0a7223 */ /* 0x000fc80000000003 */
[----:B------:R-:W-:Y:S01]  /*0380*/  FFMA R13, R2, R10, R13 ;  /* 0x0000000a020d7223 */ /* 0x000fe2000000000d */
[----:B0-----:R-:W-:Y:S06]  /*0390*/  @!P0 BRA `(.L_x_233) ;  /* 0x0000000000088947 */ /* 0x001fec0003800000 */
[----:B------:R-:W-:-:S07]  /*03a0*/  MOV R14, 0x3c0 ;  /* 0x000003c0000e7802 */ /* 0x000fce0000000f00 */
[----:B------:R-:W-:Y:S05]  /*03b0*/  CALL.REL.NOINC `($__internal_10_$__cuda_sm3x_div_rn_noftz_f32_slowpath) ;  /* 0x0000000400407944 */ /* 0x000fea0003c00000 */
.L_x_233:
[----:B------:R-:W-:Y:S05]  /*03c0*/  BSYNC.RECONVERGENT B1 ;  /* 0x0000000000017941 */ /* 0x000fea0003800200 */
.L_x_232:
[----:B------:R2:W-:Y:S01]  /*03d0*/  STG.E desc[UR4][R4.64], R13 ;  /* 0x0000000d04007986 */ /* 0x0005e2000c101904 */
[----:B------:R-:W-:Y:S01]  /*03e0*/  IMAD.IADD R11, R12, 0x1, R11 ;  /* 0x000000010c0b7824 */ /* 0x000fe200078e020b */
[----:B------:R-:W-:Y:S06]  /*03f0*/  @P2 BRA `(.L_x_234) ;  /* 0xfffffffc00b42947 */ /* 0x000fec000383ffff */
.L_x_231:
[----:B------:R-:W-:Y:S05]  /*0400*/  BSYNC.RECONVERGENT B0 ;  /* 0x0000000000007941 */ /* 0x000fea0003800200 */
.L_x_230:
[----:B------:R-:W0:Y:S01]  /*0410*/  LDC R16, c[0x0][0x38c] ;  /* 0x0000e300ff107b82 */ /* 0x000e220000000800 */
[----:B------:R-:W-:Y:S01]  /*0420*/  ISETP.GE.U32.AND P0, PT, R8, 0x3, PT ;  /* 0x000000030800780c */ /* 0x000fe20003f06070 */
[----:B------:R-:W1:Y:S06]  /*0430*/  LDCU UR6, c[0x0][0x388] ;  /* 0x00007100ff0677ac */ /* 0x000e6c0008000800 */
[----:B--2---:R-:W2:Y:S06]  /*0440*/  LDC.64 R4, c[0x0][0x380] ;  /* 0x0000e000ff047b82 */ /* 0x004eac0000000a00 */
[----:B-1----:R-:W-:Y:S05]  /*0450*/  @!P0 EXIT ;  /* 0x000000000000894d */ /* 0x002fea0003800000 */
.L_x_243:
[----:B--2---:R-:W-:-:S05]  /*0460*/  IMAD.WIDE R8, R11, 0x4, R4 ;  /* 0x000000040b087825 */ /* 0x004fca00078e0204 */
[----:B------:R-:W2:Y:S01]  /*0470*/  LDG.E R7, desc[UR4][R8.64] ;  /* 0x0000000408077981 */ /* 0x000ea2000c1e1900 */
[----:B0-----:R-:W0:Y:S01]  /*0480*/  MUFU.RCP R3, R16 ;  /* 0x0000001000037308 */ /* 0x001e220000001000 */
[----:B------:R-:W-:Y:S01]  /*0490*/  BSSY.RECONVERGENT B0, `(.L_x_235) ;  /* 0x000000c000007945 */ /* 0x000fe20003800200 */
[----:B0-----:R-:W-:-:S04]  /*04a0*/  FFMA R2, R3, -R16, 1 ;  /* 0x3f80000003027423 */ /* 0x001fc80000000810 */
[----:B------:R-:W-:Y:S02]  /*04b0*/  FFMA R2, R3, R2, R3 ;  /* 0x0000000203027223 */ /* 0x000fe40000000003 */
[----:B--2---:R-:W0:Y:S02]  /*04c0*/  FCHK P0, R7, R16 ;  /* 0x0000001007007302 */ /* 0x004e240000000000 */
[----:B------:R-:W-:-:S04]  /*04d0*/  FFMA R3, R2, R7, RZ ;  /* 0x0000000702037223 */ /* 0x000fc800000000ff */
[----:B------:R-:W-:-:S04]  /*04e0*/  FFMA R6, R3, -R16, R7 ;  /* 0x8000001003067223 */ /* 0x000fc80000000007 */
[----:B------:R-:W-:Y:S01]  /*04f0*/  FFMA R3, R2, R6, R3 ;  /* 0x0000000602037223 */ /* 0x000fe20000000003 */
[----:B0-----:R-:W-:Y:S06]  /*0500*/  @!P0 BRA `(.L_x_236) ;  /* 0x0000000000108947 */ /* 0x001fec0003800000 */
[----:B------:R-:W-:Y:S02]  /*0510*/  MOV R3, R7 ;  /* 0x0000000700037202 */ /* 0x000fe40000000f00 */
[----:B------:R-:W-:-:S07]  /*0520*/  MOV R14, 0x540 ;  /* 0x00000540000e7802 */ /* 0x000fce0000000f00 */
[----:B------:R-:W-:Y:S05]  /*0530*/  CALL.REL.NOINC `($__internal_10_$__cuda_sm3x_div_rn_noftz_f32_slowpath) ;  /* 0x0000000000e07944 */ /* 0x000fea0003c00000 */
[----:B------:R-:W-:-:S07]  /*0540*/  IMAD.MOV.U32 R3, RZ, RZ, R13 ;  /* 0x000000ffff037224 */ /* 0x000fce00078e000d */
.L_x_236:
[----:B------:R-:W-:Y:S05]  /*0550*/  BSYNC.RECONVERGENT B0 ;  /* 0x0000000000007941 */ /* 0x000fea0003800200 */
.L_x_235:
[----:B------:R-:W-:Y:S01]  /*0560*/  IMAD.WIDE R6, R12, 0x4, R8 ;  /* 0x000000040c067825 */ /* 0x000fe200078e0208 */
        /* <DEDUP_REMOVED lines=13> */
[----:B------:R-:W-:Y:S05]  /*0640*/  CALL.REL.NOINC `($__internal_10_$__cuda_sm3x_div_rn_noftz_f32_slowpath) ;  /* 0x00000000009c7944 */ /* 0x000fea0003c00000 */
.L_x_238:
[----:B------:R-:W-:Y:S05]  /*0650*/  BSYNC.RECONVERGENT B0 ;  /* 0x0000000000007941 */ /* 0x000fea0003800200 */
.L_x_237:
        /* <DEDUP_REMOVED lines=14> */
[----:B------:R-:W-:Y:S05]  /*0740*/  CALL.REL.NOINC `($__internal_10_$__cuda_sm3x_div_rn_noftz_f32_slowpath) ;  /* 0x00000000005c7944 */ /* 0x000fea0003c00000 */
[----:B------:R-:W-:-:S07]  /*0750*/  IMAD.MOV.U32 R3, RZ, RZ, R13 ;  /* 0x000000ffff037224 */ /* 0x000fce00078e000d */
.L_x_240:
[----:B------:R-:W-:Y:S05]  /*0760*/  BSYNC.RECONVERGENT B0 ;  /* 0x0000000000007941 */ /* 0x000fea0003800200 */
.L_x_239:
        /* <DEDUP_REMOVED lines=15> */
.L_x_242:
[----:B------:R-:W-:Y:S05]  /*0860*/  BSYNC.RECONVERGENT B0 ;  /* 0x0000000000007941 */ /* 0x000fea0003800200 */
.L_x_241:
[----:B------:R1:W-:Y:S01]  /*0870*/  STG.E desc[UR4][R6.64], R13 ;  /* 0x0000000d06007986 */ /* 0x0003e2000c101904 */
[----:B------:R-:W-:-:S04]  /*0880*/  LEA R11, R12, R11, 0x2 ;  /* 0x0000000b0c0b7211 */ /* 0x000fc800078e10ff */
[----:B------:R-:W-:-:S13]  /*0890*/  ISETP.GE.AND P0, PT, R11, UR6, PT ;  /* 0x000000060b007c0c */ /* 0x000fda000bf06270 */
[----:B-1----:R-:W-:Y:S05]  /*08a0*/  @!P0 BRA `(.L_x_243) ;  /* 0xfffffff800ec8947 */ /* 0x002fea000383ffff */
[----:B------:R-:W-:Y:S05]  /*08b0*/  EXIT ;  /* 0x000000000000794d */ /* 0x000fea0003800000 */
        .weak           $__internal_10_$__cuda_sm3x_div_rn_noftz_f32_slowpath
        .type           $__internal_10_$__cuda_sm3x_div_rn_noftz_f32_slowpath,@function
        .size           $__internal_10_$__cuda_sm3x_div_rn_noftz_f32_slowpath,(.L_x_302 - $__internal_10_$__cuda_sm3x_div_rn_noftz_f32_slowpath)
$__internal_10_$__cuda_sm3x_div_rn_noftz_f32_slowpath:
[--C-:B------:R-:W-:Y:S01]  /*08c0*/  SHF.R.U32.HI R10, RZ, 0x17, R0.reuse ;  /* 0x00000017ff0a7819 */ /* 0x100fe20000011600 */
[----:B------:R-:W-:Y:S01]  /*08d0*/  BSSY.RECONVERGENT B2, `(.L_x_244) ;  /* 0x0000064000027945 */ /* 0x000fe20003800200 */
[----:B------:R-:W-:Y:S01]  /*08e0*/  SHF.R.U32.HI R15, RZ, 0x17, R3 ;  /* 0x00000017ff0f7819 */ /* 0x000fe20000011603 */
[----:B------:R-:W-:Y:S01]  /*08f0*/  IMAD.MOV.U32 R17, RZ, RZ, R0 ;  /* 0x000000ffff117224 */ /* 0x000fe200078e0000 */
[----:B------:R-:W-:Y:S02]  /*0900*/  LOP3.LUT R10, R10, 0xff, RZ, 0xc0, !PT ;  /* 0x000000ff0a0a7812 */ /* 0x000fe400078ec0ff */
[----:B------:R-:W-:Y:S02]  /*0910*/  LOP3.LUT R15, R15, 0xff, RZ, 0xc0, !PT ;  /* 0x000000ff0f0f7812 */ /* 0x000fe400078ec0ff */
[----:B------:R-:W-:Y:S01]  /*0920*/  MOV R2, R3 ;  /* 0x0000000300027202 */ /* 0x000fe20000000f00 */
        /* <DEDUP_REMOVED lines=27> */
[----:B------:R-:W-:Y:S01]  /*0ae0*/  @!P1 FFMA R17, R0, 1.84467440737095516160e+19, RZ ;  /* 0x5f80000000119823 */ /* 0x000fe200000000ff */
[----:B------:R-:W-:-:S07]  /*0af0*/  @!P1 VIADD R13, R13, 0x40 ;  /* 0x000000400d0d9836 */ /* 0x000fce0000000000 */
.L_x_245:
[----:B------:R-:W-:Y:S01]  /*0b00*/  LEA R18, R10, 0xc0800000, 0x17 ;  /* 0xc08000000a127811 */ /* 0x000fe200078eb8ff */
[----:B------:R-:W-:Y:S01]  /*0b10*/  VIADD R15, R15, 0xffffff81 ;  /* 0xffffff810f0f7836 */ /* 0x000fe20000000000 */
[----:B------:R-:W-:Y:S02]  /*0b20*/  BSSY.RECONVERGENT B3, `(.L_x_250) ;  /* 0x0000035000037945 */ /* 0x000fe40003800200 */
[----:B------:R-:W-:Y:S01]  /*0b30*/  IADD3 R20, PT, PT, -R18, R17, RZ ;  /* 0x0000001112147210 */ /* 0x000fe20007ffe1ff */
[----:B------:R-:W-:-:S03]  /*0b40*/  IMAD R2, R15, -0x800000, R2 ;  /* 0xff8000000f027824 */ /* 0x000fc600078e0202 */
[----:B------:R0:W1:Y:S01]  /*0b50*/  MUFU.RCP R18, R20 ;  /* 0x0000001400127308 */ /* 0x0000620000001000 */
[----:B------:R-:W-:Y:S01]  /*0b60*/  FADD.FTZ R3, -R20, -RZ ;  /* 0x800000ff14037221 */ /* 0x000fe20000010100 */
[----:B0-----:R-:W-:-:S05]  /*0b70*/  IADD3 R20, PT, PT, R15, 0x7f, -R10 ;  /* 0x0000007f0f147810 */ /* 0x001fca0007ffe80a */
[----:B------:R-:W-:Y:S02]  /*0b80*/  IMAD.IADD R13, R20, 0x1, R13 ;  /* 0x00000001140d7824 */ /* 0x000fe400078e020d */
[----:B-1----:R-:W-:-:S04]  /*0b90*/  FFMA R17, R18, R3, 1 ;  /* 0x3f80000012117423 */ /* 0x002fc80000000003 */
        /* <DEDUP_REMOVED lines=20> */
[C---:B------:R-:W-:Y:S02]  /*0ce0*/  VIADD R20, R10.reuse, 0x20 ;  /* 0x000000200a147836 */ /* 0x040fe40000000000 */
[CCC-:B------:R-:W-:Y:S01]  /*0cf0*/  FFMA.RP R15, R17.reuse, R3.reuse, R18.reuse ;  /* 0x00000003110f7223 */ /* 0x1c0fe20000008012 */
[----:B------:R-:W-:Y:S01]  /*0d00*/  FFMA.RM R18, R17, R3, R18 ;  /* 0x0000000311127223 */ /* 0x000fe20000004012 */
[C---:B------:R-:W-:Y:S02]  /*0d10*/  ISETP.NE.AND P3, PT, R10.reuse, RZ, PT ;  /* 0x000000ff0a00720c */ /* 0x040fe40003f65270 */
        /* <DEDUP_REMOVED lines=17> */
.L_x_252:
[----:B------:R-:W-:-:S04]  /*0e30*/  LOP3.LUT R2, R2, 0x80000000, RZ, 0xc0, !PT ;  /* 0x8000000002027812 */ /* 0x000fc800078ec0ff */
[----:B------:R-:W-:Y:S01]  /*0e40*/  LOP3.LUT R2, R2, 0x7f800000, RZ, 0xfc, !PT ;  /* 0x7f80000002027812 */ /* 0x000fe200078efcff */
[----:B------:R-:W-:Y:S06]  /*0e50*/  BRA `(.L_x_253) ;  /* 0x0000000000047947 */ /* 0x000fec0003800000 */
.L_x_251:
[----:B------:R-:W-:-:S07]  /*0e60*/  IMAD R2, R13, 0x800000, R2 ;  /* 0x008000000d027824 */ /* 0x000fce00078e0202 */
.L_x_253:
[----:B------:R-:W-:Y:S05]  /*0e70*/  BSYNC.RECONVERGENT B3 ;  /* 0x0000000000037941 */ /* 0x000fea0003800200 */
.L_x_250:
[----:B------:R-:W-:Y:S05]  /*0e80*/  BRA `(.L_x_254) ;  /* 0x0000000000207947 */ /* 0x000fea0003800000 */
.L_x_249:
[----:B------:R-:W-:-:S04]  /*0e90*/  LOP3.LUT R2, R17, 0x80000000, R2, 0x48, !PT ;  /* 0x8000000011027812 */ /* 0x000fc800078e4802 */
[----:B------:R-:W-:Y:S01]  /*0ea0*/  LOP3.LUT R2, R2, 0x7f800000, RZ, 0xfc, !PT ;  /* 0x7f80000002027812 */ /* 0x000fe200078efcff */
[----:B------:R-:W-:Y:S06]  /*0eb0*/  BRA `(.L_x_254) ;  /* 0x0000000000147947 */ /* 0x000fec0003800000 */
.L_x_248:
[----:B------:R-:W-:Y:S01]  /*0ec0*/  LOP3.LUT R2, R17, 0x80000000, R2, 0x48, !PT ;  /* 0x8000000011027812 */ /* 0x000fe200078e4802 */
[----:B------:R-:W-:Y:S06]  /*0ed0*/  BRA `(.L_x_254) ;  /* 0x00000000000c7947 */ /* 0x000fec0003800000 */
.L_x_247:
[----:B------:R-:W0:Y:S01]  /*0ee0*/  MUFU.RSQ R2, -QNAN ;  /* 0xffc0000000027908 */ /* 0x000e220000001400 */
[----:B------:R-:W-:Y:S05]  /*0ef0*/  BRA `(.L_x_254) ;  /* 0x0000000000047947 */ /* 0x000fea0003800000 */
.L_x_246:
[----:B------:R-:W-:-:S07]  /*0f00*/  FADD.FTZ R2, R3, R0 ;  /* 0x0000000003027221 */ /* 0x000fce0000010000 */
.L_x_254:
[----:B------:R-:W-:Y:S05]  /*0f10*/  BSYNC.RECONVERGENT B2 ;  /* 0x0000000000027941 */ /* 0x000fea0003800200 */
.L_x_244:
[----:B------:R-:W-:Y:S01]  /*0f20*/  IMAD.MOV.U32 R15, RZ, RZ, 0x0 ;  /* 0x00000000ff0f7424 */ /* 0x000fe200078e00ff */
[----:B0-----:R-:W-:-:S03]  /*0f30*/  MOV R13, R2 ;  /* 0x00000002000d7202 */ /* 0x001fc60000000f00 */
[----:B------:R-:W-:Y:S05]  /*0f40*/  RET.REL.NODEC R14 `(_Z6dividePfif) ;  /* 0xfffffff00e2c7950 */ /* 0x000fea0003c3ffff */
.L_x_255:
        /* <DEDUP_REMOVED lines=11> */
.L_x_302:


//--------------------- .text._Z8multiplyPfif     --------------------------
	.section	.text._Z8multiplyPfif,"ax",@progbits
	.align	128
        .global         _Z8multiplyPfif
        .type           _Z8multiplyPfif,@function
        .size           _Z8multiplyPfif,(.L_x_322 - _Z8multiplyPfif)
        .other          _Z8multiplyPfif,@"STO_CUDA_ENTRY STV_DEFAULT"
_Z8multiplyPfif:
.text._Z8multiplyPfif:
        /* <DEDUP_REMOVED lines=14> */
[----:B------:R-:W1:Y:S01]  /*00e0*/  LDCU UR8, c[0x0][0x38c] ;  /* 0x00007180ff0877ac */ /* 0x000e620008000800 */
[C---:B------:R-:W-:Y:S01]  /*00f0*/  ISETP.GE.AND P0, PT, R4.reuse, UR6, PT ;  /* 0x0000000604007c0c */ /* 0x040fe2000bf06270 */
[----:B------:R-:W-:Y:S01]  /*0100*/  BSSY.RECONVERGENT B0, `(.L_x_256) ;  /* 0x0000027000007945 */ /* 0x000fe20003800200 */
[----:B------:R-:W-:Y:S01]  /*0110*/  VIMNMX R7, PT, PT, R4, UR6, !PT ;  /* 0x0000000604077c48 */ /* 0x000fe2000ffe0100 */
[----:B------:R-:W2:Y:S01]  /*0120*/  LDCU.64 UR4, c[0x0][0x358] ;  /* 0x00006b00ff0477ac */ /* 0x000ea20008000a00 */
[----:B------:R-:W-:Y:S01]  /*0130*/  SEL R6, RZ, 0x1, P0 ;  /* 0x00000001ff067807 */ /* 0x000fe20000000000 */
[----:B------:R-:W3:Y:S03]  /*0140*/  LDCU UR7, c[0x0][0x38c] ;  /* 0x00007180ff0777ac */ /* 0x000ee60008000800 */
[----:B------:R-:W-:Y:S01]  /*0150*/  IADD3 R7, PT, PT, R7, -R4, -R6 ;  /* 0x8000000407077210 */ /* 0x000fe20007ffe806 */
[----:B0-----:R-:W0:Y:S02]  /*0160*/  MUFU.RCP R8, R8 ;  /* 0x0000000800087308 */ /* 0x001e240000001000 */
[----:B0-----:R-:W-:-:S06]  /*0170*/  IADD3 R2, PT, PT, R8, 0xffffffe, RZ ;  /* 0x0ffffffe08027810 */ /* 0x001fcc0007ffe0ff */
[----:B------:R0:W4:Y:S02]  /*0180*/  F2I.FTZ.U32.TRUNC.NTZ R3, R2 ;  /* 0x0000000200037305 */ /* 0x000124000021f000 */
[----:B0-----:R-:W-:Y:S02]  /*0190*/  IMAD.MOV.U32 R2, RZ, RZ, RZ ;  /* 0x000000ffff027224 */ /* 0x001fe400078e00ff */
[----:B----4-:R-:W-:-:S04]  /*01a0*/  IMAD R9, R9, R3, RZ ;  /* 0x0000000309097224 */ /* 0x010fc800078e02ff */
[----:B------:R-:W-:-:S06]  /*01b0*/  IMAD.HI.U32 R8, R3, R9, R2 ;  /* 0x0000000903087227 */ /* 0x000fcc00078e0002 */
[----:B------:R-:W-:-:S05]  /*01c0*/  IMAD.HI.U32 R9, R8, R7, RZ ;  /* 0x0000000708097227 */ /* 0x000fca00078e00ff */
[----:B------:R-:W-:-:S05]  /*01d0*/  IADD3 R2, PT, PT, -R9, RZ, RZ ;  /* 0x000000ff09027210 */ /* 0x000fca0007ffe1ff */
[----:B------:R-:W-:Y:S02]  /*01e0*/  IMAD R7, R0, R2, R7 ;  /* 0x0000000200077224 */ /* 0x000fe400078e0207 */
[----:B------:R-:W0:Y:S03]  /*01f0*/  LDC.64 R2, c[0x0][0x380] ;  /* 0x0000e000ff027b82 */ /* 0x000e260000000a00 */
[----:B------:R-:W-:-:S13]  /*0200*/  ISETP.GE.U32.AND P0, PT, R7, R0, PT ;  /* 0x000000000700720c */ /* 0x000fda0003f06070 */
[----:B------:R-:W-:Y:S01]  /*0210*/  @P0 IMAD.IADD R7, R7, 0x1, -R0 ;  /* 0x0000000107070824 */ /* 0x000fe200078e0a00 */
[----:B------:R-:W-:-:S04]  /*0220*/  @P0 IADD3 R9, PT, PT, R9, 0x1, RZ ;  /* 0x0000000109090810 */ /* 0x000fc80007ffe0ff */
[----:B------:R-:W-:-:S13]  /*0230*/  ISETP.GE.U32.AND P1, PT, R7, R0, PT ;  /* 0x000000000700720c */ /* 0x000fda0003f26070 */
[----:B------:R-:W-:Y:S01]  /*0240*/  @P1 VIADD R9, R9, 0x1 ;  /* 0x0000000109091836 */ /* 0x000fe20000000000 */
[----:B------:R-:W-:-:S04]  /*0250*/  @!P2 LOP3.LUT R9, RZ, R0, RZ, 0x33, !PT ;  /* 0x00000000ff09a212 */ /* 0x000fc800078e33ff */
[----:B------:R-:W-:-:S04]  /*0260*/  IADD3 R4, PT, PT, R6, R9, RZ ;  /* 0x0000000906047210 */ /* 0x000fc80007ffe0ff */
[C---:B------:R-:W-:Y:S02]  /*0270*/  LOP3.LUT R6, R4.reuse, 0x3, RZ, 0xc0, !PT ;  /* 0x0000000304067812 */ /* 0x040fe400078ec0ff */
[----:B------:R-:W-:Y:S02]  /*0280*/  ISETP.GE.U32.AND P1, PT, R4, 0x3, PT ;  /* 0x000000030400780c */ /* 0x000fe40003f26070 */
[----:B------:R-:W-:-:S13]  /*0290*/  ISETP.NE.AND P0, PT, R6, 0x3, PT ;  /* 0x000000030600780c */ /* 0x000fda0003f05270 */
[----:B0123--:R-:W-:Y:S05]  /*02a0*/  @!P0 BRA `(.L_x_257) ;  /* 0x0000000000308947 */ /* 0x00ffea0003800000 */
[----:B------:R-:W0:Y:S01]  /*02b0*/  LDC.64 R8, c[0x0][0x380] ;  /* 0x0000e000ff087b82 */ /* 0x000e220000000a00 */
[----:B------:R-:W-:-:S05]  /*02c0*/  VIADD R4, R4, 0x1 ;  /* 0x0000000104047836 */ /* 0x000fca0000000000 */
[----:B------:R-:W-:-:S04]  /*02d0*/  LOP3.LUT R4, R4, 0x3, RZ, 0xc0, !PT ;  /* 0x0000000304047812 */ /* 0x000fc800078ec0ff */
[----:B------:R-:W-:-:S07]  /*02e0*/  IADD3 R4, PT, PT, -R4, RZ, RZ ;  /* 0x000000ff04047210 */ /* 0x000fce0007ffe1ff */
.L_x_258:
[----:B01----:R-:W-:-:S05]  /*02f0*/  IMAD.WIDE R6, R5, 0x4, R8 ;  /* 0x0000000405067825 */ /* 0x003fca00078e0208 */
[----:B------:R-:W2:Y:S01]  /*0300*/  LDG.E R10, desc[UR4][R6.64] ;  /* 0x00000004060a7981 */ /* 0x000ea2000c1e1900 */
[----:B------:R-:W-:Y:S01]  /*0310*/  VIADD R4, R4, 0x1 ;  /* 0x0000000104047836 */ /* 0x000fe20000000000 */
[----:B------:R-:W-:-:S04]  /*0320*/  IADD3 R5, PT, PT, R0, R5, RZ ;  /* 0x0000000500057210 */ /* 0x000fc80007ffe0ff */
[----:B------:R-:W-:Y:S01]  /*0330*/  ISETP.NE.AND P0, PT, R4, RZ, PT ;  /* 0x000000ff0400720c */ /* 0x000fe20003f05270 */
[----:B--2---:R-:W-:-:S05]  /*0340*/  FMUL R11, R10, UR7 ;  /* 0x000000070a0b7c20 */ /* 0x004fca0008400000 */
[----:B------:R1:W-:Y:S07]  /*0350*/  STG.E desc[UR4][R6.64], R11 ;  /* 0x0000000b06007986 */ /* 0x0003ee000c101904 */
[----:B------:R-:W-:Y:S05]  /*0360*/  @P0 BRA `(.L_x_258) ;  /* 0xfffffffc00e00947 */ /* 0x000fea000383ffff */
.L_x_257:
[----:B------:R-:W-:Y:S05]  /*0370*/  BSYNC.RECONVERGENT B0 ;  /* 0x0000000000007941 */ /* 0x000fea0003800200 */
.L_x_256:
[----:B------:R-:W-:Y:S05]  /*0380*/  @!P1 EXIT ;  /* 0x000000000000994d */ /* 0x000fea0003800000 */
.L_x_259:
[----:B0-----:R-:W-:-:S05]  /*0390*/  IMAD.WIDE R12, R5, 0x4, R2 ;  /* 0x00000004050c7825 */ /* 0x001fca00078e0202 */
[----:B------:R-:W2:Y:S01]  /*03a0*/  LDG.E R4, desc[UR4][R12.64] ;  /* 0x000000040c047981 */ /* 0x000ea2000c1e1900 */
[----:B-1----:R-:W-:-:S04]  /*03b0*/  IMAD.WIDE R6, R0, 0x4, R12 ;  /* 0x0000000400067825 */ /* 0x002fc800078e020c */
[----:B--2---:R-:W-:-:S05]  /*03c0*/  FMUL R15, R4, UR8 ;  /* 0x00000008040f7c20 */ /* 0x004fca0008400000 */
[----:B------:R0:W-:Y:S04]  /*03d0*/  STG.E desc[UR4][R12.64], R15 ;  /* 0x0000000f0c007986 */ /* 0x0001e8000c101904 */
[----:B------:R-:W2:Y:S01]  /*03e0*/  LDG.E R4, desc[UR4][R6.64] ;  /* 0x0000000406047981 */ /* 0x000ea2000c1e1900 */
[----:B------:R-:W-:-:S04]  /*03f0*/  IMAD.WIDE R8, R0, 0x4, R6 ;  /* 0x0000000400087825 */ /* 0x000fc800078e0206 */
[----:B--2---:R-:W-:-:S05]  /*0400*/  FMUL R17, R4, UR8 ;  /* 0x0000000804117c20 */ /* 0x004fca0008400000 */
[----:B------:R0:W-:Y:S04]  /*0410*/  STG.E desc[UR4][R6.64], R17 ;  /* 0x0000001106007986 */ /* 0x0001e8000c101904 */
[----:B------:R-:W2:Y:S01]  /*0420*/  LDG.E R4, desc[UR4][R8.64] ;  /* 0x0000000408047981 */ /* 0x000ea2000c1e1900 */
[----:B------:R-:W-:-:S04]  /*0430*/  IMAD.WIDE R10, R0, 0x4, R8 ;  /* 0x00000004000a7825 */ /* 0x000fc800078e0208 */
[----:B--2---:R-:W-:-:S05]  /*0440*/  FMUL R19, R4, UR8 ;  /* 0x0000000804137c20 */ /* 0x004fca0008400000 */
[----:B------:R0:W-:Y:S04]  /*0450*/  STG.E desc[UR4][R8.64], R19 ;  /* 0x0000001308007986 */ /* 0x0001e8000c101904 */
[----:B------:R-:W2:Y:S01]  /*0460*/  LDG.E R4, desc[UR4][R10.64] ;  /* 0x000000040a047981 */ /* 0x000ea2000c1e1900 */
[----:B------:R-:W-:-:S04]  /*0470*/  LEA R5, R0, R5, 0x2 ;  /* 0x0000000500057211 */ /* 0x000fc800078e10ff */
[----:B------:R-:W-:Y:S01]  /*0480*/  ISETP.GE.AND P0, PT, R5, UR6, PT ;  /* 0x0000000605007c0c */ /* 0x000fe2000bf06270 */
[----:B--2---:R-:W-:-:S05]  /*0490*/  FMUL R21, R4, UR8 ;  /* 0x0000000804157c20 */ /* 0x004fca0008400000 */
[----:B------:R0:W-:Y:S07]  /*04a0*/  STG.E desc[UR4][R10.64], R21 ;  /* 0x000000150a007986 */ /* 0x0001ee000c101904 */
[----:B------:R-:W-:Y:S05]  /*04b0*/  @!P0 BRA `(.L_x_259) ;  /* 0xfffffffc00b48947 */ /* 0x000fea000383ffff */
[----:B------:R-:W-:Y:S05]  /*04c0*/  EXIT ;  /* 0x000000000000794d */ /* 0x000fea0003800000 */
.L_x_260:
        /* <DEDUP_REMOVED lines=11> */
.L_x_322:


//--------------------- .text._Z9normalizePfi     --------------------------
	.section	.text._Z9normalizePfi,"ax",@progbits
	.align	128
        .global         _Z9normalizePfi
        .type           _Z9normalizePfi,@function
        .size           _Z9normalizePfi,(.L_x_303 - _Z9normalizePfi)
        .other          _Z9normalizePfi,@"STO_CUDA_ENTRY STV_DEFAULT"
_Z9normalizePfi:
.text._Z9normalizePfi:
        /* <DEDUP_REMOVED lines=28> */
[----:B------:R-:W-:Y:S01]  /*01c0*/  IMAD R0, R11, R3, R0 ;  /* 0x000000030b007224 */ /* 0x000fe200078e0200 */
[----:B------:R-:W-:-:S04]  /*01d0*/  I2FP.F32.S32 R3, UR6 ;  /* 0x0000000600037c45 */ /* 0x000fc80008201400 */
        /* <DEDUP_REMOVED lines=9> */
[----:B-1----:R-:W-:Y:S05]  /*0270*/  @!P0 BRA `(.L_x_262) ;  /* 0x0000000000608947 */ /* 0x002fea0003800000 */
[----:B------:R-:W0:Y:S01]  /*0280*/  LDC.64 R6, c[0x0][0x380] ;  /* 0x0000e000ff067b82 */ /* 0x000e220000000a00 */
[----:B------:R-:W-:-:S05]  /*0290*/  VIADD R0, R8, 0x1 ;  /* 0x0000000108007836 */ /* 0x000fca0000000000 */
[----:B------:R-:W-:-:S05]  /*02a0*/  LOP3.LUT R0, R0, 0x3, RZ, 0xc0, !PT ;  /* 0x0000000300007812 */ /* 0x000fca00078ec0ff */
[----:B------:R-:W-:-:S07]  /*02b0*/  IMAD.MOV R9, RZ, RZ, -R0 ;  /* 0x000000ffff097224 */ /* 0x000fce00078e0a00 */
.L_x_265:
[----:B01----:R-:W-:-:S05]  /*02c0*/  IMAD.WIDE R4, R2, 0x4, R6 ;  /* 0x0000000402047825 */ /* 0x003fca00078e0206 */
[----:B------:R-:W2:Y:S01]  /*02d0*/  LDG.E R0, desc[UR4][R4.64] ;  /* 0x0000000404007981 */ /* 0x000ea2000c1e1900 */
[----:B------:R-:W0:Y:S01]  /*02e0*/  MUFU.RCP R10, R3 ;  /* 0x00000003000a7308 */ /* 0x000e220000001000 */
[----:B------:R-:W-:Y:S01]  /*02f0*/  IADD3 R9, PT, PT, R9, 0x1, RZ ;  /* 0x0000000109097810 */ /* 0x000fe20007ffe0ff */
[----:B------:R-:W-:Y:S03]  /*0300*/  BSSY.RECONVERGENT B1, `(.L_x_263) ;  /* 0x000000c000017945 */ /* 0x000fe60003800200 */
[----:B------:R-:W-:Y:S01]  /*0310*/  ISETP.NE.AND P2, PT, R9, RZ, PT ;  /* 0x000000ff0900720c */ /* 0x000fe20003f45270 */
[----:B0-----:R-:W-:-:S04]  /*0320*/  FFMA R13, -R3, R10, 1 ;  /* 0x3f800000030d7423 */ /* 0x001fc8000000010a */
[----:B------:R-:W-:Y:S01]  /*0330*/  FFMA R13, R10, R13, R10 ;  /* 0x0000000d0a0d7223 */ /* 0x000fe2000000000a */
[----:B--2---:R-:W0:Y:S03]  /*0340*/  FCHK P0, R0, R3 ;  /* 0x0000000300007302 */ /* 0x004e260000000000 */
[----:B------:R-:W-:-:S04]  /*0350*/  FFMA R10, R0, R13, RZ ;  /* 0x0000000d000a7223 */ /* 0x000fc800000000ff */
[----:B------:R-:W-:-:S04]  /*0360*/  FFMA R12, -R3, R10, R0 ;  /* 0x0000000a030c7223 */ /* 0x000fc80000000100 */
[----:B------:R-:W-:Y:S01]  /*0370*/  FFMA R13, R13, R12, R10 ;  /* 0x0000000c0d0d7223 */ /* 0x000fe2000000000a */
[----:B0-----:R-:W-:Y:S06]  /*0380*/  @!P0 BRA `(.L_x_264) ;  /* 0x00000000000c8947 */ /* 0x001fec0003800000 */
[----:B------:R-:W-:-:S07]  /*0390*/  MOV R12, 0x3b0 ;  /* 0x000003b0000c7802 */ /* 0x000fce0000000f00 */
[----:B------:R-:W-:Y:S05]  /*03a0*/  CALL.REL.NOINC `($__internal_11_$__cuda_sm3x_div_rn_noftz_f32_slowpath) ;  /* 0x0000000400407944 */ /* 0x000fea0003c00000 */
[----:B------:R-:W-:-:S07]  /*03b0*/  IMAD.MOV.U32 R13, RZ, RZ, R15 ;  /* 0x000000ffff0d7224 */ /* 0x000fce00078e000f */
.L_x_264:
[----:B------:R-:W-:Y:S05]  /*03c0*/  BSYNC.RECONVERGENT B1 ;  /* 0x0000000000017941 */ /* 0x000fea0003800200 */
.L_x_263:
[----:B------:R1:W-:Y:S01]  /*03d0*/  STG.E desc[UR4][R4.64], R13 ;  /* 0x0000000d04007986 */ /* 0x0003e2000c101904 */
[----:B------:R-:W-:Y:S01]  /*03e0*/  IMAD.IADD R2, R11, 0x1, R2 ;  /* 0x000000010b027824 */ /* 0x000fe200078e0202 */
[----:B------:R-:W-:Y:S06]  /*03f0*/  @P2 BRA `(.L_x_265) ;  /* 0xfffffffc00b02947 */ /* 0x000fec000383ffff */
.L_x_262:
[----:B------:R-:W-:Y:S05]  /*0400*/  BSYNC.RECONVERGENT B0 ;  /* 0x0000000000007941 */ /* 0x000fea0003800200 */
.L_x_261:
[----:B-1----:R-:W0:Y:S01]  /*0410*/  LDC.64 R4, c[0x0][0x380] ;  /* 0x0000e000ff047b82 */ /* 0x002e220000000a00 */
[----:B------:R-:W-:Y:S01]  /*0420*/  ISETP.GE.U32.AND P0, PT, R8, 0x3, PT ;  /* 0x000000030800780c */ /* 0x000fe20003f06070 */
[----:B------:R-:W1:-:S12]  /*0430*/  LDCU UR6, c[0x0][0x388] ;  /* 0x00007100ff0677ac */ /* 0x000e580008000800 */
[----:B-1----:R-:W-:Y:S05]  /*0440*/  @!P0 EXIT ;  /* 0x000000000000894d */ /* 0x002fea0003800000 */
.L_x_274:
[----:B0-----:R-:W-:-:S05]  /*0450*/  IMAD.WIDE R8, R2, 0x4, R4 ;  /* 0x0000000402087825 */ /* 0x001fca00078e0204 */
[----:B------:R-:W2:Y:S01]  /*0460*/  LDG.E R10, desc[UR4][R8.64] ;  /* 0x00000004080a7981 */ /* 0x000ea2000c1e1900 */
[----:B------:R-:W0:Y:S01]  /*0470*/  MUFU.RCP R0, R3 ;  /* 0x0000000300007308 */ /* 0x000e220000001000 */
[----:B------:R-:W-:Y:S01]  /*0480*/  BSSY.RECONVERGENT B0, `(.L_x_266) ;  /* 0x000000c000007945 */ /* 0x000fe20003800200 */
[----:B0-----:R-:W-:-:S04]  /*0490*/  FFMA R7, -R3, R0, 1 ;  /* 0x3f80000003077423 */ /* 0x001fc80000000100 */
[----:B------:R-:W-:Y:S02]  /*04a0*/  FFMA R0, R0, R7, R0 ;  /* 0x0000000700007223 */ /* 0x000fe40000000000 */
[----:B--2---:R-:W0:Y:S02]  /*04b0*/  FCHK P0, R10, R3 ;  /* 0x000000030a007302 */ /* 0x004e240000000000 */
[----:B------:R-:W-:-:S04]  /*04c0*/  FFMA R6, R0, R10, RZ ;  /* 0x0000000a00067223 */ /* 0x000fc800000000ff */
[----:B------:R-:W-:-:S04]  /*04d0*/  FFMA R7, -R3, R6, R10 ;  /* 0x0000000603077223 */ /* 0x000fc8000000010a */
[----:B------:R-:W-:Y:S01]  /*04e0*/  FFMA R13, R0, R7, R6 ;  /* 0x00000007000d7223 */ /* 0x000fe20000000006 */
[----:B0-----:R-:W-:Y:S06]  /*04f0*/  @!P0 BRA `(.L_x_267) ;  /* 0x0000000000108947 */ /* 0x001fec0003800000 */
[----:B------:R-:W-:Y:S01]  /*0500*/  IMAD.MOV.U32 R0, RZ, RZ, R10 ;  /* 0x000000ffff007224 */ /* 0x000fe200078e000a */
[----:B------:R-:W-:-:S07]  /*0510*/  MOV R12, 0x530 ;  /* 0x00000530000c7802 */ /* 0x000fce0000000f00 */
[----:B------:R-:W-:Y:S05]  /*0520*/  CALL.REL.NOINC `($__internal_11_$__cuda_sm3x_div_rn_noftz_f32_slowpath) ;  /* 0x0000000000e07944 */ /* 0x000fea0003c00000 */
[----:B------:R-:W-:-:S07]  /*0530*/  MOV R13, R15 ;  /* 0x0000000f000d7202 */ /* 0x000fce0000000f00 */
.L_x_267:
[----:B------:R-:W-:Y:S05]  /*0540*/  BSYNC.RECONVERGENT B0 ;  /* 0x0000000000007941 */ /* 0x000fea0003800200 */
.L_x_266:
[----:B------:R-:W-:Y:S01]  /*0550*/  IMAD.WIDE R6, R11, 0x4, R8 ;  /* 0x000000040b067825 */ /* 0x000fe200078e0208 */
[----:B------:R0:W-:Y:S04]  /*0560*/  STG.E desc[UR4][R8.64], R13 ;  /* 0x0000000d08007986 */ /* 0x0001e8000c101904 */
[----:B------:R-:W2:Y:S01]  /*0570*/  LDG.E R12, desc[UR4][R6.64] ;  /* 0x00000004060c7981 */ /* 0x000ea2000c1e1900 */
[----:B------:R-:W1:Y:S01]  /*0580*/  MUFU.RCP R0, R3 ;  /* 0x0000000300007308 */ /* 0x000e620000001000 */
[----:B------:R-:W-:Y:S01]  /*0590*/  BSSY.RECONVERGENT B0, `(.L_x_268) ;  /* 0x000000b000007945 */ /* 0x000fe20003800200 */
[----:B-1----:R-:W-:-:S04]  /*05a0*/  FFMA R15, -R3, R0, 1 ;  /* 0x3f800000030f7423 */ /* 0x002fc80000000100 */
[----:B------:R-:W-:Y:S02]  /*05b0*/  FFMA R0, R0, R15, R0 ;  /* 0x0000000f00007223 */ /* 0x000fe40000000000 */
[----:B--2---:R-:W1:Y:S02]  /*05c0*/  FCHK P0, R12, R3 ;  /* 0x000000030c007302 */ /* 0x004e640000000000 */
[----:B------:R-:W-:-:S04]  /*05d0*/  FFMA R10, R0, R12, RZ ;  /* 0x0000000c000a7223 */ /* 0x000fc800000000ff */
[----:B------:R-:W-:-:S04]  /*05e0*/  FFMA R15, -R3, R10, R12 ;  /* 0x0000000a030f7223 */ /* 0x000fc8000000010c */
[----:B------:R-:W-:Y:S01]  /*05f0*/  FFMA R15, R0, R15, R10 ;  /* 0x0000000f000f7223 */ /* 0x000fe2000000000a */
[----:B01----:R-:W-:Y:S06]  /*0600*/  @!P0 BRA `(.L_x_269) ;  /* 0x00000000000c8947 */ /* 0x003fec0003800000 */
[----:B------:R-:W-:Y:S01]  /*0610*/  IMAD.MOV.U32 R0, RZ, RZ, R12 ;  /* 0x000000ffff007224 */ /* 0x000fe200078e000c */
[----:B------:R-:W-:-:S07]  /*0620*/  MOV R12, 0x640 ;  /* 0x00000640000c7802 */ /* 0x000fce0000000f00 */
[----:B------:R-:W-:Y:S05]  /*0630*/  CALL.REL.NOINC `($__internal_11_$__cuda_sm3x_div_rn_noftz_f32_slowpath) ;  /* 0x00000000009c7944 */ /* 0x000fea0003c00000 */
.L_x_269:
[----:B------:R-:W-:Y:S05]  /*0640*/  BSYNC.RECONVERGENT B0 ;  /* 0x0000000000007941 */ /* 0x000fea0003800200 */
.L_x_268:
        /* <DEDUP_REMOVED lines=15> */
[----:B------:R-:W-:-:S07]  /*0740*/  MOV R13, R15 ;  /* 0x0000000f000d7202 */ /* 0x000fce0000000f00 */
.L_x_271:
[----:B------:R-:W-:Y:S05]  /*0750*/  BSYNC.RECONVERGENT B0 ;  /* 0x0000000000007941 */ /* 0x000fea0003800200 */
.L_x_270:
        /* <DEDUP_REMOVED lines=15> */
.L_x_273:
[----:B------:R-:W-:Y:S05]  /*0850*/  BSYNC.RECONVERGENT B0 ;  /* 0x0000000000007941 */ /* 0x000fea0003800200 */
.L_x_272:
[----:B------:R1:W-:Y:S01]  /*0860*/  STG.E desc[UR4][R6.64], R15 ;  /* 0x0000000f06007986 */ /* 0x0003e2000c101904 */
[----:B------:R-:W-:-:S05]  /*0870*/  IMAD R2, R11, 0x4, R2 ;  /* 0x000000040b027824 */ /* 0x000fca00078e0202 */
[----:B------:R-:W-:-:S13]  /*0880*/  ISETP.GE.AND P0, PT, R2, UR6, PT ;  /* 0x0000000602007c0c */ /* 0x000fda000bf06270 */
[----:B-1----:R-:W-:Y:S05]  /*0890*/  @!P0 BRA `(.L_x_274) ;  /* 0xfffffff800ec8947 */ /* 0x002fea000383ffff */
[----:B------:R-:W-:Y:S05]  /*08a0*/  EXIT ;  /* 0x000000000000794d */ /* 0x000fea0003800000 */
        .weak           $__internal_11_$__cuda_sm3x_div_rn_noftz_f32_slowpath
        .type           $__internal_11_$__cuda_sm3x_div_rn_noftz_f32_slowpath,@function
        .size           $__internal_11_$__cuda_sm3x_div_rn_noftz_f32_slowpath,(.L_x_303 - $__internal_11_$__cuda_sm3x_div_rn_noftz_f32_slowpath)
$__internal_11_$__cuda_sm3x_div_rn_noftz_f32_slowpath:
[--C-:B------:R-:W-:Y:S01]  /*08b0*/  SHF.R.U32.HI R10, RZ, 0x17, R3.reuse ;  /* 0x00000017ff0a7819 */ /* 0x100fe20000011603 */
[----:B------:R-:W-:Y:S01]  /*08c0*/  BSSY.RECONVERGENT B2, `(.L_x_275) ;  /* 0x0000063000027945 */ /* 0x000fe20003800200 */
[----:B------:R-:W-:Y:S01]  /*08d0*/  SHF.R.U32.HI R17, RZ, 0x17, R0 ;  /* 0x00000017ff117819 */ /* 0x000fe20000011600 */
[----:B------:R-:W-:Y:S01]  /*08e0*/  IMAD.MOV.U32 R15, RZ, RZ, R3 ;  /* 0x000000ffff0f7224 */ /* 0x000fe200078e0003 */
[----:B------:R-:W-:Y:S02]  /*08f0*/  LOP3.LUT R10, R10, 0xff, RZ, 0xc0, !PT ;  /* 0x000000ff0a0a7812 */ /* 0x000fe400078ec0ff */
[----:B------:R-:W-:Y:S02]  /*0900*/  LOP3.LUT R17, R17, 0xff, RZ, 0xc0, !PT ;  /* 0x000000ff11117812 */ /* 0x000fe400078ec0ff */
[----:B------:R-:W-:-:S03]  /*0910*/  IADD3 R16, PT, PT, R10, -0x1, RZ ;  /* 0xffffffff0a107810 */ /* 0x000fc60007ffe0ff */
[----:B------:R-:W-:Y:S01]  /*0920*/  VIADD R14, R17, 0xffffffff ;  /* 0xffffffff110e7836 */ /* 0x000fe20000000000 */
        /* <DEDUP_REMOVED lines=27> */
.L_x_276:
[----:B------:R-:W-:Y:S01]  /*0ae0*/  LEA R14, R10, 0xc0800000, 0x17 ;  /* 0xc08000000a0e7811 */ /* 0x000fe200078eb8ff */
[----:B------:R-:W-:Y:S01]  /*0af0*/  VIADD R17, R17, 0xffffff81 ;  /* 0xffffff8111117836 */ /* 0x000fe20000000000 */
[----:B------:R-:W-:Y:S03]  /*0b00*/  BSSY.RECONVERGENT B3, `(.L_x_281) ;  /* 0x0000035000037945 */ /* 0x000fe60003800200 */
[----:B------:R-:W-:Y:S02]  /*0b10*/  IMAD.IADD R16, R15, 0x1, -R14 ;  /* 0x000000010f107824 */ /* 0x000fe400078e0a0e */
[C---:B------:R-:W-:Y:S02]  /*0b20*/  IMAD R0, R17.reuse, -0x800000, R0 ;  /* 0xff80000011007824 */ /* 0x040fe400078e0200 */
[----:B------:R0:W1:Y:S01]  /*0b30*/  MUFU.RCP R14, R16 ;  /* 0x00000010000e7308 */ /* 0x0000620000001000 */
[----:B------:R-:W-:Y:S01]  /*0b40*/  FADD.FTZ R15, -R16, -RZ ;  /* 0x800000ff100f7221 */ /* 0x000fe20000010100 */
[----:B0-----:R-:W-:-:S04]  /*0b50*/  IADD3 R16, PT, PT, R17, 0x7f, -R10 ;  /* 0x0000007f11107810 */ /* 0x001fc80007ffe80a */
[----:B------:R-:W-:Y:S01]  /*0b60*/  IADD3 R16, PT, PT, R16, R13, RZ ;  /* 0x0000000d10107210 */ /* 0x000fe20007ffe0ff */
        /* <DEDUP_REMOVED lines=9> */
[----:B------:R-:W-:-:S04]  /*0c00*/  IMAD.IADD R10, R10, 0x1, R16 ;  /* 0x000000010a0a7824 */ /* 0x000fc800078e0210 */
        /* <DEDUP_REMOVED lines=10> */
[-CC-:B------:R-:W-:Y:S01]  /*0cb0*/  FFMA.RZ R13, R14, R0.reuse, R19.reuse ;  /* 0x000000000e0d7223 */ /* 0x180fe2000000c013 */
[C---:B------:R-:W-:Y:S02]  /*0cc0*/  IADD3 R17, PT, PT, R10.reuse, 0x20, RZ ;  /* 0x000000200a117810 */ /* 0x040fe40007ffe0ff */
[----:B------:R-:W-:Y:S02]  /*0cd0*/  ISETP.NE.AND P3, PT, R10, RZ, PT ;  /* 0x000000ff0a00720c */ /* 0x000fe40003f65270 */
[----:B------:R-:W-:Y:S01]  /*0ce0*/  LOP3.LUT R16, R13, 0x7fffff, RZ, 0xc0, !PT ;  /* 0x007fffff0d107812 */ /* 0x000fe200078ec0ff */
[CCC-:B------:R-:W-:Y:S01]  /*0cf0*/  FFMA.RP R13, R14.reuse, R0.reuse, R19.reuse ;  /* 0x000000000e0d7223 */ /* 0x1c0fe20000008013 */
[----:B------:R-:W-:Y:S01]  /*0d00*/  FFMA.RM R0, R14, R0, R19 ;  /* 0x000000000e007223 */ /* 0x000fe20000004013 */
        /* <DEDUP_REMOVED lines=16> */
.L_x_283:
[----:B------:R-:W-:-:S04]  /*0e10*/  LOP3.LUT R15, R15, 0x80000000, RZ, 0xc0, !PT ;  /* 0x800000000f0f7812 */ /* 0x000fc800078ec0ff */
[----:B------:R-:W-:Y:S01]  /*0e20*/  LOP3.LUT R15, R15, 0x7f800000, RZ, 0xfc, !PT ;  /* 0x7f8000000f0f7812 */ /* 0x000fe200078efcff */
[----:B------:R-:W-:Y:S06]  /*0e30*/  BRA `(.L_x_284) ;  /* 0x0000000000047947 */ /* 0x000fec0003800000 */
.L_x_282:
[----:B------:R-:W-:-:S07]  /*0e40*/  LEA R15, R16, R15, 0x17 ;  /* 0x0000000f100f7211 */ /* 0x000fce00078eb8ff */
.L_x_284:
[----:B------:R-:W-:Y:S05]  /*0e50*/  BSYNC.RECONVERGENT B3 ;  /* 0x0000000000037941 */ /* 0x000fea0003800200 */
.L_x_281:
[----:B------:R-:W-:Y:S05]  /*0e60*/  BRA `(.L_x_285) ;  /* 0x0000000000207947 */ /* 0x000fea0003800000 */
.L_x_280:
[----:B------:R-:W-:-:S04]  /*0e70*/  LOP3.LUT R15, R15, 0x80000000, R0, 0x48, !PT ;  /* 0x800000000f0f7812 */ /* 0x000fc800078e4800 */
[----:B------:R-:W-:Y:S01]  /*0e80*/  LOP3.LUT R15, R15, 0x7f800000, RZ, 0xfc, !PT ;  /* 0x7f8000000f0f7812 */ /* 0x000fe200078efcff */
[----:B------:R-:W-:Y:S06]  /*0e90*/  BRA `(.L_x_285) ;  /* 0x0000000000147947 */ /* 0x000fec0003800000 */
.L_x_279:
[----:B------:R-:W-:Y:S01]  /*0ea0*/  LOP3.LUT R15, R15, 0x80000000, R0, 0x48, !PT ;  /* 0x800000000f0f7812 */ /* 0x000fe200078e4800 */
[----:B------:R-:W-:Y:S06]  /*0eb0*/  BRA `(.L_x_285) ;  /* 0x00000000000c7947 */ /* 0x000fec0003800000 */
.L_x_278:
[----:B------:R-:W0:Y:S01]  /*0ec0*/  MUFU.RSQ R15, -QNAN ;  /* 0xffc00000000f7908 */ /* 0x000e220000001400 */
[----:B------:R-:W-:Y:S05]  /*0ed0*/  BRA `(.L_x_285) ;  /* 0x0000000000047947 */ /* 0x000fea0003800000 */
.L_x_277:
[----:B------:R-:W-:-:S07]  /*0ee0*/  FADD.FTZ R15, R0, R3 ;  /* 0x00000003000f7221 */ /* 0x000fce0000010000 */
.L_x_285:
[----:B------:R-:W-:Y:S05]  /*0ef0*/  BSYNC.RECONVERGENT B2 ;  /* 0x0000000000027941 */ /* 0x000fea0003800200 */
.L_x_275:
[----:B------:R-:W-:-:S04]  /*0f00*/  IMAD.MOV.U32 R13, RZ, RZ, 0x0 ;  /* 0x00000000ff0d7424 */ /* 0x000fc800078e00ff */
[----:B0-----:R-:W-:Y:S05]  /*0f10*/  RET.REL.NODEC R12 `(_Z9normalizePfi) ;  /* 0xfffffff00c387950 */ /* 0x001fea0003c3ffff */
.L_x_286:
        /* <DEDUP_REMOVED lines=14> */
.L_x_303:


//--------------------- .text._Z14product_carrayP6float2S0_S0_i --------------------------
	.section	.text._Z14product_carrayP6float2S0_S0_i,"ax",@progbits
	.align	128
        .global         _Z14product_carrayP6float2S0_S0_i
        .type           _Z14product_carrayP6float2S0_S0_i,@function
        .size           _Z14product_carrayP6float2S0_S0_i,(.L_x_324 - _Z14product_carrayP6float2S0_S0_i)
        .other          _Z14product_carrayP6float2S0_S0_i,@"STO_CUDA_ENTRY STV_DEFAULT"
_Z14product_carrayP6float2S0_S0_i:
.text._Z14product_carrayP6float2S0_S0_i:
        /* <DEDUP_REMOVED lines=45> */
[----:B------:R-:W2:Y:S01]  /*02d0*/  LDC.64 R6, c[0x0][0x388] ;  /* 0x0000e200ff067b82 */ /* 0x000ea20000000a00 */
[----:B0-----:R-:W-:-:S04]  /*02e0*/  IADD3 R8, P1, PT, R8, 0x4, RZ ;  /* 0x0000000408087810 */ /* 0x001fc80007f3e0ff */
[----:B------:R-:W-:-:S09]  /*02f0*/  IADD3.X R9, PT, PT, RZ, R9, RZ, P1, !PT ;  /* 0x00000009ff097210 */ /* 0x000fd20000ffe4ff */
.L_x_289:
[----:B-1----:R-:W-:-:S04]  /*0300*/  IMAD.WIDE R18, R3, 0x8, R4 ;  /* 0x0000000803127825 */ /* 0x002fc800078e0204 */
[C---:B--2---:R-:W-:Y:S01]  /*0310*/  IMAD.WIDE R16, R3.reuse, 0x8, R6 ;  /* 0x0000000803107825 */ /* 0x044fe200078e0206 */
[----:B0-----:R-:W2:Y:S04]  /*0320*/  LDG.E.64 R12, desc[UR4][R18.64] ;  /* 0x00000004120c7981 */ /* 0x001ea8000c1e1b00 */
[----:B------:R-:W2:Y:S01]  /*0330*/  LDG.E.64 R14, desc[UR4][R16.64] ;  /* 0x00000004100e7981 */ /* 0x000ea2000c1e1b00 */
[----:B------:R-:W-:-:S04]  /*0340*/  IMAD.WIDE R10, R3, 0x8, R8 ;  /* 0x00000008030a7825 */ /* 0x000fc800078e0208 */
[----:B--2---:R-:W-:-:S04]  /*0350*/  FMUL R21, R13, R15 ;  /* 0x0000000f0d157220 */ /* 0x004fc80000400000 */
[----:B------:R-:W-:-:S05]  /*0360*/  FFMA R21, R12, R14, -R21 ;  /* 0x0000000e0c157223 */ /* 0x000fca0000000815 */
[----:B------:R0:W-:Y:S04]  /*0370*/  STG.E desc[UR4][R10.64+-0x4], R21 ;  /* 0xfffffc150a007986 */ /* 0x0001e8000c101904 */
[----:B------:R-:W2:Y:S04]  /*0380*/  LDG.E R14, desc[UR4][R18.64] ;  /* 0x00000004120e7981 */ /* 0x000ea8000c1e1900 */
[----:B------:R-:W3:Y:S01]  /*0390*/  LDG.E R12, desc[UR4][R16.64] ;  /* 0x00000004100c7981 */ /* 0x000ee2000c1e1900 */
[----:B------:R-:W-:Y:S02]  /*03a0*/  IADD3 R2, PT, PT, R2, 0x1, RZ ;  /* 0x0000000102027810 */ /* 0x000fe40007ffe0ff */
[----:B------:R-:W-:-:S02]  /*03b0*/  IADD3 R3, PT, PT, R0, R3, RZ ;  /* 0x0000000300037210 */ /* 0x000fc40007ffe0ff */
[----:B------:R-:W-:Y:S01]  /*03c0*/  ISETP.NE.AND P1, PT, R2, RZ, PT ;  /* 0x000000ff0200720c */ /* 0x000fe20003f25270 */
[----:B--2---:R-:W-:-:S04]  /*03d0*/  FMUL R14, R15, R14 ;  /* 0x0000000e0f0e7220 */ /* 0x004fc80000400000 */
[----:B---3--:R-:W-:-:S05]  /*03e0*/  FFMA R13, R13, R12, R14 ;  /* 0x0000000c0d0d7223 */ /* 0x008fca000000000e */
[----:B------:R0:W-:Y:S03]  /*03f0*/  STG.E desc[UR4][R10.64], R13 ;  /* 0x0000000d0a007986 */ /* 0x0001e6000c101904 */
[----:B------:R-:W-:Y:S05]  /*0400*/  @P1 BRA `(.L_x_289) ;  /* 0xfffffffc00bc1947 */ /* 0x000fea000383ffff */
.L_x_288:
[----:B------:R-:W-:Y:S05]  /*0410*/  BSYNC.RECONVERGENT B0 ;  /* 0x0000000000007941 */ /* 0x000fea0003800200 */
.L_x_287:
[----:B------:R-:W-:Y:S05]  /*0420*/  @!P0 EXIT ;  /* 0x000000000000894d */ /* 0x000fea0003800000 */
.L_x_290:
[----:B-1----:R-:W1:Y:S08]  /*0430*/  LDC.64 R8, c[0x0][0x380] ;  /* 0x0000e000ff087b82 */ /* 0x002e700000000a00 */
[----:B------:R-:W2:Y:S08]  /*0440*/  LDC.64 R6, c[0x0][0x388] ;  /* 0x0000e200ff067b82 */ /* 0x000eb00000000a00 */
[----:B------:R-:W3:Y:S01]  /*0450*/  LDC.64 R4, c[0x0][0x390] ;  /* 0x0000e400ff047b82 */ /* 0x000ee20000000a00 */
[----:B-1----:R-:W-:-:S05]  /*0460*/  IMAD.WIDE R8, R3, 0x8, R8 ;  /* 0x0000000803087825 */ /* 0x002fca00078e0208 */
[----:B0-----:R-:W4:Y:S01]  /*0470*/  LDG.E.64 R10, desc[UR4][R8.64] ;  /* 0x00000004080a7981 */ /* 0x001f22000c1e1b00 */
[----:B--2---:R-:W-:-:S05]  /*0480*/  IMAD.WIDE R6, R3, 0x8, R6 ;  /* 0x0000000803067825 */ /* 0x004fca00078e0206 */
[----:B------:R-:W4:Y:S01]  /*0490*/  LDG.E.64 R12, desc[UR4][R6.64] ;  /* 0x00000004060c7981 */ /* 0x000f22000c1e1b00 */
[----:B---3--:R-:W-:-:S04]  /*04a0*/  IMAD.WIDE R4, R3, 0x8, R4 ;  /* 0x0000000803047825 */ /* 0x008fc800078e0204 */
[----:B----4-:R-:W-:-:S04]  /*04b0*/  FMUL R15, R11, R13 ;  /* 0x0000000d0b0f7220 */ /* 0x010fc80000400000 */
[----:B------:R-:W-:-:S05]  /*04c0*/  FFMA R15, R10, R12, -R15 ;  /* 0x0000000c0a0f7223 */ /* 0x000fca000000080f */
[----:B------:R0:W-:Y:S04]  /*04d0*/  STG.E desc[UR4][R4.64], R15 ;  /* 0x0000000f04007986 */ /* 0x0001e8000c101904 */
[----:B------:R-:W2:Y:S04]  /*04e0*/  LDG.E R10, desc[UR4][R8.64] ;  /* 0x00000004080a7981 */ /* 0x000ea8000c1e1900 */
[----:B------:R-:W3:Y:S01]  /*04f0*/  LDG.E R2, desc[UR4][R6.64] ;  /* 0x0000000406027981 */ /* 0x000ee2000c1e1900 */
[----:B--2---:R-:W-:Y:S01]  /*0500*/  FMUL R10, R13, R10 ;  /* 0x0000000a0d0a7220 */ /* 0x004fe20000400000 */
[----:B------:R-:W-:-:S04]  /*0510*/  IMAD.WIDE R12, R0, 0x8, R6 ;  /* 0x00000008000c7825 */ /* 0x000fc800078e0206 */
[----:B---3--:R-:W-:Y:S01]  /*0520*/  FFMA R17, R11, R2, R10 ;  /* 0x000000020b117223 */ /* 0x008fe2000000000a */
[----:B------:R-:W-:-:S04]  /*0530*/  IMAD.WIDE R10, R0, 0x8, R8 ;  /* 0x00000008000a7825 */ /* 0x000fc800078e0208 */
[----:B------:R1:W-:Y:S04]  /*0540*/  STG.E desc[UR4][R4.64+0x4], R17 ;  /* 0x0000041104007986 */ /* 0x0003e8000c101904 */
[----:B------:R-:W2:Y:S04]  /*0550*/  LDG.E.64 R18, desc[UR4][R10.64] ;  /* 0x000000040a127981 */ /* 0x000ea8000c1e1b00 */
[----:B------:R-:W2:Y:S01]  /*0560*/  LDG.E.64 R20, desc[UR4][R12.64] ;  /* 0x000000040c147981 */ /* 0x000ea2000c1e1b00 */
[----:B0-----:R-:W-:-:S04]  /*0570*/  IMAD.WIDE R14, R0, 0x8, R4 ;  /* 0x00000008000e7825 */ /* 0x001fc800078e0204 */
[----:B--2---:R-:W-:-:S04]  /*0580*/  FMUL R23, R19, R21 ;  /* 0x0000001513177220 */ /* 0x004fc80000400000 */
[----:B------:R-:W-:-:S05]  /*0590*/  FFMA R23, R18, R20, -R23 ;  /* 0x0000001412177223 */ /* 0x000fca0000000817 */
[----:B------:R-:W-:Y:S04]  /*05a0*/  STG.E desc[UR4][R14.64], R23 ;  /* 0x000000170e007986 */ /* 0x000fe8000c101904 */
[----:B------:R-:W2:Y:S04]  /*05b0*/  LDG.E R6, desc[UR4][R10.64] ;  /* 0x000000040a067981 */ /* 0x000ea8000c1e1900 */
[----:B------:R-:W3:Y:S01]  /*05c0*/  LDG.E R2, desc[UR4][R12.64] ;  /* 0x000000040c027981 */ /* 0x000ee2000c1e1900 */
[----:B-1----:R-:W-:-:S04]  /*05d0*/  IMAD.WIDE R4, R0, 0x8, R12 ;  /* 0x0000000800047825 */ /* 0x002fc800078e020c */
[----:B--2---:R-:W-:-:S04]  /*05e0*/  FMUL R6, R21, R6 ;  /* 0x0000000615067220 */ /* 0x004fc80000400000 */
[----:B---3--:R-:W-:Y:S01]  /*05f0*/  FFMA R19, R19, R2, R6 ;  /* 0x0000000213137223 */ /* 0x008fe20000000006 */
[----:B------:R-:W-:-:S04]  /*0600*/  IMAD.WIDE R6, R0, 0x8, R10 ;  /* 0x0000000800067825 */ /* 0x000fc800078e020a */
[----:B------:R0:W-:Y:S04]  /*0610*/  STG.E desc[UR4][R14.64+0x4], R19 ;  /* 0x000004130e007986 */ /* 0x0001e8000c101904 */
[----:B------:R-:W2:Y:S04]  /*0620*/  LDG.E.64 R16, desc[UR4][R6.64] ;  /* 0x0000000406107981 */ /* 0x000ea8000c1e1b00 */
[----:B------:R-:W2:Y:S01]  /*0630*/  LDG.E.64 R20, desc[UR4][R4.64] ;  /* 0x0000000404147981 */ /* 0x000ea2000c1e1b00 */
[----:B------:R-:W-:-:S04]  /*0640*/  IMAD.WIDE R8, R0, 0x8, R14 ;  /* 0x0000000800087825 */ /* 0x000fc800078e020e */
[----:B--2---:R-:W-:-:S04]  /*0650*/  FMUL R25, R17, R21 ;  /* 0x0000001511197220 */ /* 0x004fc80000400000 */
[----:B------:R-:W-:-:S05]  /*0660*/  FFMA R25, R16, R20, -R25 ;  /* 0x0000001410197223 */ /* 0x000fca0000000819 */
[----:B------:R1:W-:Y:S04]  /*0670*/  STG.E desc[UR4][R8.64], R25 ;  /* 0x0000001908007986 */ /* 0x0003e8000c101904 */
[----:B------:R-:W2:Y:S04]  /*0680*/  LDG.E R10, desc[UR4][R6.64] ;  /* 0x00000004060a7981 */ /* 0x000ea8000c1e1900 */
[----:B------:R-:W3:Y:S01]  /*0690*/  LDG.E R2, desc[UR4][R4.64] ;  /* 0x0000000404027981 */ /* 0x000ee2000c1e1900 */
[----:B------:R-:W-:-:S04]  /*06a0*/  IMAD.WIDE R12, R0, 0x8, R4 ;  /* 0x00000008000c7825 */ /* 0x000fc800078e0204 */
[----:B--2---:R-:W-:-:S04]  /*06b0*/  FMUL R10, R21, R10 ;  /* 0x0000000a150a7220 */ /* 0x004fc80000400000 */
[----:B---3--:R-:W-:Y:S01]  /*06c0*/  FFMA R17, R17, R2, R10 ;  /* 0x0000000211117223 */ /* 0x008fe2000000000a */
[----:B------:R-:W-:-:S04]  /*06d0*/  IMAD.WIDE R10, R0, 0x8, R6 ;  /* 0x00000008000a7825 */ /* 0x000fc800078e0206 */
[----:B------:R1:W-:Y:S04]  /*06e0*/  STG.E desc[UR4][R8.64+0x4], R17 ;  /* 0x0000041108007986 */ /* 0x0003e8000c101904 */
        /* <DEDUP_REMOVED lines=8> */
[----:B------:R-:W-:-:S04]  /*0770*/  LEA R3, R0, R3, 0x2 ;  /* 0x0000000300037211 */ /* 0x000fc800078e10ff */
[----:B------:R-:W-:Y:S01]  /*0780*/  ISETP.GE.AND P0, PT, R3, UR6, PT ;  /* 0x0000000603007c0c */ /* 0x000fe2000bf06270 */
[----:B--2---:R-:W-:-:S04]  /*0790*/  FMUL R4, R21, R4 ;  /* 0x0000000415047220 */ /* 0x004fc80000400000 */
[----:B---3--:R-:W-:-:S05]  /*07a0*/  FFMA R19, R19, R2, R4 ;  /* 0x0000000213137223 */ /* 0x008fca0000000004 */
[----:B------:R1:W-:Y:S03]  /*07b0*/  STG.E desc[UR4][R14.64+0x4], R19 ;  /* 0x000004130e007986 */ /* 0x0003e6000c101904 */
[----:B------:R-:W-:Y:S05]  /*07c0*/  @!P0 BRA `(.L_x_290) ;  /* 0xfffffffc00188947 */ /* 0x000fea000383ffff */
[----:B------:R-:W-:Y:S05]  /*07d0*/  EXIT ;  /* 0x000000000000794d */ /* 0x000fea0003800000 */
.L_x_291:
        /* <DEDUP_REMOVED lines=10> */
.L_x_324:


//--------------------- .nv.global.init           --------------------------
	.section	.nv.global.init,"aw",@progbits
	.align	4
.nv.global.init:
	.type		__cudart_i2opi_f,@object
	.size		__cudart_i2opi_f,(.L_0 - __cudart_i2opi_f)
__cudart_i2opi_f:
        /*0000*/ 	.byte	0x41, 0x90, 0x43, 0x3c, 0x99, 0x95, 0x62, 0xdb, 0xc0, 0xdd, 0x34, 0xf5, 0xd1, 0x57, 0x27, 0xfc
        /*0010*/ 	.byte	0x29, 0x15, 0x44, 0x4e, 0x6e, 0x83, 0xf9, 0xa2
.L_0:


//--------------------- .nv.shared.reserved.0     --------------------------
	.section	.nv.shared.reserved.0,"aw",@nobits
	.weak		__nv_reservedSMEM_offset_0_alias
	.size		__nv_reservedSMEM_offset_0_alias, 0, 64
	.other		__nv_reservedSMEM_offset_0_alias,@"STO_CUDA_RESERVED_SHARED STV_DEFAULT"
__nv_reservedSMEM_offset_0_alias:
	.zero		0
	.zero		64


//--------------------- .nv.constant0._Z10update_psiP6float2S0_fi --------------------------
	.section	.nv.constant0._Z10update_psiP6float2S0_fi,"a",@progbits
	.sectionflags	@""
	.align	4
.nv.constant0._Z10update_psiP6float2S0_fi:
	.zero		920


//--------------------- .nv.constant0._Z15compute_productP6float2S0_Pfi --------------------------
	.section	.nv.constant0._Z15compute_productP6float2S0_Pfi,"a",@progbits
	.sectionflags	@""
	.align	4
.nv.constant0._Z15compute_productP6float2S0_Pfi:
	.zero		924


//--------------------- .nv.constant0._Z13compute_sqrtfP6float2i --------------------------
	.section	.nv.constant0._Z13compute_sqrtfP6float2i,"a",@progbits
	.sectionflags	@""
	.align	4
.nv.constant0._Z13compute_sqrtfP6float2i:
	.zero		908


//--------------------- .nv.constant0._Z12compute_normP6float2i --------------------------
	.section	.nv.constant0._Z12compute_normP6float2i,"a",@progbits
	.sectionflags	@""
	.align	4
.nv.constant0._Z12compute_normP6float2i:
	.zero		908


//--------------------- .nv.constant0._Z20compute_squared_normP6float2i --------------------------
	.section	.nv.constant0._Z20compute_squared_normP6float2i,"a",@progbits
	.sectionflags	@""
	.align	4
.nv.constant0._Z20compute_squared_normP6float2i:
	.zero		908


//--------------------- .nv.constant0._Z12create_diracPffi --------------------------
	.section	.nv.constant0._Z12create_diracPffi,"a",@progbits
	.sectionflags	@""
	.align	4
.nv.constant0._Z12create_diracPffi:
	.zero		912


//--------------------- .nv.constant0._Z12create_gaborPfiiffffff --------------------------
	.section	.nv.constant0._Z12create_gaborPfiiffffff,"a",@progbits
	.sectionflags	@""
	.align	4
.nv.constant0._Z12create_gaborPfiiffffff:
	.zero		936


//--------------------- .nv.constant0._Z13update_lambdaPfS_S_fi --------------------------
	.section	.nv.constant0._Z13update_lambdaPfS_S_fi,"a",@progbits
	.sectionflags	@""
	.align	4
.nv.constant0._Z13update_lambdaPfS_S_fi:
	.zero		928


//--------------------- .nv.constant0._Z8update_yPfS_S_S_S_S_S_S_fi --------------------------
	.section	.nv.constant0._Z8update_yPfS_S_S_S_S_S_S_fi,"a",@progbits
	.sectionflags	@""
	.align	4
.nv.constant0._Z8update_yPfS_S_S_S_S_S_S_fi:
	.zero		968


//--------------------- .nv.constant0._Z9update_fxP6float2S0_S0_S0_i --------------------------
	.section	.nv.constant0._Z9update_fxP6float2S0_S0_S0_i,"a",@progbits
	.sectionflags	@""
	.align	4
.nv.constant0._Z9update_fxP6float2S0_S0_S0_i:
	.zero		932


//--------------------- .nv.constant0._Z9conju_x_vP6float2S0_S0_i --------------------------
	.section	.nv.constant0._Z9conju_x_vP6float2S0_S0_i,"a",@progbits
	.sectionflags	@""
	.align	4
.nv.constant0._Z9conju_x_vP6float2S0_S0_i:
	.zero		924


//--------------------- .nv.constant0._Z14betay_m_lambdaPfS_S_S_S_S_fi --------------------------
	.section	.nv.constant0._Z14betay_m_lambdaPfS_S_S_S_S_fi,"a",@progbits
	.sectionflags	@""
	.align	4
.nv.constant0._Z14betay_m_lambdaPfS_S_S_S_S_fi:
	.zero		952


//--------------------- .nv.constant0._Z11compute_phiP6float2S0_S0_fi --------------------------
	.section	.nv.constant0._Z11compute_phiP6float2S0_S0_fi,"a",@progbits
	.sectionflags	@""
	.align	4
.nv.constant0._Z11compute_phiP6float2S0_S0_fi:
	.zero		928


//--------------------- .nv.constant0._Z5setd2Pfii --------------------------
	.section	.nv.constant0._Z5setd2Pfii,"a",@progbits
	.sectionflags	@""
	.align	4
.nv.constant0._Z5setd2Pfii:
	.zero		912


//--------------------- .nv.constant0._Z5setd1Pfii --------------------------
	.section	.nv.constant0._Z5setd1Pfii,"a",@progbits
	.sectionflags	@""
	.align	4
.nv.constant0._Z5setd1Pfii:
	.zero		912


//--------------------- .nv.constant0._Z9substractPfS_S_i --------------------------
	.section	.nv.constant0._Z9substractPfS_S_i,"a",@progbits
	.sectionflags	@""
	.align	4
.nv.constant0._Z9substractPfS_S_i:
	.zero		924


//--------------------- .nv.constant0._Z3addPfS_S_i --------------------------
	.section	.nv.constant0._Z3addPfS_S_i,"a",@progbits
	.sectionflags	@""
	.align	4
.nv.constant0._Z3addPfS_S_i:
	.zero		924


//--------------------- .nv.constant0._Z6dividePfif --------------------------
	.section	.nv.constant0._Z6dividePfif,"a",@progbits
	.sectionflags	@""
	.align	4
.nv.constant0._Z6dividePfif:
	.zero		912


//--------------------- .nv.constant0._Z8multiplyPfif --------------------------
	.section	.nv.constant0._Z8multiplyPfif,"a",@progbits
	.sectionflags	@""
	.align	4
.nv.constant0._Z8multiplyPfif:
	.zero		912


//--------------------- .nv.constant0._Z9normalizePfi --------------------------
	.section	.nv.constant0._Z9normalizePfi,"a",@progbits
	.sectionflags	@""
	.align	4
.nv.constant0._Z9normalizePfi:
	.zero		908


//--------------------- .nv.constant0._Z14product_carrayP6float2S0_S0_i --------------------------
	.section	.nv.constant0._Z14product_carrayP6float2S0_S0_i,"a",@progbits
	.sectionflags	@""
	.align	4
.nv.constant0._Z14product_carrayP6float2S0_S0_i:
	.zero		924


//--------------------- SYMBOLS --------------------------

	.type		.nv.reservedSmem.offset0,@object
	.size		.nv.reservedSmem.offset0,0x4
